	.target	sm_80

	.elftype	@"ET_EXEC"


//--------------------- .note.nv.tkinfo           --------------------------
	.section	.note.nv.tkinfo,"",@"SHT_NOTE"
	.sectionflags	@"SHF_NOTE_NV_TKINFO"
	.tkinfo
        /*0018*/ 	.word	0x00000002
        /*0030*/ 	.string	""
        /*0030*/ 	.string	"ptxas"
        /*0030*/ 	.string	"Cuda compilation tools, release 13.0, V13.0.88"
        /*0030*/ 	.string	"Build cuda_13.0.r13.0/compiler.36424714_0"
        /*0030*/ 	.string	"-arch sm_80 -m 64 "



//--------------------- .note.nv.cuinfo           --------------------------
	.section	.note.nv.cuinfo,"",@"SHT_NOTE"
	.sectionflags	@"SHF_NOTE_NV_CUINFO"
        /*0018*/ 	.short	0x0002
        /*001a*/ 	.short	0x0050
        /*001c*/ 	.short	0x0082
	.zero		2


//--------------------- .nv.info                  --------------------------
	.section	.nv.info,"",@"SHT_CUDA_INFO"
	.align	4


	//----- nvinfo : EIATTR_REGCOUNT
	.align		4
        /*0000*/ 	.byte	0x04, 0x2f
        /*0002*/ 	.short	(.L_12 - .L_11)
	.align		4
.L_11:
        /*0004*/ 	.word	index@(_ZN7cutlass13device_kernelIN5flash19enable_sm80_to_sm89INS1_16FlashAttnFwdSm80INS1_25CollectiveMainloopFwdSm80ILi4ELi1ELb0EN4cute5tupleIJNS5_1CILi128EEENS7_ILi64EEENS7_ILi96EEEEEELi96ENS_6half_tEfNS_4arch4Sm80ELb1ELb0ELb0ELb1ELb1ELb1ELb1ELb0EEENS1_21CollectiveEpilogueFwdINS6_IJS8_SA_S9_EEENS6_IJNS7_ILi1EEESI_SI_EEESC_SE_Li128ELb1ELb1ELb0ELb0EEENS1_19SingleTileSchedulerILb1ELb0ELb1ELi128EEEEEEEEEvNT_6ParamsE)
        /*0008*/ 	.word	0x000000ff


	//----- nvinfo : EIATTR_FRAME_SIZE
	.align		4
.L_12:
        /*000c*/ 	.byte	0x04, 0x11
        /*000e*/ 	.short	(.L_14 - .L_13)
	.align		4
.L_13:
        /*0010*/ 	.word	index@(_ZN7cutlass13device_kernelIN5flash19enable_sm80_to_sm89INS1_16FlashAttnFwdSm80INS1_25CollectiveMainloopFwdSm80ILi4ELi1ELb0EN4cute5tupleIJNS5_1CILi128EEENS7_ILi64EEENS7_ILi96EEEEEELi96ENS_6half_tEfNS_4arch4Sm80ELb1ELb0ELb0ELb1ELb1ELb1ELb1ELb0EEENS1_21CollectiveEpilogueFwdINS6_IJS8_SA_S9_EEENS6_IJNS7_ILi1EEESI_SI_EEESC_SE_Li128ELb1ELb1ELb0ELb0EEENS1_19SingleTileSchedulerILb1ELb0ELb1ELi128EEEEEEEEEvNT_6ParamsE)
        /*0014*/ 	.word	0x00000050


	//----- nvinfo : EIATTR_REGCOUNT
	.align		4
.L_14:
        /*0018*/ 	.byte	0x04, 0x2f
        /*001a*/ 	.short	(.L_16 - .L_15)
	.align		4
.L_15:
        /*001c*/ 	.word	index@(_ZN7cutlass13device_kernelIN5flash19enable_sm80_to_sm89INS1_16FlashAttnFwdSm80INS1_25CollectiveMainloopFwdSm80ILi4ELi1ELb0EN4cute5tupleIJNS5_1CILi128EEENS7_ILi64EEENS7_ILi96EEEEEELi96ENS_6half_tEfNS_4arch4Sm80ELb1ELb0ELb0ELb1ELb1ELb0ELb1ELb0EEENS1_21CollectiveEpilogueFwdINS6_IJS8_SA_S9_EEENS6_IJNS7_ILi1EEESI_SI_EEESC_SE_Li128ELb1ELb1ELb0ELb0EEENS1_19SingleTileSchedulerILb1ELb0ELb1ELi128EEEEEEEEEvNT_6ParamsE)
        /*0020*/ 	.word	0x000000ff


	//----- nvinfo : EIATTR_FRAME_SIZE
	.align		4
.L_16:
        /*0024*/ 	.byte	0x04, 0x11
        /*0026*/ 	.short	(.L_18 - .L_17)
	.align		4
.L_17:
        /*0028*/ 	.word	index@(_ZN7cutlass13device_kernelIN5flash19enable_sm80_to_sm89INS1_16FlashAttnFwdSm80INS1_25CollectiveMainloopFwdSm80ILi4ELi1ELb0EN4cute5tupleIJNS5_1CILi128EEENS7_ILi64EEENS7_ILi96EEEEEELi96ENS_6half_tEfNS_4arch4Sm80ELb1ELb0ELb0ELb1ELb1ELb0ELb1ELb0EEENS1_21CollectiveEpilogueFwdINS6_IJS8_SA_S9_EEENS6_IJNS7_ILi1EEESI_SI_EEESC_SE_Li128ELb1ELb1ELb0ELb0EEENS1_19SingleTileSchedulerILb1ELb0ELb1ELi128EEEEEEEEEvNT_6ParamsE)
        /*002c*/ 	.word	0x00000050


	//----- nvinfo : EIATTR_REGCOUNT
	.align		4
.L_18:
        /*0030*/ 	.byte	0x04, 0x2f
        /*0032*/ 	.short	(.L_20 - .L_19)
	.align		4
.L_19:
        /*0034*/ 	.word	index@(_ZN7cutlass13device_kernelIN5flash19enable_sm80_to_sm89INS1_16FlashAttnFwdSm80INS1_25CollectiveMainloopFwdSm80ILi4ELi1ELb0EN4cute5tupleIJNS5_1CILi128EEENS7_ILi64EEENS7_ILi96EEEEEELi96ENS_6half_tEfNS_4arch4Sm80ELb1ELb0ELb0ELb0ELb1ELb0ELb1ELb0EEENS1_21CollectiveEpilogueFwdINS6_IJS8_SA_S9_EEENS6_IJNS7_ILi1EEESI_SI_EEESC_SE_Li128ELb0ELb1ELb0ELb0EEENS1_30DynamicPersistentTileSchedulerILi128ELi128ELb0ELb1ELb0EEEEEEEEEvNT_6ParamsE)
        /*0038*/ 	.word	0x000000ff


	//----- nvinfo : EIATTR_FRAME_SIZE
	.align		4
.L_20:
        /*003c*/ 	.byte	0x04, 0x11
        /*003e*/ 	.short	(.L_22 - .L_21)
	.align		4
.L_21:
        /*0040*/ 	.word	index@($__internal_4_$__cuda_sm70_shflsync_idx_p)
        /*0044*/ 	.word	0x00000000


	//----- nvinfo : EIATTR_FRAME_SIZE
	.align		4
.L_22:
        /*0048*/ 	.byte	0x04, 0x11
        /*004a*/ 	.short	(.L_24 - .L_23)
	.align		4
.L_23:
        /*004c*/ 	.word	index@($__internal_3_$__cuda_sm70_shflsync_bfly_p)
        /*0050*/ 	.word	0x00000000


	//----- nvinfo : EIATTR_FRAME_SIZE
	.align		4
.L_24:
        /*0054*/ 	.byte	0x04, 0x11
        /*0056*/ 	.short	(.L_26 - .L_25)
	.align		4
.L_25:
        /*0058*/ 	.word	index@(_ZN7cutlass13device_kernelIN5flash19enable_sm80_to_sm89INS1_16FlashAttnFwdSm80INS1_25CollectiveMainloopFwdSm80ILi4ELi1ELb0EN4cute5tupleIJNS5_1CILi128EEENS7_ILi64EEENS7_ILi96EEEEEELi96ENS_6half_tEfNS_4arch4Sm80ELb1ELb0ELb0ELb0ELb1ELb0ELb1ELb0EEENS1_21CollectiveEpilogueFwdINS6_IJS8_SA_S9_EEENS6_IJNS7_ILi1EEESI_SI_EEESC_SE_Li128ELb0ELb1ELb0ELb0EEENS1_30DynamicPersistentTileSchedulerILi128ELi128ELb0ELb1ELb0EEEEEEEEEvNT_6ParamsE)
        /*005c*/ 	.word	0x00000078


	//----- nvinfo : EIATTR_REGCOUNT
	.align		4
.L_26:
        /*0060*/ 	.byte	0x04, 0x2f
        /*0062*/ 	.short	(.L_28 - .L_27)
	.align		4
.L_27:
        /*0064*/ 	.word	index@(_ZN7cutlass13device_kernelIN5flash19enable_sm80_to_sm89INS1_16FlashAttnFwdSm80INS1_25CollectiveMainloopFwdSm80ILi4ELi1ELb0EN4cute5tupleIJNS5_1CILi128EEENS7_ILi48EEENS7_ILi96EEEEEELi96ENS_6half_tEfNS_4arch4Sm80ELb0ELb1ELb0ELb1ELb1ELb1ELb1ELb0EEENS1_21CollectiveEpilogueFwdINS6_IJS8_SA_S9_EEENS6_IJNS7_ILi1EEESI_SI_EEESC_SE_Li128ELb1ELb1ELb0ELb0EEENS1_19SingleTileSchedulerILb1ELb0ELb1ELi128EEEEEEEEEvNT_6ParamsE)
        /*0068*/ 	.word	0x000000ff


	//----- nvinfo : EIATTR_FRAME_SIZE
	.align		4
.L_28:
        /*006c*/ 	.byte	0x04, 0x11
        /*006e*/ 	.short	(.L_30 - .L_29)
	.align		4
.L_29:
        /*0070*/ 	.word	index@($__internal_2_$__cuda_sm70_shflsync_idx_p)
        /*0074*/ 	.word	0x00000000


	//----- nvinfo : EIATTR_FRAME_SIZE
	.align		4
.L_30:
        /*0078*/ 	.byte	0x04, 0x11
        /*007a*/ 	.short	(.L_32 - .L_31)
	.align		4
.L_31:
        /*007c*/ 	.word	index@(_ZN7cutlass13device_kernelIN5flash19enable_sm80_to_sm89INS1_16FlashAttnFwdSm80INS1_25CollectiveMainloopFwdSm80ILi4ELi1ELb0EN4cute5tupleIJNS5_1CILi128EEENS7_ILi48EEENS7_ILi96EEEEEELi96ENS_6half_tEfNS_4arch4Sm80ELb0ELb1ELb0ELb1ELb1ELb1ELb1ELb0EEENS1_21CollectiveEpilogueFwdINS6_IJS8_SA_S9_EEENS6_IJNS7_ILi1EEESI_SI_EEESC_SE_Li128ELb1ELb1ELb0ELb0EEENS1_19SingleTileSchedulerILb1ELb0ELb1ELi128EEEEEEEEEvNT_6ParamsE)
        /*0080*/ 	.word	0x00000050


	//----- nvinfo : EIATTR_REGCOUNT
	.align		4
.L_32:
        /*0084*/ 	.byte	0x04, 0x2f
        /*0086*/ 	.short	(.L_34 - .L_33)
	.align		4
.L_33:
        /*0088*/ 	.word	index@(_ZN7cutlass13device_kernelIN5flash19enable_sm80_to_sm89INS1_16FlashAttnFwdSm80INS1_25CollectiveMainloopFwdSm80ILi4ELi1ELb0EN4cute5tupleIJNS5_1CILi128EEENS7_ILi48EEENS7_ILi96EEEEEELi96ENS_6half_tEfNS_4arch4Sm80ELb0ELb1ELb0ELb1ELb1ELb0ELb1ELb0EEENS1_21CollectiveEpilogueFwdINS6_IJS8_SA_S9_EEENS6_IJNS7_ILi1EEESI_SI_EEESC_SE_Li128ELb1ELb1ELb0ELb0EEENS1_19SingleTileSchedulerILb1ELb0ELb1ELi128EEEEEEEEEvNT_6ParamsE)
        /*008c*/ 	.word	0x000000ff


	//----- nvinfo : EIATTR_FRAME_SIZE
	.align		4
.L_34:
        /*0090*/ 	.byte	0x04, 0x11
        /*0092*/ 	.short	(.L_36 - .L_35)
	.align		4
.L_35:
        /*0094*/ 	.word	index@($__internal_1_$__cuda_sm70_shflsync_idx_p)
        /*0098*/ 	.word	0x00000000


	//----- nvinfo : EIATTR_FRAME_SIZE
	.align		4
.L_36:
        /*009c*/ 	.byte	0x04, 0x11
        /*009e*/ 	.short	(.L_38 - .L_37)
	.align		4
.L_37:
        /*00a0*/ 	.word	index@(_ZN7cutlass13device_kernelIN5flash19enable_sm80_to_sm89INS1_16FlashAttnFwdSm80INS1_25CollectiveMainloopFwdSm80ILi4ELi1ELb0EN4cute5tupleIJNS5_1CILi128EEENS7_ILi48EEENS7_ILi96EEEEEELi96ENS_6half_tEfNS_4arch4Sm80ELb0ELb1ELb0ELb1ELb1ELb0ELb1ELb0EEENS1_21CollectiveEpilogueFwdINS6_IJS8_SA_S9_EEENS6_IJNS7_ILi1EEESI_SI_EEESC_SE_Li128ELb1ELb1ELb0ELb0EEENS1_19SingleTileSchedulerILb1ELb0ELb1ELi128EEEEEEEEEvNT_6ParamsE)
        /*00a4*/ 	.word	0x00000040


	//----- nvinfo : EIATTR_REGCOUNT
	.align		4
.L_38:
        /*00a8*/ 	.byte	0x04, 0x2f
        /*00aa*/ 	.short	(.L_40 - .L_39)
	.align		4
.L_39:
        /*00ac*/ 	.word	index@(_ZN7cutlass13device_kernelIN5flash19enable_sm80_to_sm89INS1_16FlashAttnFwdSm80INS1_25CollectiveMainloopFwdSm80ILi4ELi1ELb0EN4cute5tupleIJNS5_1CILi128EEENS7_ILi48EEENS7_ILi96EEEEEELi96ENS_6half_tEfNS_4arch4Sm80ELb0ELb1ELb0ELb0ELb1ELb0ELb1ELb0EEENS1_21CollectiveEpilogueFwdINS6_IJS8_SA_S9_EEENS6_IJNS7_ILi1EEESI_SI_EEESC_SE_Li128ELb0ELb1ELb0ELb0EEENS1_19SingleTileSchedulerILb0ELb0ELb1ELi128EEEEEEEEEvNT_6ParamsE)
        /*00b0*/ 	.word	0x000000ff


	//----- nvinfo : EIATTR_FRAME_SIZE
	.align		4
.L_40:
        /*00b4*/ 	.byte	0x04, 0x11
        /*00b6*/ 	.short	(.L_42 - .L_41)
	.align		4
.L_41:
        /*00b8*/ 	.word	index@($__internal_0_$__cuda_sm70_shflsync_idx_p)
        /*00bc*/ 	.word	0x00000000


	//----- nvinfo : EIATTR_FRAME_SIZE
	.align		4
.L_42:
        /*00c0*/ 	.byte	0x04, 0x11
        /*00c2*/ 	.short	(.L_44 - .L_43)
	.align		4
.L_43:
        /*00c4*/ 	.word	index@(_ZN7cutlass13device_kernelIN5flash19enable_sm80_to_sm89INS1_16FlashAttnFwdSm80INS1_25CollectiveMainloopFwdSm80ILi4ELi1ELb0EN4cute5tupleIJNS5_1CILi128EEENS7_ILi48EEENS7_ILi96EEEEEELi96ENS_6half_tEfNS_4arch4Sm80ELb0ELb1ELb0ELb0ELb1ELb0ELb1ELb0EEENS1_21CollectiveEpilogueFwdINS6_IJS8_SA_S9_EEENS6_IJNS7_ILi1EEESI_SI_EEESC_SE_Li128ELb0ELb1ELb0ELb0EEENS1_19SingleTileSchedulerILb0ELb0ELb1ELi128EEEEEEEEEvNT_6ParamsE)
        /*00c8*/ 	.word	0x00000030


	//----- nvinfo : EIATTR_REGCOUNT
	.align		4
.L_44:
        /*00cc*/ 	.byte	0x04, 0x2f
        /*00ce*/ 	.short	(.L_46 - .L_45)
	.align		4
.L_45:
        /*00d0*/ 	.word	index@(_ZN7cutlass13device_kernelIN5flash19enable_sm80_to_sm89INS1_16FlashAttnFwdSm80INS1_25CollectiveMainloopFwdSm80ILi4ELi1ELb0EN4cute5tupleIJNS5_1CILi128EEENS7_ILi64EEENS7_ILi96EEEEEELi96ENS_6half_tEfNS_4arch4Sm80ELb0ELb0ELb0ELb1ELb1ELb1ELb1ELb0EEENS1_21CollectiveEpilogueFwdINS6_IJS8_SA_S9_EEENS6_IJNS7_ILi1EEESI_SI_EEESC_SE_Li128ELb1ELb1ELb0ELb0EEENS1_19SingleTileSchedulerILb1ELb0ELb1ELi128EEEEEEEEEvNT_6ParamsE)
        /*00d4*/ 	.word	0x000000ff


	//----- nvinfo : EIATTR_FRAME_SIZE
	.align		4
.L_46:
        /*00d8*/ 	.byte	0x04, 0x11
        /*00da*/ 	.short	(.L_48 - .L_47)
	.align		4
.L_47:
        /*00dc*/ 	.word	index@(_ZN7cutlass13device_kernelIN5flash19enable_sm80_to_sm89INS1_16FlashAttnFwdSm80INS1_25CollectiveMainloopFwdSm80ILi4ELi1ELb0EN4cute5tupleIJNS5_1CILi128EEENS7_ILi64EEENS7_ILi96EEEEEELi96ENS_6half_tEfNS_4arch4Sm80ELb0ELb0ELb0ELb1ELb1ELb1ELb1ELb0EEENS1_21CollectiveEpilogueFwdINS6_IJS8_SA_S9_EEENS6_IJNS7_ILi1EEESI_SI_EEESC_SE_Li128ELb1ELb1ELb0ELb0EEENS1_19SingleTileSchedulerILb1ELb0ELb1ELi128EEEEEEEEEvNT_6ParamsE)
        /*00e0*/ 	.word	0x00000018


	//----- nvinfo : EIATTR_REGCOUNT
	.align		4
.L_48:
        /*00e4*/ 	.byte	0x04, 0x2f
        /*00e6*/ 	.short	(.L_50 - .L_49)
	.align		4
.L_49:
        /*00e8*/ 	.word	index@(_ZN7cutlass13device_kernelIN5flash19enable_sm80_to_sm89INS1_16FlashAttnFwdSm80INS1_25CollectiveMainloopFwdSm80ILi4ELi1ELb0EN4cute5tupleIJNS5_1CILi128EEENS7_ILi64EEENS7_ILi96EEEEEELi96ENS_6half_tEfNS_4arch4Sm80ELb0ELb0ELb0ELb1ELb1ELb0ELb1ELb0EEENS1_21CollectiveEpilogueFwdINS6_IJS8_SA_S9_EEENS6_IJNS7_ILi1EEESI_SI_EEESC_SE_Li128ELb1ELb1ELb0ELb0EEENS1_19SingleTileSchedulerILb1ELb0ELb1ELi128EEEEEEEEEvNT_6ParamsE)
        /*00ec*/ 	.word	0x000000ff


	//----- nvinfo : EIATTR_FRAME_SIZE
	.align		4
.L_50:
        /*00f0*/ 	.byte	0x04, 0x11
        /*00f2*/ 	.short	(.L_52 - .L_51)
	.align		4
.L_51:
        /*00f4*/ 	.word	index@(_ZN7cutlass13device_kernelIN5flash19enable_sm80_to_sm89INS1_16FlashAttnFwdSm80INS1_25CollectiveMainloopFwdSm80ILi4ELi1ELb0EN4cute5tupleIJNS5_1CILi128EEENS7_ILi64EEENS7_ILi96EEEEEELi96ENS_6half_tEfNS_4arch4Sm80ELb0ELb0ELb0ELb1ELb1ELb0ELb1ELb0EEENS1_21CollectiveEpilogueFwdINS6_IJS8_SA_S9_EEENS6_IJNS7_ILi1EEESI_SI_EEESC_SE_Li128ELb1ELb1ELb0ELb0EEENS1_19SingleTileSchedulerILb1ELb0ELb1ELi128EEEEEEEEEvNT_6ParamsE)
        /*00f8*/ 	.word	0x00000018


	//----- nvinfo : EIATTR_REGCOUNT
	.align		4
.L_52:
        /*00fc*/ 	.byte	0x04, 0x2f
        /*00fe*/ 	.short	(.L_54 - .L_53)
	.align		4
.L_53:
        /*0100*/ 	.word	index@(_ZN7cutlass13device_kernelIN5flash19enable_sm80_to_sm89INS1_16FlashAttnFwdSm80INS1_25CollectiveMainloopFwdSm80ILi4ELi1ELb0EN4cute5tupleIJNS5_1CILi128EEENS7_ILi64EEENS7_ILi96EEEEEELi96ENS_6half_tEfNS_4arch4Sm80ELb0ELb0ELb0ELb0ELb1ELb0ELb1ELb0EEENS1_21CollectiveEpilogueFwdINS6_IJS8_SA_S9_EEENS6_IJNS7_ILi1EEESI_SI_EEESC_SE_Li128ELb0ELb1ELb0ELb0EEENS1_19SingleTileSchedulerILb0ELb0ELb1ELi128EEEEEEEEEvNT_6ParamsE)
        /*0104*/ 	.word	0x000000ff


	//----- nvinfo : EIATTR_FRAME_SIZE
	.align		4
.L_54:
        /*0108*/ 	.byte	0x04, 0x11
        /*010a*/ 	.short	(.L_56 - .L_55)
	.align		4
.L_55:
        /*010c*/ 	.word	index@(_ZN7cutlass13device_kernelIN5flash19enable_sm80_to_sm89INS1_16FlashAttnFwdSm80INS1_25CollectiveMainloopFwdSm80ILi4ELi1ELb0EN4cute5tupleIJNS5_1CILi128EEENS7_ILi64EEENS7_ILi96EEEEEELi96ENS_6half_tEfNS_4arch4Sm80ELb0ELb0ELb0ELb0ELb1ELb0ELb1ELb0EEENS1_21CollectiveEpilogueFwdINS6_IJS8_SA_S9_EEENS6_IJNS7_ILi1EEESI_SI_EEESC_SE_Li128ELb0ELb1ELb0ELb0EEENS1_19SingleTileSchedulerILb0ELb0ELb1ELi128EEEEEEEEEvNT_6ParamsE)
        /*0110*/ 	.word	0x00000008


	//----- nvinfo : EIATTR_MIN_STACK_SIZE
	.align		4
.L_56:
        /*0114*/ 	.byte	0x04, 0x12
        /*0116*/ 	.short	(.L_58 - .L_57)
	.align		4
.L_57:
        /*0118*/ 	.word	index@(_ZN7cutlass13device_kernelIN5flash19enable_sm80_to_sm89INS1_16FlashAttnFwdSm80INS1_25CollectiveMainloopFwdSm80ILi4ELi1ELb0EN4cute5tupleIJNS5_1CILi128EEENS7_ILi64EEENS7_ILi96EEEEEELi96ENS_6half_tEfNS_4arch4Sm80ELb0ELb0ELb0ELb0ELb1ELb0ELb1ELb0EEENS1_21CollectiveEpilogueFwdINS6_IJS8_SA_S9_EEENS6_IJNS7_ILi1EEESI_SI_EEESC_SE_Li128ELb0ELb1ELb0ELb0EEENS1_19SingleTileSchedulerILb0ELb0ELb1ELi128EEEEEEEEEvNT_6ParamsE)
        /*011c*/ 	.word	0x00000008


	//----- nvinfo : EIATTR_MIN_STACK_SIZE
	.align		4
.L_58:
        /*0120*/ 	.byte	0x04, 0x12
        /*0122*/ 	.short	(.L_60 - .L_59)
	.align		4
.L_59:
        /*0124*/ 	.word	index@(_ZN7cutlass13device_kernelIN5flash19enable_sm80_to_sm89INS1_16FlashAttnFwdSm80INS1_25CollectiveMainloopFwdSm80ILi4ELi1ELb0EN4cute5tupleIJNS5_1CILi128EEENS7_ILi64EEENS7_ILi96EEEEEELi96ENS_6half_tEfNS_4arch4Sm80ELb0ELb0ELb0ELb1ELb1ELb0ELb1ELb0EEENS1_21CollectiveEpilogueFwdINS6_IJS8_SA_S9_EEENS6_IJNS7_ILi1EEESI_SI_EEESC_SE_Li128ELb1ELb1ELb0ELb0EEENS1_19SingleTileSchedulerILb1ELb0ELb1ELi128EEEEEEEEEvNT_6ParamsE)
        /*0128*/ 	.word	0x00000018


	//----- nvinfo : EIATTR_MIN_STACK_SIZE
	.align		4
.L_60:
        /*012c*/ 	.byte	0x04, 0x12
        /*012e*/ 	.short	(.L_62 - .L_61)
	.align		4
.L_61:
        /*0130*/ 	.word	index@(_ZN7cutlass13device_kernelIN5flash19enable_sm80_to_sm89INS1_16FlashAttnFwdSm80INS1_25CollectiveMainloopFwdSm80ILi4ELi1ELb0EN4cute5tupleIJNS5_1CILi128EEENS7_ILi64EEENS7_ILi96EEEEEELi96ENS_6half_tEfNS_4arch4Sm80ELb0ELb0ELb0ELb1ELb1ELb1ELb1ELb0EEENS1_21CollectiveEpilogueFwdINS6_IJS8_SA_S9_EEENS6_IJNS7_ILi1EEESI_SI_EEESC_SE_Li128ELb1ELb1ELb0ELb0EEENS1_19SingleTileSchedulerILb1ELb0ELb1ELi128EEEEEEEEEvNT_6ParamsE)
        /*0134*/ 	.word	0x00000018


	//----- nvinfo : EIATTR_MIN_STACK_SIZE
	.align		4
.L_62:
        /*0138*/ 	.byte	0x04, 0x12
        /*013a*/ 	.short	(.L_64 - .L_63)
	.align		4
.L_63:
        /*013c*/ 	.word	index@(_ZN7cutlass13device_kernelIN5flash19enable_sm80_to_sm89INS1_16FlashAttnFwdSm80INS1_25CollectiveMainloopFwdSm80ILi4ELi1ELb0EN4cute5tupleIJNS5_1CILi128EEENS7_ILi48EEENS7_ILi96EEEEEELi96ENS_6half_tEfNS_4arch4Sm80ELb0ELb1ELb0ELb0ELb1ELb0ELb1ELb0EEENS1_21CollectiveEpilogueFwdINS6_IJS8_SA_S9_EEENS6_IJNS7_ILi1EEESI_SI_EEESC_SE_Li128ELb0ELb1ELb0ELb0EEENS1_19SingleTileSchedulerILb0ELb0ELb1ELi128EEEEEEEEEvNT_6ParamsE)
        /*0140*/ 	.word	0x00000030


	//----- nvinfo : EIATTR_MIN_STACK_SIZE
	.align		4
.L_64:
        /*0144*/ 	.byte	0x04, 0x12
        /*0146*/ 	.short	(.L_66 - .L_65)
	.align		4
.L_65:
        /*0148*/ 	.word	index@(_ZN7cutlass13device_kernelIN5flash19enable_sm80_to_sm89INS1_16FlashAttnFwdSm80INS1_25CollectiveMainloopFwdSm80ILi4ELi1ELb0EN4cute5tupleIJNS5_1CILi128EEENS7_ILi48EEENS7_ILi96EEEEEELi96ENS_6half_tEfNS_4arch4Sm80ELb0ELb1ELb0ELb1ELb1ELb0ELb1ELb0EEENS1_21CollectiveEpilogueFwdINS6_IJS8_SA_S9_EEENS6_IJNS7_ILi1EEESI_SI_EEESC_SE_Li128ELb1ELb1ELb0ELb0EEENS1_19SingleTileSchedulerILb1ELb0ELb1ELi128EEEEEEEEEvNT_6ParamsE)
        /*014c*/ 	.word	0x00000040


	//----- nvinfo : EIATTR_MIN_STACK_SIZE
	.align		4
.L_66:
        /*0150*/ 	.byte	0x04, 0x12
        /*0152*/ 	.short	(.L_68 - .L_67)
	.align		4
.L_67:
        /*0154*/ 	.word	index@(_ZN7cutlass13device_kernelIN5flash19enable_sm80_to_sm89INS1_16FlashAttnFwdSm80INS1_25CollectiveMainloopFwdSm80ILi4ELi1ELb0EN4cute5tupleIJNS5_1CILi128EEENS7_ILi48EEENS7_ILi96EEEEEELi96ENS_6half_tEfNS_4arch4Sm80ELb0ELb1ELb0ELb1ELb1ELb1ELb1ELb0EEENS1_21CollectiveEpilogueFwdINS6_IJS8_SA_S9_EEENS6_IJNS7_ILi1EEESI_SI_EEESC_SE_Li128ELb1ELb1ELb0ELb0EEENS1_19SingleTileSchedulerILb1ELb0ELb1ELi128EEEEEEEEEvNT_6ParamsE)
        /*0158*/ 	.word	0x00000050


	//----- nvinfo : EIATTR_MIN_STACK_SIZE
	.align		4
.L_68:
        /*015c*/ 	.byte	0x04, 0x12
        /*015e*/ 	.short	(.L_70 - .L_69)
	.align		4
.L_69:
        /*0160*/ 	.word	index@(_ZN7cutlass13device_kernelIN5flash19enable_sm80_to_sm89INS1_16FlashAttnFwdSm80INS1_25CollectiveMainloopFwdSm80ILi4ELi1ELb0EN4cute5tupleIJNS5_1CILi128EEENS7_ILi64EEENS7_ILi96EEEEEELi96ENS_6half_tEfNS_4arch4Sm80ELb1ELb0ELb0ELb0ELb1ELb0ELb1ELb0EEENS1_21CollectiveEpilogueFwdINS6_IJS8_SA_S9_EEENS6_IJNS7_ILi1EEESI_SI_EEESC_SE_Li128ELb0ELb1ELb0ELb0EEENS1_30DynamicPersistentTileSchedulerILi128ELi128ELb0ELb1ELb0EEEEEEEEEvNT_6ParamsE)
        /*0164*/ 	.word	0x00000078


	//----- nvinfo : EIATTR_MIN_STACK_SIZE
	.align		4
.L_70:
        /*0168*/ 	.byte	0x04, 0x12
        /*016a*/ 	.short	(.L_72 - .L_71)
	.align		4
.L_71:
        /*016c*/ 	.word	index@(_ZN7cutlass13device_kernelIN5flash19enable_sm80_to_sm89INS1_16FlashAttnFwdSm80INS1_25CollectiveMainloopFwdSm80ILi4ELi1ELb0EN4cute5tupleIJNS5_1CILi128EEENS7_ILi64EEENS7_ILi96EEEEEELi96ENS_6half_tEfNS_4arch4Sm80ELb1ELb0ELb0ELb1ELb1ELb0ELb1ELb0EEENS1_21CollectiveEpilogueFwdINS6_IJS8_SA_S9_EEENS6_IJNS7_ILi1EEESI_SI_EEESC_SE_Li128ELb1ELb1ELb0ELb0EEENS1_19SingleTileSchedulerILb1ELb0ELb1ELi128EEEEEEEEEvNT_6ParamsE)
        /*0170*/ 	.word	0x00000050


	//----- nvinfo : EIATTR_MIN_STACK_SIZE
	.align		4
.L_72:
        /*0174*/ 	.byte	0x04, 0x12
        /*0176*/ 	.short	(.L_74 - .L_73)
	.align		4
.L_73:
        /*0178*/ 	.word	index@(_ZN7cutlass13device_kernelIN5flash19enable_sm80_to_sm89INS1_16FlashAttnFwdSm80INS1_25CollectiveMainloopFwdSm80ILi4ELi1ELb0EN4cute5tupleIJNS5_1CILi128EEENS7_ILi64EEENS7_ILi96EEEEEELi96ENS_6half_tEfNS_4arch4Sm80ELb1ELb0ELb0ELb1ELb1ELb1ELb1ELb0EEENS1_21CollectiveEpilogueFwdINS6_IJS8_SA_S9_EEENS6_IJNS7_ILi1EEESI_SI_EEESC_SE_Li128ELb1ELb1ELb0ELb0EEENS1_19SingleTileSchedulerILb1ELb0ELb1ELi128EEEEEEEEEvNT_6ParamsE)
        /*017c*/ 	.word	0x00000050
.L_74:


//--------------------- .nv.info._ZN7cutlass13device_kernelIN5flash19enable_sm80_to_sm89INS1_16FlashAttnFwdSm80INS1_25CollectiveMainloopFwdSm80ILi4ELi1ELb0EN4cute5tupleIJNS5_1CILi128EEENS7_ILi64EEENS7_ILi96EEEEEELi96ENS_6half_tEfNS_4arch4Sm80ELb0ELb0ELb0ELb0ELb1ELb0ELb1ELb0EEENS1_21CollectiveEpilogueFwdINS6_IJS8_SA_S9_EEENS6_IJNS7_ILi1EEESI_SI_EEESC_SE_Li128ELb0ELb1ELb0ELb0EEENS1_19SingleTileSchedulerILb0ELb0ELb1ELi128EEEEEEEEEvNT_6ParamsE --------------------------
	.section	.nv.info._ZN7cutlass13device_kernelIN5flash19enable_sm80_to_sm89INS1_16FlashAttnFwdSm80INS1_25CollectiveMainloopFwdSm80ILi4ELi1ELb0EN4cute5tupleIJNS5_1CILi128EEENS7_ILi64EEENS7_ILi96EEEEEELi96ENS_6half_tEfNS_4arch4Sm80ELb0ELb0ELb0ELb0ELb1ELb0ELb1ELb0EEENS1_21CollectiveEpilogueFwdINS6_IJS8_SA_S9_EEENS6_IJNS7_ILi1EEESI_SI_EEESC_SE_Li128ELb0ELb1ELb0ELb0EEENS1_19SingleTileSchedulerILb0ELb0ELb1ELi128EEEEEEEEEvNT_6ParamsE,"",@"SHT_CUDA_INFO"
	.sectionflags	@""
	.align	4


	//----- nvinfo : EIATTR_CUDA_API_VERSION
	.align		4
        /*0000*/ 	.byte	0x04, 0x37
        /*0002*/ 	.short	(.L_76 - .L_75)
.L_75:
        /*0004*/ 	.word	0x00000082


	//----- nvinfo : EIATTR_SW2861232_WAR
	.align		4
.L_76:
        /*0008*/ 	.byte	0x01, 0x35
	.zero		2


	//----- nvinfo : EIATTR_PARAM_CBANK
	.align		4
        /*000c*/ 	.byte	0x04, 0x0a
        /*000e*/ 	.short	(.L_78 - .L_77)
	.align		4
.L_77:
        /*0010*/ 	.word	index@(.nv.constant0._ZN7cutlass13device_kernelIN5flash19enable_sm80_to_sm89INS1_16FlashAttnFwdSm80INS1_25CollectiveMainloopFwdSm80ILi4ELi1ELb0EN4cute5tupleIJNS5_1CILi128EEENS7_ILi64EEENS7_ILi96EEEEEELi96ENS_6half_tEfNS_4arch4Sm80ELb0ELb0ELb0ELb0ELb1ELb0ELb1ELb0EEENS1_21CollectiveEpilogueFwdINS6_IJS8_SA_S9_EEENS6_IJNS7_ILi1EEESI_SI_EEESC_SE_Li128ELb0ELb1ELb0ELb0EEENS1_19SingleTileSchedulerILb0ELb0ELb1ELi128EEEEEEEEEvNT_6ParamsE)
        /*0014*/ 	.short	0x0160
        /*0016*/ 	.short	0x0418


	//----- nvinfo : EIATTR_CBANK_PARAM_SIZE
	.align		4
.L_78:
        /*0018*/ 	.byte	0x03, 0x19
        /*001a*/ 	.short	0x0418


	//----- nvinfo : EIATTR_KPARAM_INFO
	.align		4
        /*001c*/ 	.byte	0x04, 0x17
        /*001e*/ 	.short	(.L_80 - .L_79)
.L_79:
        /*0020*/ 	.word	0x00000000
        /*0024*/ 	.short	0x0000
        /*0026*/ 	.short	0x0000
        /*0028*/ 	.byte	0x00, 0xf0, 0x61, 0x10


	//----- nvinfo : EIATTR_MAXREG_COUNT
	.align		4
.L_80:
        /*002c*/ 	.byte	0x03, 0x1b
        /*002e*/ 	.short	0x00ff


	//----- nvinfo : EIATTR_NUM_BARRIERS
	.align		4
        /*0030*/ 	.byte	0x02, 0x4c
        /*0032*/ 	.byte	0x02
	.zero		1


	//----- nvinfo : EIATTR_ANNOTATIONS
	.align		4
        /*0034*/ 	.byte	0x04, 0x55
        /*0036*/ 	.short	(.L_82 - .L_81)


	//   ....[0]....
.L_81:
        /*0038*/ 	.word	0x00000001
        /*003c*/ 	.byte	0x20, 0x42, 0x00, 0x00, 0x01, 0x00, 0x00, 0x00, 0x30, 0x42, 0x00, 0x00, 0x01, 0x00, 0x00, 0x00
        /*004c*/ 	.byte	0xb0, 0x74, 0x00, 0x00, 0x01, 0x00, 0x00, 0x00, 0xd0, 0x74, 0x00, 0x00, 0x01, 0x00, 0x00, 0x00
        /*005c*/ 	.byte	0xc0, 0x79, 0x00, 0x00, 0x01, 0x00, 0x00, 0x00, 0xe0, 0x79, 0x00, 0x00, 0x01, 0x00, 0x00, 0x00
        /*006c*/ 	.byte	0x60, 0x7a, 0x00, 0x00, 0x01, 0x00, 0x00, 0x00, 0xc0, 0x7a, 0x00, 0x00


	//----- nvinfo : EIATTR_MERCURY_ISA_VERSION
	.align		4
.L_82:
        /*0078*/ 	.byte	0x03, 0x5f
        /*007a*/ 	.short	0x0000


	//----- nvinfo : EIATTR_COOP_GROUP_MASK_REGIDS
	.align		4
        /*007c*/ 	.byte	0x04, 0x29
        /*007e*/ 	.short	(.L_84 - .L_83)


	//   ....[0]....
.L_83:
        /*0080*/ 	.word	0xffffffff


	//   ....[1]....
        /*0084*/ 	.word	0xffffffff


	//   ....[2]....
        /*0088*/ 	.word	0xffffffff


	//   ....[3]....
        /*008c*/ 	.word	0xffffffff


	//   ....[4]....
        /*0090*/ 	.word	0xffffffff


	//   ....[5]....
        /*0094*/ 	.word	0xffffffff


	//   ....[6]....
        /*0098*/ 	.word	0xffffffff


	//   ....[7]....
        /*009c*/ 	.word	0xffffffff


	//   ....[8]....
        /*00a0*/ 	.word	0xffffffff


	//   ....[9]....
        /*00a4*/ 	.word	0xffffffff


	//   ....[10]....
        /*00a8*/ 	.word	0xffffffff


	//   ....[11]....
        /*00ac*/ 	.word	0xffffffff


	//   ....[12]....
        /*00b0*/ 	.word	0xffffffff


	//   ....[13]....
        /*00b4*/ 	.word	0xffffffff


	//   ....[14]....
        /*00b8*/ 	.word	0xffffffff


	//   ....[15]....
        /*00bc*/ 	.word	0xffffffff


	//   ....[16]....
        /*00c0*/ 	.word	0xffffffff


	//   ....[17]....
        /*00c4*/ 	.word	0xffffffff


	//   ....[18]....
        /*00c8*/ 	.word	0xffffffff


	//   ....[19]....
        /*00cc*/ 	.word	0xffffffff


	//   ....[20]....
        /*00d0*/ 	.word	0xffffffff


	//   ....[21]....
        /*00d4*/ 	.word	0xffffffff


	//   ....[22]....
        /*00d8*/ 	.word	0xffffffff


	//   ....[23]....
        /*00dc*/ 	.word	0xffffffff


	//   ....[24]....
        /*00e0*/ 	.word	0xffffffff


	//   ....[25]....
        /*00e4*/ 	.word	0xffffffff


	//   ....[26]....
        /*00e8*/ 	.word	0xffffffff


	//   ....[27]....
        /*00ec*/ 	.word	0xffffffff


	//   ....[28]....
        /*00f0*/ 	.word	0xffffffff


	//   ....[29]....
        /*00f4*/ 	.word	0xffffffff


	//   ....[30]....
        /*00f8*/ 	.word	0xffffffff


	//   ....[31]....
        /*00fc*/ 	.word	0xffffffff


	//   ....[32]....
        /*0100*/ 	.word	0xffffffff


	//   ....[33]....
        /*0104*/ 	.word	0xffffffff


	//   ....[34]....
        /*0108*/ 	.word	0xffffffff


	//   ....[35]....
        /*010c*/ 	.word	0xffffffff


	//   ....[36]....
        /*0110*/ 	.word	0xffffffff


	//   ....[37]....
        /*0114*/ 	.word	0xffffffff


	//   ....[38]....
        /*0118*/ 	.word	0xffffffff


	//   ....[39]....
        /*011c*/ 	.word	0xffffffff


	//   ....[40]....
        /*0120*/ 	.word	0xffffffff


	//   ....[41]....
        /*0124*/ 	.word	0xffffffff


	//   ....[42]....
        /*0128*/ 	.word	0xffffffff


	//   ....[43]....
        /*012c*/ 	.word	0xffffffff


	//   ....[44]....
        /*0130*/ 	.word	0xffffffff


	//   ....[45]....
        /*0134*/ 	.word	0xffffffff


	//   ....[46]....
        /*0138*/ 	.word	0xffffffff


	//   ....[47]....
        /*013c*/ 	.word	0xffffffff


	//   ....[48]....
        /*0140*/ 	.word	0xffffffff


	//   ....[49]....
        /*0144*/ 	.word	0xffffffff


	//   ....[50]....
        /*0148*/ 	.word	0xffffffff


	//   ....[51]....
        /*014c*/ 	.word	0xffffffff


	//   ....[52]....
        /*0150*/ 	.word	0xffffffff


	//   ....[53]....
        /*0154*/ 	.word	0xffffffff


	//   ....[54]....
        /*0158*/ 	.word	0xffffffff


	//   ....[55]....
        /*015c*/ 	.word	0xffffffff


	//   ....[56]....
        /*0160*/ 	.word	0xffffffff


	//   ....[57]....
        /*0164*/ 	.word	0xffffffff


	//   ....[58]....
        /*0168*/ 	.word	0xffffffff


	//   ....[59]....
        /*016c*/ 	.word	0xffffffff


	//   ....[60]....
        /*0170*/ 	.word	0xffffffff


	//   ....[61]....
        /*0174*/ 	.word	0xffffffff


	//   ....[62]....
        /*0178*/ 	.word	0xffffffff


	//   ....[63]....
        /*017c*/ 	.word	0xffffffff


	//   ....[64]....
        /*0180*/ 	.word	0xffffffff


	//   ....[65]....
        /*0184*/ 	.word	0xffffffff


	//   ....[66]....
        /*0188*/ 	.word	0xffffffff


	//   ....[67]....
        /*018c*/ 	.word	0xffffffff


	//----- nvinfo : EIATTR_COOP_GROUP_INSTR_OFFSETS
	.align		4
.L_84:
        /*0190*/ 	.byte	0x04, 0x28
        /*0192*/ 	.short	(.L_86 - .L_85)


	//   ....[0]....
.L_85:
        /*0194*/ 	.word	0x00000680


	//   ....[1]....
        /*0198*/ 	.word	0x000006b0


	//   ....[2]....
        /*019c*/ 	.word	0x000006e0


	//   ....[3]....
        /*01a0*/ 	.word	0x00000700


	//   ....[4]....
        /*01a4*/ 	.word	0x00000730


	//   ....[5]....
        /*01a8*/ 	.word	0x00000770


	//   ....[6]....
        /*01ac*/ 	.word	0x00000930


	//   ....[7]....
        /*01b0*/ 	.word	0x00000a50


	//   ....[8]....
        /*01b4*/ 	.word	0x000010b0


	//   ....[9]....
        /*01b8*/ 	.word	0x000010e0


	//   ....[10]....
        /*01bc*/ 	.word	0x00001110


	//   ....[11]....
        /*01c0*/ 	.word	0x00001130


	//   ....[12]....
        /*01c4*/ 	.word	0x00001660


	//   ....[13]....
        /*01c8*/ 	.word	0x00001690


	//   ....[14]....
        /*01cc*/ 	.word	0x000016c0


	//   ....[15]....
        /*01d0*/ 	.word	0x000016e0


	//   ....[16]....
        /*01d4*/ 	.word	0x000023d0


	//   ....[17]....
        /*01d8*/ 	.word	0x000023f0


	//   ....[18]....
        /*01dc*/ 	.word	0x00002410


	//   ....[19]....
        /*01e0*/ 	.word	0x00002430


	//   ....[20]....
        /*01e4*/ 	.word	0x00002cc0


	//   ....[21]....
        /*01e8*/ 	.word	0x00002df0


	//   ....[22]....
        /*01ec*/ 	.word	0x00002e20


	//   ....[23]....
        /*01f0*/ 	.word	0x00002f20


	//   ....[24]....
        /*01f4*/ 	.word	0x00002f50


	//   ....[25]....
        /*01f8*/ 	.word	0x00003050


	//   ....[26]....
        /*01fc*/ 	.word	0x00003090


	//   ....[27]....
        /*0200*/ 	.word	0x000031b0


	//   ....[28]....
        /*0204*/ 	.word	0x000049f0


	//   ....[29]....
        /*0208*/ 	.word	0x00004a00


	//   ....[30]....
        /*020c*/ 	.word	0x00004a10


	//   ....[31]....
        /*0210*/ 	.word	0x00004a20


	//   ....[32]....
        /*0214*/ 	.word	0x00004c70


	//   ....[33]....
        /*0218*/ 	.word	0x00004c80


	//   ....[34]....
        /*021c*/ 	.word	0x00004c90


	//   ....[35]....
        /*0220*/ 	.word	0x00004cb0


	//   ....[36]....
        /*0224*/ 	.word	0x000058f0


	//   ....[37]....
        /*0228*/ 	.word	0x00005a20


	//   ....[38]....
        /*022c*/ 	.word	0x00005af0


	//   ....[39]....
        /*0230*/ 	.word	0x00005b40


	//   ....[40]....
        /*0234*/ 	.word	0x00005ba0


	//   ....[41]....
        /*0238*/ 	.word	0x00005c30


	//   ....[42]....
        /*023c*/ 	.word	0x00005c90


	//   ....[43]....
        /*0240*/ 	.word	0x00005cf0


	//   ....[44]....
        /*0244*/ 	.word	0x00007a70


	//   ....[45]....
        /*0248*/ 	.word	0x00007bc0


	//   ....[46]....
        /*024c*/ 	.word	0x00007d00


	//   ....[47]....
        /*0250*/ 	.word	0x00007d10


	//   ....[48]....
        /*0254*/ 	.word	0x00007d30


	//   ....[49]....
        /*0258*/ 	.word	0x00007d40


	//   ....[50]....
        /*025c*/ 	.word	0x00007d60


	//   ....[51]....
        /*0260*/ 	.word	0x00007d90


	//   ....[52]....
        /*0264*/ 	.word	0x00009190


	//   ....[53]....
        /*0268*/ 	.word	0x000091a0


	//   ....[54]....
        /*026c*/ 	.word	0x000091c0


	//   ....[55]....
        /*0270*/ 	.word	0x000091d0


	//   ....[56]....
        /*0274*/ 	.word	0x000091e0


	//   ....[57]....
        /*0278*/ 	.word	0x000091f0


	//   ....[58]....
        /*027c*/ 	.word	0x00009200


	//   ....[59]....
        /*0280*/ 	.word	0x00009210


	//   ....[60]....
        /*0284*/ 	.word	0x00009380


	//   ....[61]....
        /*0288*/ 	.word	0x00009390


	//   ....[62]....
        /*028c*/ 	.word	0x000094f0


	//   ....[63]....
        /*0290*/ 	.word	0x00009520


	//   ....[64]....
        /*0294*/ 	.word	0x00009650


	//   ....[65]....
        /*0298*/ 	.word	0x00009680


	//   ....[66]....
        /*029c*/ 	.word	0x000097b0


	//   ....[67]....
        /*02a0*/ 	.word	0x000097d0


	//----- nvinfo : EIATTR_EXIT_INSTR_OFFSETS
	.align		4
.L_86:
        /*02a4*/ 	.byte	0x04, 0x1c
        /*02a6*/ 	.short	(.L_88 - .L_87)


	//   ....[0]....
.L_87:
        /*02a8*/ 	.word	0x00000040


	//   ....[1]....
        /*02ac*/ 	.word	0x000097e0


	//   ....[2]....
        /*02b0*/ 	.word	0x00009890


	//   ....[3]....
        /*02b4*/ 	.word	0x000098f0


	//----- nvinfo : EIATTR_CTAIDZ_USED
	.align		4
.L_88:
        /*02b8*/ 	.byte	0x01, 0x04
	.zero		2


	//----- nvinfo : EIATTR_MAX_THREADS
	.align		4
        /*02bc*/ 	.byte	0x04, 0x05
        /*02be*/ 	.short	(.L_90 - .L_89)
.L_89:
        /*02c0*/ 	.word	0x00000080
        /*02c4*/ 	.word	0x00000001
        /*02c8*/ 	.word	0x00000001


	//----- nvinfo : EIATTR_CRS_STACK_SIZE
	.align		4
.L_90:
        /*02cc*/ 	.byte	0x04, 0x1e
        /*02ce*/ 	.short	(.L_92 - .L_91)
.L_91:
        /*02d0*/ 	.word	0x00000000
.L_92:


//--------------------- .nv.info._ZN7cutlass13device_kernelIN5flash19enable_sm80_to_sm89INS1_16FlashAttnFwdSm80INS1_25CollectiveMainloopFwdSm80ILi4ELi1ELb0EN4cute5tupleIJNS5_1CILi128EEENS7_ILi64EEENS7_ILi96EEEEEELi96ENS_6half_tEfNS_4arch4Sm80ELb0ELb0ELb0ELb1ELb1ELb0ELb1ELb0EEENS1_21CollectiveEpilogueFwdINS6_IJS8_SA_S9_EEENS6_IJNS7_ILi1EEESI_SI_EEESC_SE_Li128ELb1ELb1ELb0ELb0EEENS1_19SingleTileSchedulerILb1ELb0ELb1ELi128EEEEEEEEEvNT_6ParamsE --------------------------
	.section	.nv.info._ZN7cutlass13device_kernelIN5flash19enable_sm80_to_sm89INS1_16FlashAttnFwdSm80INS1_25CollectiveMainloopFwdSm80ILi4ELi1ELb0EN4cute5tupleIJNS5_1CILi128EEENS7_ILi64EEENS7_ILi96EEEEEELi96ENS_6half_tEfNS_4arch4Sm80ELb0ELb0ELb0ELb1ELb1ELb0ELb1ELb0EEENS1_21CollectiveEpilogueFwdINS6_IJS8_SA_S9_EEENS6_IJNS7_ILi1EEESI_SI_EEESC_SE_Li128ELb1ELb1ELb0ELb0EEENS1_19SingleTileSchedulerILb1ELb0ELb1ELi128EEEEEEEEEvNT_6ParamsE,"",@"SHT_CUDA_INFO"
	.sectionflags	@""
	.align	4


	//----- nvinfo : EIATTR_CUDA_API_VERSION
	.align		4
        /*0000*/ 	.byte	0x04, 0x37
        /*0002*/ 	.short	(.L_94 - .L_93)
.L_93:
        /*0004*/ 	.word	0x00000082


	//----- nvinfo : EIATTR_SW2861232_WAR
	.align		4
.L_94:
        /*0008*/ 	.byte	0x01, 0x35
	.zero		2


	//----- nvinfo : EIATTR_PARAM_CBANK
	.align		4
        /*000c*/ 	.byte	0x04, 0x0a
        /*000e*/ 	.short	(.L_96 - .L_95)
	.align		4
.L_95:
        /*0010*/ 	.word	index@(.nv.constant0._ZN7cutlass13device_kernelIN5flash19enable_sm80_to_sm89INS1_16FlashAttnFwdSm80INS1_25CollectiveMainloopFwdSm80ILi4ELi1ELb0EN4cute5tupleIJNS5_1CILi128EEENS7_ILi64EEENS7_ILi96EEEEEELi96ENS_6half_tEfNS_4arch4Sm80ELb0ELb0ELb0ELb1ELb1ELb0ELb1ELb0EEENS1_21CollectiveEpilogueFwdINS6_IJS8_SA_S9_EEENS6_IJNS7_ILi1EEESI_SI_EEESC_SE_Li128ELb1ELb1ELb0ELb0EEENS1_19SingleTileSchedulerILb1ELb0ELb1ELi128EEEEEEEEEvNT_6ParamsE)
        /*0014*/ 	.short	0x0160
        /*0016*/ 	.short	0x0418


	//----- nvinfo : EIATTR_CBANK_PARAM_SIZE
	.align		4
.L_96:
        /*0018*/ 	.byte	0x03, 0x19
        /*001a*/ 	.short	0x0418


	//----- nvinfo : EIATTR_KPARAM_INFO
	.align		4
        /*001c*/ 	.byte	0x04, 0x17
        /*001e*/ 	.short	(.L_98 - .L_97)
.L_97:
        /*0020*/ 	.word	0x00000000
        /*0024*/ 	.short	0x0000
        /*0026*/ 	.short	0x0000
        /*0028*/ 	.byte	0x00, 0xf0, 0x61, 0x10


	//----- nvinfo : EIATTR_MAXREG_COUNT
	.align		4
.L_98:
        /*002c*/ 	.byte	0x03, 0x1b
        /*002e*/ 	.short	0x00ff


	//----- nvinfo : EIATTR_NUM_BARRIERS
	.align		4
        /*0030*/ 	.byte	0x02, 0x4c
        /*0032*/ 	.byte	0x02
	.zero		1


	//----- nvinfo : EIATTR_ANNOTATIONS
	.align		4
        /*0034*/ 	.byte	0x04, 0x55
        /*0036*/ 	.short	(.L_100 - .L_99)


	//   ....[0]....
.L_99:
        /*0038*/ 	.word	0x00000001
        /*003c*/ 	.byte	0xe0, 0x01, 0x00, 0x00, 0x01, 0x00, 0x00, 0x00, 0x20, 0x03, 0x00, 0x00, 0x01, 0x00, 0x00, 0x00
        /*004c*/ 	.byte	0x30, 0x03, 0x00, 0x00, 0x01, 0x00, 0x00, 0x00, 0x50, 0x0c, 0x00, 0x00, 0x01, 0x00, 0x00, 0x00
        /*005c*/ 	.byte	0xe0, 0x14, 0x00, 0x00, 0x01, 0x00, 0x00, 0x00, 0x60, 0x15, 0x00, 0x00, 0x01, 0x00, 0x00, 0x00
        /*006c*/ 	.byte	0x80, 0x4e, 0x00, 0x00, 0x01, 0x00, 0x00, 0x00, 0x80, 0x4f, 0x00, 0x00, 0x01, 0x00, 0x00, 0x00
        /*007c*/ 	.byte	0xb0, 0x4f, 0x00, 0x00, 0x01, 0x00, 0x00, 0x00, 0xe0, 0x89, 0x00, 0x00, 0x01, 0x00, 0x00, 0x00
        /*008c*/ 	.byte	0x40, 0xa1, 0x00, 0x00


	//----- nvinfo : EIATTR_MERCURY_ISA_VERSION
	.align		4
.L_100:
        /*0090*/ 	.byte	0x03, 0x5f
        /*0092*/ 	.short	0x0000


	//----- nvinfo : EIATTR_COOP_GROUP_MASK_REGIDS
	.align		4
        /*0094*/ 	.byte	0x04, 0x29
        /*0096*/ 	.short	(.L_102 - .L_101)


	//   ....[0]....
.L_101:
        /*0098*/ 	.word	0xffffffff


	//   ....[1]....
        /*009c*/ 	.word	0xffffffff


	//   ....[2]....
        /*00a0*/ 	.word	0xffffffff


	//   ....[3]....
        /*00a4*/ 	.word	0xffffffff


	//   ....[4]....
        /*00a8*/ 	.word	0xffffffff


	//   ....[5]....
        /*00ac*/ 	.word	0xffffffff


	//   ....[6]....
        /*00b0*/ 	.word	0xffffffff


	//   ....[7]....
        /*00b4*/ 	.word	0xffffffff


	//   ....[8]....
        /*00b8*/ 	.word	0xffffffff


	//   ....[9]....
        /*00bc*/ 	.word	0xffffffff


	//   ....[10]....
        /*00c0*/ 	.word	0xffffffff


	//   ....[11]....
        /*00c4*/ 	.word	0xffffffff


	//   ....[12]....
        /*00c8*/ 	.word	0xffffffff


	//   ....[13]....
        /*00cc*/ 	.word	0xffffffff


	//   ....[14]....
        /*00d0*/ 	.word	0xffffffff


	//   ....[15]....
        /*00d4*/ 	.word	0xffffffff


	//   ....[16]....
        /*00d8*/ 	.word	0xffffffff


	//   ....[17]....
        /*00dc*/ 	.word	0xffffffff


	//   ....[18]....
        /*00e0*/ 	.word	0xffffffff


	//   ....[19]....
        /*00e4*/ 	.word	0xffffffff


	//   ....[20]....
        /*00e8*/ 	.word	0xffffffff


	//   ....[21]....
        /*00ec*/ 	.word	0xffffffff


	//   ....[22]....
        /*00f0*/ 	.word	0xffffffff


	//   ....[23]....
        /*00f4*/ 	.word	0xffffffff


	//   ....[24]....
        /*00f8*/ 	.word	0xffffffff


	//   ....[25]....
        /*00fc*/ 	.word	0xffffffff


	//   ....[26]....
        /*0100*/ 	.word	0xffffffff


	//   ....[27]....
        /*0104*/ 	.word	0xffffffff


	//   ....[28]....
        /*0108*/ 	.word	0xffffffff


	//   ....[29]....
        /*010c*/ 	.word	0xffffffff


	//   ....[30]....
        /*0110*/ 	.word	0xffffffff


	//   ....[31]....
        /*0114*/ 	.word	0xffffffff


	//   ....[32]....
        /*0118*/ 	.word	0xffffffff


	//   ....[33]....
        /*011c*/ 	.word	0xffffffff


	//   ....[34]....
        /*0120*/ 	.word	0xffffffff


	//   ....[35]....
        /*0124*/ 	.word	0xffffffff


	//   ....[36]....
        /*0128*/ 	.word	0xffffffff


	//   ....[37]....
        /*012c*/ 	.word	0xffffffff


	//   ....[38]....
        /*0130*/ 	.word	0xffffffff


	//   ....[39]....
        /*0134*/ 	.word	0xffffffff


	//   ....[40]....
        /*0138*/ 	.word	0xffffffff


	//   ....[41]....
        /*013c*/ 	.word	0xffffffff


	//   ....[42]....
        /*0140*/ 	.word	0xffffffff


	//   ....[43]....
        /*0144*/ 	.word	0xffffffff


	//   ....[44]....
        /*0148*/ 	.word	0xffffffff


	//   ....[45]....
        /*014c*/ 	.word	0xffffffff


	//   ....[46]....
        /*0150*/ 	.word	0xffffffff


	//   ....[47]....
        /*0154*/ 	.word	0xffffffff


	//   ....[48]....
        /*0158*/ 	.word	0xffffffff


	//   ....[49]....
        /*015c*/ 	.word	0xffffffff


	//   ....[50]....
        /*0160*/ 	.word	0xffffffff


	//   ....[51]....
        /*0164*/ 	.word	0xffffffff


	//   ....[52]....
        /*0168*/ 	.word	0xffffffff


	//   ....[53]....
        /*016c*/ 	.word	0xffffffff


	//   ....[54]....
        /*0170*/ 	.word	0xffffffff


	//   ....[55]....
        /*0174*/ 	.word	0xffffffff


	//   ....[56]....
        /*0178*/ 	.word	0xffffffff


	//   ....[57]....
        /*017c*/ 	.word	0xffffffff


	//   ....[58]....
        /*0180*/ 	.word	0xffffffff


	//   ....[59]....
        /*0184*/ 	.word	0xffffffff


	//   ....[60]....
        /*0188*/ 	.word	0xffffffff


	//   ....[61]....
        /*018c*/ 	.word	0xffffffff


	//   ....[62]....
        /*0190*/ 	.word	0xffffffff


	//   ....[63]....
        /*0194*/ 	.word	0xffffffff


	//   ....[64]....
        /*0198*/ 	.word	0xffffffff


	//   ....[65]....
        /*019c*/ 	.word	0xffffffff


	//   ....[66]....
        /*01a0*/ 	.word	0xffffffff


	//   ....[67]....
        /*01a4*/ 	.word	0xffffffff


	//   ....[68]....
        /*01a8*/ 	.word	0xffffffff


	//   ....[69]....
        /*01ac*/ 	.word	0xffffffff


	//   ....[70]....
        /*01b0*/ 	.word	0xffffffff


	//   ....[71]....
        /*01b4*/ 	.word	0xffffffff


	//   ....[72]....
        /*01b8*/ 	.word	0xffffffff


	//   ....[73]....
        /*01bc*/ 	.word	0xffffffff


	//   ....[74]....
        /*01c0*/ 	.word	0xffffffff


	//   ....[75]....
        /*01c4*/ 	.word	0xffffffff


	//   ....[76]....
        /*01c8*/ 	.word	0xffffffff


	//----- nvinfo : EIATTR_COOP_GROUP_INSTR_OFFSETS
	.align		4
.L_102:
        /*01cc*/ 	.byte	0x04, 0x28
        /*01ce*/ 	.short	(.L_104 - .L_103)


	//   ....[0]....
.L_103:
        /*01d0*/ 	.word	0x00000090


	//   ....[1]....
        /*01d4*/ 	.word	0x00000f40


	//   ....[2]....
        /*01d8*/ 	.word	0x00000f70


	//   ....[3]....
        /*01dc*/ 	.word	0x00001110


	//   ....[4]....
        /*01e0*/ 	.word	0x00001140


	//   ....[5]....
        /*01e4*/ 	.word	0x00001260


	//   ....[6]....
        /*01e8*/ 	.word	0x00001290


	//   ....[7]....
        /*01ec*/ 	.word	0x000013b0


	//   ....[8]....
        /*01f0*/ 	.word	0x00001400


	//   ....[9]....
        /*01f4*/ 	.word	0x000018e0


	//   ....[10]....
        /*01f8*/ 	.word	0x00001910


	//   ....[11]....
        /*01fc*/ 	.word	0x00001a10


	//   ....[12]....
        /*0200*/ 	.word	0x00001a90


	//   ....[13]....
        /*0204*/ 	.word	0x00001ac0


	//   ....[14]....
        /*0208*/ 	.word	0x00001ae0


	//   ....[15]....
        /*020c*/ 	.word	0x00001b10


	//   ....[16]....
        /*0210*/ 	.word	0x00001b40


	//   ....[17]....
        /*0214*/ 	.word	0x00002a70


	//   ....[18]....
        /*0218*/ 	.word	0x00002a80


	//   ....[19]....
        /*021c*/ 	.word	0x00002b20


	//   ....[20]....
        /*0220*/ 	.word	0x00002b40


	//   ....[21]....
        /*0224*/ 	.word	0x00003390


	//   ....[22]....
        /*0228*/ 	.word	0x00003470


	//   ....[23]....
        /*022c*/ 	.word	0x000034d0


	//   ....[24]....
        /*0230*/ 	.word	0x000035a0


	//   ....[25]....
        /*0234*/ 	.word	0x000035d0


	//   ....[26]....
        /*0238*/ 	.word	0x00003700


	//   ....[27]....
        /*023c*/ 	.word	0x00003720


	//   ....[28]....
        /*0240*/ 	.word	0x00003850


	//   ....[29]....
        /*0244*/ 	.word	0x00005180


	//   ....[30]....
        /*0248*/ 	.word	0x00005190


	//   ....[31]....
        /*024c*/ 	.word	0x000051a0


	//   ....[32]....
        /*0250*/ 	.word	0x000051b0


	//   ....[33]....
        /*0254*/ 	.word	0x00005590


	//   ....[34]....
        /*0258*/ 	.word	0x000055b0


	//   ....[35]....
        /*025c*/ 	.word	0x000055d0


	//   ....[36]....
        /*0260*/ 	.word	0x000055f0


	//   ....[37]....
        /*0264*/ 	.word	0x000060d0


	//   ....[38]....
        /*0268*/ 	.word	0x00006130


	//   ....[39]....
        /*026c*/ 	.word	0x00006230


	//   ....[40]....
        /*0270*/ 	.word	0x00006280


	//   ....[41]....
        /*0274*/ 	.word	0x000062b0


	//   ....[42]....
        /*0278*/ 	.word	0x000063c0


	//   ....[43]....
        /*027c*/ 	.word	0x00006480


	//   ....[44]....
        /*0280*/ 	.word	0x000067b0


	//   ....[45]....
        /*0284*/ 	.word	0x00008080


	//   ....[46]....
        /*0288*/ 	.word	0x000080b0


	//   ....[47]....
        /*028c*/ 	.word	0x000080e0


	//   ....[48]....
        /*0290*/ 	.word	0x00008100


	//   ....[49]....
        /*0294*/ 	.word	0x00008130


	//   ....[50]....
        /*0298*/ 	.word	0x00008150


	//   ....[51]....
        /*029c*/ 	.word	0x00008170


	//   ....[52]....
        /*02a0*/ 	.word	0x00008180


	//   ....[53]....
        /*02a4*/ 	.word	0x00009860


	//   ....[54]....
        /*02a8*/ 	.word	0x00009890


	//   ....[55]....
        /*02ac*/ 	.word	0x000098c0


	//   ....[56]....
        /*02b0*/ 	.word	0x000098e0


	//   ....[57]....
        /*02b4*/ 	.word	0x000098f0


	//   ....[58]....
        /*02b8*/ 	.word	0x00009900


	//   ....[59]....
        /*02bc*/ 	.word	0x00009910


	//   ....[60]....
        /*02c0*/ 	.word	0x00009920


	//   ....[61]....
        /*02c4*/ 	.word	0x00009b40


	//   ....[62]....
        /*02c8*/ 	.word	0x00009b50


	//   ....[63]....
        /*02cc*/ 	.word	0x00009cd0


	//   ....[64]....
        /*02d0*/ 	.word	0x00009d00


	//   ....[65]....
        /*02d4*/ 	.word	0x00009e50


	//   ....[66]....
        /*02d8*/ 	.word	0x00009e80


	//   ....[67]....
        /*02dc*/ 	.word	0x00009fd0


	//   ....[68]....
        /*02e0*/ 	.word	0x00009ff0


	//   ....[69]....
        /*02e4*/ 	.word	0x0000a7e0


	//   ....[70]....
        /*02e8*/ 	.word	0x0000a800


	//   ....[71]....
        /*02ec*/ 	.word	0x0000a950


	//   ....[72]....
        /*02f0*/ 	.word	0x0000a980


	//   ....[73]....
        /*02f4*/ 	.word	0x0000aab0


	//   ....[74]....
        /*02f8*/ 	.word	0x0000aae0


	//   ....[75]....
        /*02fc*/ 	.word	0x0000ac10


	//   ....[76]....
        /*0300*/ 	.word	0x0000ac30


	//----- nvinfo : EIATTR_EXIT_INSTR_OFFSETS
	.align		4
.L_104:
        /*0304*/ 	.byte	0x04, 0x1c
        /*0306*/ 	.short	(.L_106 - .L_105)


	//   ....[0]....
.L_105:
        /*0308*/ 	.word	0x00000350


	//   ....[1]....
        /*030c*/ 	.word	0x0000a000


	//   ....[2]....
        /*0310*/ 	.word	0x0000a0d0


	//   ....[3]....
        /*0314*/ 	.word	0x0000a130


	//   ....[4]....
        /*0318*/ 	.word	0x0000ac40


	//   ....[5]....
        /*031c*/ 	.word	0x0000acf0


	//   ....[6]....
        /*0320*/ 	.word	0x0000ad50


	//----- nvinfo : EIATTR_CTAIDZ_USED
	.align		4
.L_106:
        /*0324*/ 	.byte	0x01, 0x04
	.zero		2


	//----- nvinfo : EIATTR_MAX_THREADS
	.align		4
        /*0328*/ 	.byte	0x04, 0x05
        /*032a*/ 	.short	(.L_108 - .L_107)
.L_107:
        /*032c*/ 	.word	0x00000080
        /*0330*/ 	.word	0x00000001
        /*0334*/ 	.word	0x00000001


	//----- nvinfo : EIATTR_CRS_STACK_SIZE
	.align		4
.L_108:
        /*0338*/ 	.byte	0x04, 0x1e
        /*033a*/ 	.short	(.L_110 - .L_109)
.L_109:
        /*033c*/ 	.word	0x00000000
.L_110:


//--------------------- .nv.info._ZN7cutlass13device_kernelIN5flash19enable_sm80_to_sm89INS1_16FlashAttnFwdSm80INS1_25CollectiveMainloopFwdSm80ILi4ELi1ELb0EN4cute5tupleIJNS5_1CILi128EEENS7_ILi64EEENS7_ILi96EEEEEELi96ENS_6half_tEfNS_4arch4Sm80ELb0ELb0ELb0ELb1ELb1ELb1ELb1ELb0EEENS1_21CollectiveEpilogueFwdINS6_IJS8_SA_S9_EEENS6_IJNS7_ILi1EEESI_SI_EEESC_SE_Li128ELb1ELb1ELb0ELb0EEENS1_19SingleTileSchedulerILb1ELb0ELb1ELi128EEEEEEEEEvNT_6ParamsE --------------------------
	.section	.nv.info._ZN7cutlass13device_kernelIN5flash19enable_sm80_to_sm89INS1_16FlashAttnFwdSm80INS1_25CollectiveMainloopFwdSm80ILi4ELi1ELb0EN4cute5tupleIJNS5_1CILi128EEENS7_ILi64EEENS7_ILi96EEEEEELi96ENS_6half_tEfNS_4arch4Sm80ELb0ELb0ELb0ELb1ELb1ELb1ELb1ELb0EEENS1_21CollectiveEpilogueFwdINS6_IJS8_SA_S9_EEENS6_IJNS7_ILi1EEESI_SI_EEESC_SE_Li128ELb1ELb1ELb0ELb0EEENS1_19SingleTileSchedulerILb1ELb0ELb1ELi128EEEEEEEEEvNT_6ParamsE,"",@"SHT_CUDA_INFO"
	.sectionflags	@""
	.align	4


	//----- nvinfo : EIATTR_CUDA_API_VERSION
	.align		4
        /*0000*/ 	.byte	0x04, 0x37
        /*0002*/ 	.short	(.L_112 - .L_111)
.L_111:
        /*0004*/ 	.word	0x00000082


	//----- nvinfo : EIATTR_SW2861232_WAR
	.align		4
.L_112:
        /*0008*/ 	.byte	0x01, 0x35
	.zero		2


	//----- nvinfo : EIATTR_PARAM_CBANK
	.align		4
        /*000c*/ 	.byte	0x04, 0x0a
        /*000e*/ 	.short	(.L_114 - .L_113)
	.align		4
.L_113:
        /*0010*/ 	.word	index@(.nv.constant0._ZN7cutlass13device_kernelIN5flash19enable_sm80_to_sm89INS1_16FlashAttnFwdSm80INS1_25CollectiveMainloopFwdSm80ILi4ELi1ELb0EN4cute5tupleIJNS5_1CILi128EEENS7_ILi64EEENS7_ILi96EEEEEELi96ENS_6half_tEfNS_4arch4Sm80ELb0ELb0ELb0ELb1ELb1ELb1ELb1ELb0EEENS1_21CollectiveEpilogueFwdINS6_IJS8_SA_S9_EEENS6_IJNS7_ILi1EEESI_SI_EEESC_SE_Li128ELb1ELb1ELb0ELb0EEENS1_19SingleTileSchedulerILb1ELb0ELb1ELi128EEEEEEEEEvNT_6ParamsE)
        /*0014*/ 	.short	0x0160
        /*0016*/ 	.short	0x0418


	//----- nvinfo : EIATTR_CBANK_PARAM_SIZE
	.align		4
.L_114:
        /*0018*/ 	.byte	0x03, 0x19
        /*001a*/ 	.short	0x0418


	//----- nvinfo : EIATTR_KPARAM_INFO
	.align		4
        /*001c*/ 	.byte	0x04, 0x17
        /*001e*/ 	.short	(.L_116 - .L_115)
.L_115:
        /*0020*/ 	.word	0x00000000
        /*0024*/ 	.short	0x0000
        /*0026*/ 	.short	0x0000
        /*0028*/ 	.byte	0x00, 0xf0, 0x61, 0x10


	//----- nvinfo : EIATTR_MAXREG_COUNT
	.align		4
.L_116:
        /*002c*/ 	.byte	0x03, 0x1b
        /*002e*/ 	.short	0x00ff


	//----- nvinfo : EIATTR_NUM_BARRIERS
	.align		4
        /*0030*/ 	.byte	0x02, 0x4c
        /*0032*/ 	.byte	0x02
	.zero		1


	//----- nvinfo : EIATTR_ANNOTATIONS
	.align		4
        /*0034*/ 	.byte	0x04, 0x55
        /*0036*/ 	.short	(.L_118 - .L_117)


	//   ....[0]....
.L_117:
        /*0038*/ 	.word	0x00000001
        /*003c*/ 	.byte	0x20, 0x05, 0x00, 0x00, 0x01, 0x00, 0x00, 0x00, 0x10, 0x07, 0x00, 0x00, 0x01, 0x00, 0x00, 0x00
        /*004c*/ 	.byte	0x70, 0x6b, 0x00, 0x00, 0x01, 0x00, 0x00, 0x00, 0x50, 0x6c, 0x00, 0x00, 0x01, 0x00, 0x00, 0x00
        /*005c*/ 	.byte	0xb0, 0x6d, 0x00, 0x00, 0x01, 0x00, 0x00, 0x00, 0xa0, 0x04, 0x01, 0x00, 0x01, 0x00, 0x00, 0x00
        /*006c*/ 	.byte	0xa0, 0x05, 0x01, 0x00, 0x01, 0x00, 0x00, 0x00, 0xd0, 0x05, 0x01, 0x00, 0x01, 0x00, 0x00, 0x00
        /*007c*/ 	.byte	0xe0, 0x05, 0x01, 0x00


	//----- nvinfo : EIATTR_MERCURY_ISA_VERSION
	.align		4
.L_118:
        /*0080*/ 	.byte	0x03, 0x5f
        /*0082*/ 	.short	0x0000


	//----- nvinfo : EIATTR_COOP_GROUP_MASK_REGIDS
	.align		4
        /*0084*/ 	.byte	0x04, 0x29
        /*0086*/ 	.short	(.L_120 - .L_119)


	//   ....[0]....
.L_119:
        /*0088*/ 	.word	0xffffffff


	//   ....[1]....
        /*008c*/ 	.word	0xffffffff


	//   ....[2]....
        /*0090*/ 	.word	0xffffffff


	//   ....[3]....
        /*0094*/ 	.word	0xffffffff


	//   ....[4]....
        /*0098*/ 	.word	0xffffffff


	//   ....[5]....
        /*009c*/ 	.word	0xffffffff


	//   ....[6]....
        /*00a0*/ 	.word	0xffffffff


	//   ....[7]....
        /*00a4*/ 	.word	0xffffffff


	//   ....[8]....
        /*00a8*/ 	.word	0xffffffff


	//   ....[9]....
        /*00ac*/ 	.word	0xffffffff


	//   ....[10]....
        /*00b0*/ 	.word	0xffffffff


	//   ....[11]....
        /*00b4*/ 	.word	0xffffffff


	//   ....[12]....
        /*00b8*/ 	.word	0xffffffff


	//   ....[13]....
        /*00bc*/ 	.word	0xffffffff


	//   ....[14]....
        /*00c0*/ 	.word	0xffffffff


	//   ....[15]....
        /*00c4*/ 	.word	0xffffffff


	//   ....[16]....
        /*00c8*/ 	.word	0xffffffff


	//   ....[17]....
        /*00cc*/ 	.word	0xffffffff


	//   ....[18]....
        /*00d0*/ 	.word	0xffffffff


	//   ....[19]....
        /*00d4*/ 	.word	0xffffffff


	//   ....[20]....
        /*00d8*/ 	.word	0xffffffff


	//   ....[21]....
        /*00dc*/ 	.word	0xffffffff


	//   ....[22]....
        /*00e0*/ 	.word	0xffffffff


	//   ....[23]....
        /*00e4*/ 	.word	0xffffffff


	//   ....[24]....
        /*00e8*/ 	.word	0xffffffff


	//   ....[25]....
        /*00ec*/ 	.word	0xffffffff


	//   ....[26]....
        /*00f0*/ 	.word	0xffffffff


	//   ....[27]....
        /*00f4*/ 	.word	0xffffffff


	//   ....[28]....
        /*00f8*/ 	.word	0xffffffff


	//   ....[29]....
        /*00fc*/ 	.word	0xffffffff


	//   ....[30]....
        /*0100*/ 	.word	0xffffffff


	//   ....[31]....
        /*0104*/ 	.word	0xffffffff


	//   ....[32]....
        /*0108*/ 	.word	0xffffffff


	//   ....[33]....
        /*010c*/ 	.word	0xffffffff


	//   ....[34]....
        /*0110*/ 	.word	0xffffffff


	//   ....[35]....
        /*0114*/ 	.word	0xffffffff


	//   ....[36]....
        /*0118*/ 	.word	0xffffffff


	//   ....[37]....
        /*011c*/ 	.word	0xffffffff


	//   ....[38]....
        /*0120*/ 	.word	0xffffffff


	//   ....[39]....
        /*0124*/ 	.word	0xffffffff


	//   ....[40]....
        /*0128*/ 	.word	0xffffffff


	//   ....[41]....
        /*012c*/ 	.word	0xffffffff


	//   ....[42]....
        /*0130*/ 	.word	0xffffffff


	//   ....[43]....
        /*0134*/ 	.word	0xffffffff


	//   ....[44]....
        /*0138*/ 	.word	0xffffffff


	//   ....[45]....
        /*013c*/ 	.word	0xffffffff


	//   ....[46]....
        /*0140*/ 	.word	0xffffffff


	//   ....[47]....
        /*0144*/ 	.word	0xffffffff


	//   ....[48]....
        /*0148*/ 	.word	0xffffffff


	//   ....[49]....
        /*014c*/ 	.word	0xffffffff


	//   ....[50]....
        /*0150*/ 	.word	0xffffffff


	//   ....[51]....
        /*0154*/ 	.word	0xffffffff


	//   ....[52]....
        /*0158*/ 	.word	0xffffffff


	//   ....[53]....
        /*015c*/ 	.word	0xffffffff


	//   ....[54]....
        /*0160*/ 	.word	0xffffffff


	//   ....[55]....
        /*0164*/ 	.word	0xffffffff


	//   ....[56]....
        /*0168*/ 	.word	0xffffffff


	//   ....[57]....
        /*016c*/ 	.word	0xffffffff


	//   ....[58]....
        /*0170*/ 	.word	0xffffffff


	//   ....[59]....
        /*0174*/ 	.word	0xffffffff


	//   ....[60]....
        /*0178*/ 	.word	0xffffffff


	//   ....[61]....
        /*017c*/ 	.word	0xffffffff


	//   ....[62]....
        /*0180*/ 	.word	0xffffffff


	//   ....[63]....
        /*0184*/ 	.word	0xffffffff


	//   ....[64]....
        /*0188*/ 	.word	0xffffffff


	//   ....[65]....
        /*018c*/ 	.word	0xffffffff


	//   ....[66]....
        /*0190*/ 	.word	0xffffffff


	//   ....[67]....
        /*0194*/ 	.word	0xffffffff


	//   ....[68]....
        /*0198*/ 	.word	0xffffffff


	//   ....[69]....
        /*019c*/ 	.word	0xffffffff


	//   ....[70]....
        /*01a0*/ 	.word	0xffffffff


	//   ....[71]....
        /*01a4*/ 	.word	0xffffffff


	//   ....[72]....
        /*01a8*/ 	.word	0xffffffff


	//   ....[73]....
        /*01ac*/ 	.word	0xffffffff


	//   ....[74]....
        /*01b0*/ 	.word	0xffffffff


	//   ....[75]....
        /*01b4*/ 	.word	0xffffffff


	//   ....[76]....
        /*01b8*/ 	.word	0xffffffff


	//   ....[77]....
        /*01bc*/ 	.word	0xffffffff


	//   ....[78]....
        /*01c0*/ 	.word	0xffffffff


	//   ....[79]....
        /*01c4*/ 	.word	0xffffffff


	//   ....[80]....
        /*01c8*/ 	.word	0xffffffff


	//   ....[81]....
        /*01cc*/ 	.word	0xffffffff


	//   ....[82]....
        /*01d0*/ 	.word	0xffffffff


	//   ....[83]....
        /*01d4*/ 	.word	0xffffffff


	//   ....[84]....
        /*01d8*/ 	.word	0xffffffff


	//----- nvinfo : EIATTR_COOP_GROUP_INSTR_OFFSETS
	.align		4
.L_120:
        /*01dc*/ 	.byte	0x04, 0x28
        /*01de*/ 	.short	(.L_122 - .L_121)


	//   ....[0]....
.L_121:
        /*01e0*/ 	.word	0x00000090


	//   ....[1]....
        /*01e4*/ 	.word	0x00001f70


	//   ....[2]....
        /*01e8*/ 	.word	0x00001f80


	//   ....[3]....
        /*01ec*/ 	.word	0x00003ab0


	//   ....[4]....
        /*01f0*/ 	.word	0x00003ac0


	//   ....[5]....
        /*01f4*/ 	.word	0x00005440


	//   ....[6]....
        /*01f8*/ 	.word	0x00005460


	//   ....[7]....
        /*01fc*/ 	.word	0x00005960


	//   ....[8]....
        /*0200*/ 	.word	0x000059c0


	//   ....[9]....
        /*0204*/ 	.word	0x000066a0


	//   ....[10]....
        /*0208*/ 	.word	0x000066d0


	//   ....[11]....
        /*020c*/ 	.word	0x000068e0


	//   ....[12]....
        /*0210*/ 	.word	0x00006910


	//   ....[13]....
        /*0214*/ 	.word	0x00006a30


	//   ....[14]....
        /*0218*/ 	.word	0x00006a60


	//   ....[15]....
        /*021c*/ 	.word	0x00006bb0


	//   ....[16]....
        /*0220*/ 	.word	0x00006be0


	//   ....[17]....
        /*0224*/ 	.word	0x00007060


	//   ....[18]....
        /*0228*/ 	.word	0x00007090


	//   ....[19]....
        /*022c*/ 	.word	0x000070d0


	//   ....[20]....
        /*0230*/ 	.word	0x000070f0


	//   ....[21]....
        /*0234*/ 	.word	0x0000d380


	//   ....[22]....
        /*0238*/ 	.word	0x0000d390


	//   ....[23]....
        /*023c*/ 	.word	0x0000d3a0


	//   ....[24]....
        /*0240*/ 	.word	0x0000d3b0


	//   ....[25]....
        /*0244*/ 	.word	0x0000e140


	//   ....[26]....
        /*0248*/ 	.word	0x0000e160


	//   ....[27]....
        /*024c*/ 	.word	0x0000e1f0


	//   ....[28]....
        /*0250*/ 	.word	0x0000e210


	//   ....[29]....
        /*0254*/ 	.word	0x0000ea50


	//   ....[30]....
        /*0258*/ 	.word	0x0000eb30


	//   ....[31]....
        /*025c*/ 	.word	0x0000ebd0


	//   ....[32]....
        /*0260*/ 	.word	0x0000ec60


	//   ....[33]....
        /*0264*/ 	.word	0x0000ec90


	//   ....[34]....
        /*0268*/ 	.word	0x0000ed80


	//   ....[35]....
        /*026c*/ 	.word	0x0000edb0


	//   ....[36]....
        /*0270*/ 	.word	0x0000eee0


	//   ....[37]....
        /*0274*/ 	.word	0x000107b0


	//   ....[38]....
        /*0278*/ 	.word	0x000107c0


	//   ....[39]....
        /*027c*/ 	.word	0x000107d0


	//   ....[40]....
        /*0280*/ 	.word	0x000107e0


	//   ....[41]....
        /*0284*/ 	.word	0x00010bc0


	//   ....[42]....
        /*0288*/ 	.word	0x00010be0


	//   ....[43]....
        /*028c*/ 	.word	0x00010c00


	//   ....[44]....
        /*0290*/ 	.word	0x00010c20


	//   ....[45]....
        /*0294*/ 	.word	0x00011700


	//   ....[46]....
        /*0298*/ 	.word	0x00011760


	//   ....[47]....
        /*029c*/ 	.word	0x00011860


	//   ....[48]....
        /*02a0*/ 	.word	0x000118b0


	//   ....[49]....
        /*02a4*/ 	.word	0x000118e0


	//   ....[50]....
        /*02a8*/ 	.word	0x000119f0


	//   ....[51]....
        /*02ac*/ 	.word	0x00011ab0


	//   ....[52]....
        /*02b0*/ 	.word	0x00011de0


	//   ....[53]....
        /*02b4*/ 	.word	0x000136b0


	//   ....[54]....
        /*02b8*/ 	.word	0x000136e0


	//   ....[55]....
        /*02bc*/ 	.word	0x00013710


	//   ....[56]....
        /*02c0*/ 	.word	0x00013730


	//   ....[57]....
        /*02c4*/ 	.word	0x00013760


	//   ....[58]....
        /*02c8*/ 	.word	0x00013780


	//   ....[59]....
        /*02cc*/ 	.word	0x000137a0


	//   ....[60]....
        /*02d0*/ 	.word	0x000137b0


	//   ....[61]....
        /*02d4*/ 	.word	0x00014e80


	//   ....[62]....
        /*02d8*/ 	.word	0x00014eb0


	//   ....[63]....
        /*02dc*/ 	.word	0x00014ee0


	//   ....[64]....
        /*02e0*/ 	.word	0x00014f00


	//   ....[65]....
        /*02e4*/ 	.word	0x00014f10


	//   ....[66]....
        /*02e8*/ 	.word	0x00014f20


	//   ....[67]....
        /*02ec*/ 	.word	0x00014f30


	//   ....[68]....
        /*02f0*/ 	.word	0x00014f40


	//   ....[69]....
        /*02f4*/ 	.word	0x00015160


	//   ....[70]....
        /*02f8*/ 	.word	0x00015170


	//   ....[71]....
        /*02fc*/ 	.word	0x000152f0


	//   ....[72]....
        /*0300*/ 	.word	0x00015320


	//   ....[73]....
        /*0304*/ 	.word	0x00015470


	//   ....[74]....
        /*0308*/ 	.word	0x000154a0


	//   ....[75]....
        /*030c*/ 	.word	0x000155f0


	//   ....[76]....
        /*0310*/ 	.word	0x00015610


	//   ....[77]....
        /*0314*/ 	.word	0x00015df0


	//   ....[78]....
        /*0318*/ 	.word	0x00015e10


	//   ....[79]....
        /*031c*/ 	.word	0x00015f60


	//   ....[80]....
        /*0320*/ 	.word	0x00015f90


	//   ....[81]....
        /*0324*/ 	.word	0x000160c0


	//   ....[82]....
        /*0328*/ 	.word	0x000160f0


	//   ....[83]....
        /*032c*/ 	.word	0x00016220


	//   ....[84]....
        /*0330*/ 	.word	0x00016240


	//----- nvinfo : EIATTR_EXIT_INSTR_OFFSETS
	.align		4
.L_122:
        /*0334*/ 	.byte	0x04, 0x1c
        /*0336*/ 	.short	(.L_124 - .L_123)


	//   ....[0]....
.L_123:
        /*0338*/ 	.word	0x00000320


	//   ....[1]....
        /*033c*/ 	.word	0x00015620


	//   ....[2]....
        /*0340*/ 	.word	0x000156f0


	//   ....[3]....
        /*0344*/ 	.word	0x00015750


	//   ....[4]....
        /*0348*/ 	.word	0x00016250


	//   ....[5]....
        /*034c*/ 	.word	0x00016300


	//   ....[6]....
        /*0350*/ 	.word	0x00016360


	//----- nvinfo : EIATTR_CTAIDZ_USED
	.align		4
.L_124:
        /*0354*/ 	.byte	0x01, 0x04
	.zero		2


	//----- nvinfo : EIATTR_MAX_THREADS
	.align		4
        /*0358*/ 	.byte	0x04, 0x05
        /*035a*/ 	.short	(.L_126 - .L_125)
.L_125:
        /*035c*/ 	.word	0x00000080
        /*0360*/ 	.word	0x00000001
        /*0364*/ 	.word	0x00000001


	//----- nvinfo : EIATTR_CRS_STACK_SIZE
	.align		4
.L_126:
        /*0368*/ 	.byte	0x04, 0x1e
        /*036a*/ 	.short	(.L_128 - .L_127)
.L_127:
        /*036c*/ 	.word	0x00000000
.L_128:


//--------------------- .nv.info._ZN7cutlass13device_kernelIN5flash19enable_sm80_to_sm89INS1_16FlashAttnFwdSm80INS1_25CollectiveMainloopFwdSm80ILi4ELi1ELb0EN4cute5tupleIJNS5_1CILi128EEENS7_ILi48EEENS7_ILi96EEEEEELi96ENS_6half_tEfNS_4arch4Sm80ELb0ELb1ELb0ELb0ELb1ELb0ELb1ELb0EEENS1_21CollectiveEpilogueFwdINS6_IJS8_SA_S9_EEENS6_IJNS7_ILi1EEESI_SI_EEESC_SE_Li128ELb0ELb1ELb0ELb0EEENS1_19SingleTileSchedulerILb0ELb0ELb1ELi128EEEEEEEEEvNT_6ParamsE --------------------------
	.section	.nv.info._ZN7cutlass13device_kernelIN5flash19enable_sm80_to_sm89INS1_16FlashAttnFwdSm80INS1_25CollectiveMainloopFwdSm80ILi4ELi1ELb0EN4cute5tupleIJNS5_1CILi128EEENS7_ILi48EEENS7_ILi96EEEEEELi96ENS_6half_tEfNS_4arch4Sm80ELb0ELb1ELb0ELb0ELb1ELb0ELb1ELb0EEENS1_21CollectiveEpilogueFwdINS6_IJS8_SA_S9_EEENS6_IJNS7_ILi1EEESI_SI_EEESC_SE_Li128ELb0ELb1ELb0ELb0EEENS1_19SingleTileSchedulerILb0ELb0ELb1ELi128EEEEEEEEEvNT_6ParamsE,"",@"SHT_CUDA_INFO"
	.sectionflags	@""
	.align	4


	//----- nvinfo : EIATTR_CUDA_API_VERSION
	.align		4
        /*0000*/ 	.byte	0x04, 0x37
        /*0002*/ 	.short	(.L_130 - .L_129)
.L_129:
        /*0004*/ 	.word	0x00000082


	//----- nvinfo : EIATTR_SW2861232_WAR
	.align		4
.L_130:
        /*0008*/ 	.byte	0x01, 0x35
	.zero		2


	//----- nvinfo : EIATTR_PARAM_CBANK
	.align		4
        /*000c*/ 	.byte	0x04, 0x0a
        /*000e*/ 	.short	(.L_132 - .L_131)
	.align		4
.L_131:
        /*0010*/ 	.word	index@(.nv.constant0._ZN7cutlass13device_kernelIN5flash19enable_sm80_to_sm89INS1_16FlashAttnFwdSm80INS1_25CollectiveMainloopFwdSm80ILi4ELi1ELb0EN4cute5tupleIJNS5_1CILi128EEENS7_ILi48EEENS7_ILi96EEEEEELi96ENS_6half_tEfNS_4arch4Sm80ELb0ELb1ELb0ELb0ELb1ELb0ELb1ELb0EEENS1_21CollectiveEpilogueFwdINS6_IJS8_SA_S9_EEENS6_IJNS7_ILi1EEESI_SI_EEESC_SE_Li128ELb0ELb1ELb0ELb0EEENS1_19SingleTileSchedulerILb0ELb0ELb1ELi128EEEEEEEEEvNT_6ParamsE)
        /*0014*/ 	.short	0x0160
        /*0016*/ 	.short	0x0418


	//----- nvinfo : EIATTR_CBANK_PARAM_SIZE
	.align		4
.L_132:
        /*0018*/ 	.byte	0x03, 0x19
        /*001a*/ 	.short	0x0418


	//----- nvinfo : EIATTR_KPARAM_INFO
	.align		4
        /*001c*/ 	.byte	0x04, 0x17
        /*001e*/ 	.short	(.L_134 - .L_133)
.L_133:
        /*0020*/ 	.word	0x00000000
        /*0024*/ 	.short	0x0000
        /*0026*/ 	.short	0x0000
        /*0028*/ 	.byte	0x00, 0xf0, 0x61, 0x10


	//----- nvinfo : EIATTR_MAXREG_COUNT
	.align		4
.L_134:
        /*002c*/ 	.byte	0x03, 0x1b
        /*002e*/ 	.short	0x00ff


	//----- nvinfo : EIATTR_NUM_BARRIERS
	.align		4
        /*0030*/ 	.byte	0x02, 0x4c
        /*0032*/ 	.byte	0x02
	.zero		1


	//----- nvinfo : EIATTR_ANNOTATIONS
	.align		4
        /*0034*/ 	.byte	0x04, 0x55
        /*0036*/ 	.short	(.L_136 - .L_135)


	//   ....[0]....
.L_135:
        /*0038*/ 	.word	0x00000001
        /*003c*/ 	.byte	0x70, 0x02, 0x00, 0x00, 0x01, 0x00, 0x00, 0x00, 0xa0, 0x06, 0x00, 0x00, 0x01, 0x00, 0x00, 0x00
        /* <DEDUP_REMOVED lines=32> */
        /*024c*/ 	.byte	0x10, 0x06, 0x01, 0x00


	//----- nvinfo : EIATTR_MERCURY_ISA_VERSION
	.align		4
.L_136:
        /*0250*/ 	.byte	0x03, 0x5f
        /*0252*/ 	.short	0x0000


	//----- nvinfo : EIATTR_COOP_GROUP_MASK_REGIDS
	.align		4
        /*0254*/ 	.byte	0x04, 0x29
        /*0256*/ 	.short	(.L_138 - .L_137)


	//   ....[0]....
.L_137:
        /*0258*/ 	.word	0xffffffff


	//   ....[1]....
        /*025c*/ 	.word	0xffffffff


	//   ....[2]....
        /*0260*/ 	.word	0xffffffff


	//   ....[3]....
        /*0264*/ 	.word	0xffffffff


	//   ....[4]....
        /*0268*/ 	.word	0xffffffff


	//   ....[5]....
        /*026c*/ 	.word	0xffffffff


	//   ....[6]....
        /*0270*/ 	.word	0xffffffff


	//   ....[7]....
        /*0274*/ 	.word	0xffffffff


	//   ....[8]....
        /*0278*/ 	.word	0xffffffff


	//   ....[9]....
        /*027c*/ 	.word	0xffffffff


	//   ....[10]....
        /*0280*/ 	.word	0xffffffff


	//   ....[11]....
        /*0284*/ 	.word	0xffffffff


	//   ....[12]....
        /*0288*/ 	.word	0xffffffff


	//   ....[13]....
        /*028c*/ 	.word	0xffffffff


	//   ....[14]....
        /*0290*/ 	.word	0xffffffff


	//   ....[15]....
        /*0294*/ 	.word	0xffffffff


	//   ....[16]....
        /*0298*/ 	.word	0xffffffff


	//   ....[17]....
        /*029c*/ 	.word	0xffffffff


	//   ....[18]....
        /*02a0*/ 	.word	0xffffffff


	//   ....[19]....
        /*02a4*/ 	.word	0xffffffff


	//   ....[20]....
        /*02a8*/ 	.word	0xffffffff


	//   ....[21]....
        /*02ac*/ 	.word	0xffffffff


	//   ....[22]....
        /*02b0*/ 	.word	0xffffffff


	//   ....[23]....
        /*02b4*/ 	.word	0xffffffff


	//   ....[24]....
        /*02b8*/ 	.word	0xffffffff


	//   ....[25]....
        /*02bc*/ 	.word	0xffffffff


	//   ....[26]....
        /*02c0*/ 	.word	0xffffffff


	//   ....[27]....
        /*02c4*/ 	.word	0xffffffff


	//   ....[28]....
        /*02c8*/ 	.word	0xffffffff


	//   ....[29]....
        /*02cc*/ 	.word	0xffffffff


	//   ....[30]....
        /*02d0*/ 	.word	0xffffffff


	//   ....[31]....
        /*02d4*/ 	.word	0xffffffff


	//   ....[32]....
        /*02d8*/ 	.word	0xffffffff


	//   ....[33]....
        /*02dc*/ 	.word	0xffffffff


	//   ....[34]....
        /*02e0*/ 	.word	0xffffffff


	//   ....[35]....
        /*02e4*/ 	.word	0xffffffff


	//   ....[36]....
        /*02e8*/ 	.word	0xffffffff


	//   ....[37]....
        /*02ec*/ 	.word	0xffffffff


	//   ....[38]....
        /*02f0*/ 	.word	0xffffffff


	//   ....[39]....
        /*02f4*/ 	.word	0xffffffff


	//   ....[40]....
        /*02f8*/ 	.word	0xffffffff


	//   ....[41]....
        /*02fc*/ 	.word	0xffffffff


	//   ....[42]....
        /*0300*/ 	.word	0xffffffff


	//   ....[43]....
        /*0304*/ 	.word	0xffffffff


	//   ....[44]....
        /*0308*/ 	.word	0xffffffff


	//   ....[45]....
        /*030c*/ 	.word	0xffffffff


	//   ....[46]....
        /*0310*/ 	.word	0xffffffff


	//   ....[47]....
        /*0314*/ 	.word	0xffffffff


	//   ....[48]....
        /*0318*/ 	.word	0xffffffff


	//   ....[49]....
        /*031c*/ 	.word	0xffffffff


	//   ....[50]....
        /*0320*/ 	.word	0xffffffff


	//   ....[51]....
        /*0324*/ 	.word	0xffffffff


	//   ....[52]....
        /*0328*/ 	.word	0xffffffff


	//   ....[53]....
        /*032c*/ 	.word	0xffffffff


	//   ....[54]....
        /*0330*/ 	.word	0xffffffff


	//   ....[55]....
        /*0334*/ 	.word	0xffffffff


	//   ....[56]....
        /*0338*/ 	.word	0xffffffff


	//   ....[57]....
        /*033c*/ 	.word	0xffffffff


	//   ....[58]....
        /*0340*/ 	.word	0xffffffff


	//   ....[59]....
        /*0344*/ 	.word	0xffffffff


	//   ....[60]....
        /*0348*/ 	.word	0xffffffff


	//   ....[61]....
        /*034c*/ 	.word	0xffffffff


	//   ....[62]....
        /*0350*/ 	.word	0xffffffff


	//   ....[63]....
        /*0354*/ 	.word	0xffffffff


	//   ....[64]....
        /*0358*/ 	.word	0xffffffff


	//   ....[65]....
        /*035c*/ 	.word	0xffffffff


	//   ....[66]....
        /*0360*/ 	.word	0xffffffff


	//   ....[67]....
        /*0364*/ 	.word	0xffffffff


	//   ....[68]....
        /*0368*/ 	.word	0xffffffff


	//   ....[69]....
        /*036c*/ 	.word	0xffffffff


	//   ....[70]....
        /*0370*/ 	.word	0xffffffff


	//   ....[71]....
        /*0374*/ 	.word	0xffffffff


	//   ....[72]....
        /*0378*/ 	.word	0xffffffff


	//   ....[73]....
        /*037c*/ 	.word	0xffffffff


	//   ....[74]....
        /*0380*/ 	.word	0xffffffff


	//   ....[75]....
        /*0384*/ 	.word	0xffffffff


	//   ....[76]....
        /*0388*/ 	.word	0xffffffff


	//   ....[77]....
        /*038c*/ 	.word	0xffffffff


	//   ....[78]....
        /*0390*/ 	.word	0xffffffff


	//   ....[79]....
        /*0394*/ 	.word	0xffffffff


	//   ....[80]....
        /*0398*/ 	.word	0xffffffff


	//   ....[81]....
        /*039c*/ 	.word	0xffffffff


	//   ....[82]....
        /*03a0*/ 	.word	0xffffffff


	//   ....[83]....
        /*03a4*/ 	.word	0xffffffff


	//   ....[84]....
        /*03a8*/ 	.word	0xffffffff


	//   ....[85]....
        /*03ac*/ 	.word	0xffffffff


	//   ....[86]....
        /*03b0*/ 	.word	0xffffffff


	//   ....[87]....
        /*03b4*/ 	.word	0xffffffff


	//   ....[88]....
        /*03b8*/ 	.word	0xffffffff


	//   ....[89]....
        /*03bc*/ 	.word	0xffffffff


	//   ....[90]....
        /*03c0*/ 	.word	0xffffffff


	//   ....[91]....
        /*03c4*/ 	.word	0xffffffff


	//   ....[92]....
        /*03c8*/ 	.word	0xffffffff


	//   ....[93]....
        /*03cc*/ 	.word	0xffffffff


	//   ....[94]....
        /*03d0*/ 	.word	0xffffffff


	//   ....[95]....
        /*03d4*/ 	.word	0xffffffff


	//   ....[96]....
        /*03d8*/ 	.word	0xffffffff


	//   ....[97]....
        /*03dc*/ 	.word	0xffffffff


	//   ....[98]....
        /*03e0*/ 	.word	0xffffffff


	//   ....[99]....
        /*03e4*/ 	.word	0xffffffff


	//   ....[100]....
        /*03e8*/ 	.word	0xffffffff


	//   ....[101]....
        /*03ec*/ 	.word	0xffffffff


	//   ....[102]....
        /*03f0*/ 	.word	0xffffffff


	//   ....[103]....
        /*03f4*/ 	.word	0xffffffff


	//   ....[104]....
        /*03f8*/ 	.word	0xffffffff


	//   ....[105]....
        /*03fc*/ 	.word	0xffffffff


	//   ....[106]....
        /*0400*/ 	.word	0xffffffff


	//   ....[107]....
        /*0404*/ 	.word	0xffffffff


	//   ....[108]....
        /*0408*/ 	.word	0xffffffff


	//   ....[109]....
        /*040c*/ 	.word	0xffffffff


	//   ....[110]....
        /*0410*/ 	.word	0xffffffff


	//   ....[111]....
        /*0414*/ 	.word	0xffffffff


	//   ....[112]....
        /*0418*/ 	.word	0xffffffff


	//   ....[113]....
        /*041c*/ 	.word	0xffffffff


	//   ....[114]....
        /*0420*/ 	.word	0xffffffff


	//   ....[115]....
        /*0424*/ 	.word	0xffffffff


	//   ....[116]....
        /*0428*/ 	.word	0xffffffff


	//   ....[117]....
        /*042c*/ 	.word	0xffffffff


	//   ....[118]....
        /*0430*/ 	.word	0xffffffff


	//   ....[119]....
        /*0434*/ 	.word	0xffffffff


	//   ....[120]....
        /*0438*/ 	.word	0xffffffff


	//   ....[121]....
        /*043c*/ 	.word	0xffffffff


	//   ....[122]....
        /*0440*/ 	.word	0xffffffff


	//   ....[123]....
        /*0444*/ 	.word	0xffffffff


	//   ....[124]....
        /*0448*/ 	.word	0xffffffff


	//   ....[125]....
        /*044c*/ 	.word	0xffffffff


	//   ....[126]....
        /*0450*/ 	.word	0xffffffff


	//   ....[127]....
        /*0454*/ 	.word	0xffffffff


	//----- nvinfo : EIATTR_COOP_GROUP_INSTR_OFFSETS
	.align		4
.L_138:
        /*0458*/ 	.byte	0x04, 0x28
        /*045a*/ 	.short	(.L_140 - .L_139)


	//   ....[0]....
.L_139:
        /*045c*/ 	.word	0x00000de0


	//   ....[1]....
        /*0460*/ 	.word	0x00000e10


	//   ....[2]....
        /*0464*/ 	.word	0x00000e40


	//   ....[3]....
        /*0468*/ 	.word	0x00000e70


	//   ....[4]....
        /*046c*/ 	.word	0x00000ee0


	//   ....[5]....
        /*0470*/ 	.word	0x00000f10


	//   ....[6]....
        /*0474*/ 	.word	0x00001040


	//   ....[7]....
        /*0478*/ 	.word	0x00001050


	//   ....[8]....
        /*047c*/ 	.word	0x000014a0


	//   ....[9]....
        /*0480*/ 	.word	0x000014c0


	//   ....[10]....
        /*0484*/ 	.word	0x000014e0


	//   ....[11]....
        /*0488*/ 	.word	0x00001500


	//   ....[12]....
        /*048c*/ 	.word	0x00001880


	//   ....[13]....
        /*0490*/ 	.word	0x000018f0


	//   ....[14]....
        /*0494*/ 	.word	0x00001c40


	//   ....[15]....
        /*0498*/ 	.word	0x00001c50


	//   ....[16]....
        /*049c*/ 	.word	0x000028c0


	//   ....[17]....
        /*04a0*/ 	.word	0x000028d0


	//   ....[18]....
        /*04a4*/ 	.word	0x00002950


	//   ....[19]....
        /*04a8*/ 	.word	0x00002970


	//   ....[20]....
        /*04ac*/ 	.word	0x00002c30


	//   ....[21]....
        /*04b0*/ 	.word	0x00002e70


	//   ....[22]....
        /*04b4*/ 	.word	0x00003030


	//   ....[23]....
        /*04b8*/ 	.word	0x000037d0


	//   ....[24]....
        /*04bc*/ 	.word	0x00004150


	//   ....[25]....
        /*04c0*/ 	.word	0x00004220


	//   ....[26]....
        /*04c4*/ 	.word	0x00004260


	//   ....[27]....
        /*04c8*/ 	.word	0x000042b0


	//   ....[28]....
        /*04cc*/ 	.word	0x000042d0


	//   ....[29]....
        /*04d0*/ 	.word	0x00004360


	//   ....[30]....
        /*04d4*/ 	.word	0x00004460


	//   ....[31]....
        /*04d8*/ 	.word	0x000044c0


	//   ....[32]....
        /*04dc*/ 	.word	0x00005980


	//   ....[33]....
        /*04e0*/ 	.word	0x00005990


	//   ....[34]....
        /*04e4*/ 	.word	0x00005a70


	//   ....[35]....
        /*04e8*/ 	.word	0x00005a80


	//   ....[36]....
        /*04ec*/ 	.word	0x00006480


	//   ....[37]....
        /*04f0*/ 	.word	0x00006490


	//   ....[38]....
        /*04f4*/ 	.word	0x00006510


	//   ....[39]....
        /*04f8*/ 	.word	0x00006550


	//   ....[40]....
        /*04fc*/ 	.word	0x00006720


	//   ....[41]....
        /*0500*/ 	.word	0x000068f0


	//   ....[42]....
        /*0504*/ 	.word	0x00006ac0


	//   ....[43]....
        /*0508*/ 	.word	0x000070f0


	//   ....[44]....
        /*050c*/ 	.word	0x00007ad0


	//   ....[45]....
        /*0510*/ 	.word	0x00007b80


	//   ....[46]....
        /*0514*/ 	.word	0x00007bf0


	//   ....[47]....
        /*0518*/ 	.word	0x00007c90


	//   ....[48]....
        /*051c*/ 	.word	0x00007cb0


	//   ....[49]....
        /*0520*/ 	.word	0x00007d10


	//   ....[50]....
        /*0524*/ 	.word	0x00007e50


	//   ....[51]....
        /*0528*/ 	.word	0x00007e70


	//   ....[52]....
        /*052c*/ 	.word	0x00009c80


	//   ....[53]....
        /*0530*/ 	.word	0x00009c90


	//   ....[54]....
        /*0534*/ 	.word	0x00009d70


	//   ....[55]....
        /*0538*/ 	.word	0x00009d80


	//   ....[56]....
        /*053c*/ 	.word	0x0000a780


	//   ....[57]....
        /*0540*/ 	.word	0x0000a790


	//   ....[58]....
        /*0544*/ 	.word	0x0000a810


	//   ....[59]....
        /*0548*/ 	.word	0x0000a850


	//   ....[60]....
        /*054c*/ 	.word	0x0000ab00


	//   ....[61]....
        /*0550*/ 	.word	0x0000ab50


	//   ....[62]....
        /*0554*/ 	.word	0x0000abe0


	//   ....[63]....
        /*0558*/ 	.word	0x0000ac20


	//   ....[64]....
        /*055c*/ 	.word	0x0000ac50


	//   ....[65]....
        /*0560*/ 	.word	0x0000aca0


	//   ....[66]....
        /*0564*/ 	.word	0x0000ada0


	//   ....[67]....
        /*0568*/ 	.word	0x0000b180


	//   ....[68]....
        /*056c*/ 	.word	0x0000c810


	//   ....[69]....
        /*0570*/ 	.word	0x0000c830


	//   ....[70]....
        /*0574*/ 	.word	0x0000ca00


	//   ....[71]....
        /*0578*/ 	.word	0x0000ca10


	//   ....[72]....
        /*057c*/ 	.word	0x0000d3c0


	//   ....[73]....
        /*0580*/ 	.word	0x0000d3d0


	//   ....[74]....
        /*0584*/ 	.word	0x0000d450


	//   ....[75]....
        /*0588*/ 	.word	0x0000d490


	//   ....[76]....
        /*058c*/ 	.word	0x0000d600


	//   ....[77]....
        /*0590*/ 	.word	0x0000d820


	//   ....[78]....
        /*0594*/ 	.word	0x0000dd10


	//   ....[79]....
        /*0598*/ 	.word	0x0000e1b0


	//   ....[80]....
        /*059c*/ 	.word	0x0000eae0


	//   ....[81]....
        /*05a0*/ 	.word	0x0000ebc0


	//   ....[82]....
        /*05a4*/ 	.word	0x0000ebe0


	//   ....[83]....
        /*05a8*/ 	.word	0x0000ec80


	//   ....[84]....
        /*05ac*/ 	.word	0x0000eca0


	//   ....[85]....
        /*05b0*/ 	.word	0x0000ed00


	//   ....[86]....
        /*05b4*/ 	.word	0x0000ee40


	//   ....[87]....
        /*05b8*/ 	.word	0x0000ee60


	//   ....[88]....
        /*05bc*/ 	.word	0x00010670


	//   ....[89]....
        /*05c0*/ 	.word	0x00010680


	//   ....[90]....
        /*05c4*/ 	.word	0x00010690


	//   ....[91]....
        /*05c8*/ 	.word	0x000106a0


	//   ....[92]....
        /*05cc*/ 	.word	0x000106d0


	//   ....[93]....
        /*05d0*/ 	.word	0x000106f0


	//   ....[94]....
        /*05d4*/ 	.word	0x00010710


	//   ....[95]....
        /*05d8*/ 	.word	0x00010720


	//   ....[96]....
        /*05dc*/ 	.word	0x00011e80


	//   ....[97]....
        /*05e0*/ 	.word	0x00011e90


	//   ....[98]....
        /*05e4*/ 	.word	0x00011eb0


	//   ....[99]....
        /*05e8*/ 	.word	0x00011ec0


	//   ....[100]....
        /*05ec*/ 	.word	0x00011ed0


	//   ....[101]....
        /*05f0*/ 	.word	0x00011ee0


	//   ....[102]....
        /*05f4*/ 	.word	0x00011ef0


	//   ....[103]....
        /*05f8*/ 	.word	0x00011f00


	//   ....[104]....
        /*05fc*/ 	.word	0x00011f30


	//   ....[105]....
        /*0600*/ 	.word	0x00011f50


	//   ....[106]....
        /*0604*/ 	.word	0x00012170


	//   ....[107]....
        /*0608*/ 	.word	0x000121a0


	//   ....[108]....
        /*060c*/ 	.word	0x000122f0


	//   ....[109]....
        /*0610*/ 	.word	0x00012320


	//   ....[110]....
        /*0614*/ 	.word	0x00012470


	//   ....[111]....
        /*0618*/ 	.word	0x00012490


	//   ....[112]....
        /*061c*/ 	.word	0x00012b30


	//   ....[113]....
        /*0620*/ 	.word	0x00012b50


	//   ....[114]....
        /*0624*/ 	.word	0x00012ca0


	//   ....[115]....
        /*0628*/ 	.word	0x00012cd0


	//   ....[116]....
        /*062c*/ 	.word	0x00012e00


	//   ....[117]....
        /*0630*/ 	.word	0x00012e30


	//   ....[118]....
        /*0634*/ 	.word	0x00012f60


	//   ....[119]....
        /*0638*/ 	.word	0x00012f80


	//   ....[120]....
        /*063c*/ 	.word	0x000130d0


	//   ....[121]....
        /*0640*/ 	.word	0x00013110


	//   ....[122]....
        /*0644*/ 	.word	0x00013150


	//   ....[123]....
        /*0648*/ 	.word	0x00013190


	//   ....[124]....
        /*064c*/ 	.word	0x000131e0


	//   ....[125]....
        /*0650*/ 	.word	0x00013220


	//   ....[126]....
        /*0654*/ 	.word	0x00013260


	//   ....[127]....
        /*0658*/ 	.word	0x000132a0


	//----- nvinfo : EIATTR_EXIT_INSTR_OFFSETS
	.align		4
.L_140:
        /*065c*/ 	.byte	0x04, 0x1c
        /*065e*/ 	.short	(.L_142 - .L_141)


	//   ....[0]....
.L_141:
        /*0660*/ 	.word	0x00000040


	//   ....[1]....
        /*0664*/ 	.word	0x000124a0


	//   ....[2]....
        /*0668*/ 	.word	0x00012570


	//   ....[3]....
        /*066c*/ 	.word	0x000125d0


	//   ....[4]....
        /*0670*/ 	.word	0x00012f90


	//   ....[5]....
        /*0674*/ 	.word	0x00013040


	//   ....[6]....
        /*0678*/ 	.word	0x000130a0


	//----- nvinfo : EIATTR_CTAIDZ_USED
	.align		4
.L_142:
        /*067c*/ 	.byte	0x01, 0x04
	.zero		2


	//----- nvinfo : EIATTR_MAX_THREADS
	.align		4
        /*0680*/ 	.byte	0x04, 0x05
        /*0682*/ 	.short	(.L_144 - .L_143)
.L_143:
        /*0684*/ 	.word	0x00000080
        /*0688*/ 	.word	0x00000001
        /*068c*/ 	.word	0x00000001


	//----- nvinfo : EIATTR_CRS_STACK_SIZE
	.align		4
.L_144:
        /*0690*/ 	.byte	0x04, 0x1e
        /*0692*/ 	.short	(.L_146 - .L_145)
.L_145:
        /*0694*/ 	.word	0x00000000
.L_146:


//--------------------- .nv.info._ZN7cutlass13device_kernelIN5flash19enable_sm80_to_sm89INS1_16FlashAttnFwdSm80INS1_25CollectiveMainloopFwdSm80ILi4ELi1ELb0EN4cute5tupleIJNS5_1CILi128EEENS7_ILi48EEENS7_ILi96EEEEEELi96ENS_6half_tEfNS_4arch4Sm80ELb0ELb1ELb0ELb1ELb1ELb0ELb1ELb0EEENS1_21CollectiveEpilogueFwdINS6_IJS8_SA_S9_EEENS6_IJNS7_ILi1EEESI_SI_EEESC_SE_Li128ELb1ELb1ELb0ELb0EEENS1_19SingleTileSchedulerILb1ELb0ELb1ELi128EEEEEEEEEvNT_6ParamsE --------------------------
	.section	.nv.info._ZN7cutlass13device_kernelIN5flash19enable_sm80_to_sm89INS1_16FlashAttnFwdSm80INS1_25CollectiveMainloopFwdSm80ILi4ELi1ELb0EN4cute5tupleIJNS5_1CILi128EEENS7_ILi48EEENS7_ILi96EEEEEELi96ENS_6half_tEfNS_4arch4Sm80ELb0ELb1ELb0ELb1ELb1ELb0ELb1ELb0EEENS1_21CollectiveEpilogueFwdINS6_IJS8_SA_S9_EEENS6_IJNS7_ILi1EEESI_SI_EEESC_SE_Li128ELb1ELb1ELb0ELb0EEENS1_19SingleTileSchedulerILb1ELb0ELb1ELi128EEEEEEEEEvNT_6ParamsE,"",@"SHT_CUDA_INFO"
	.sectionflags	@""
	.align	4


	//----- nvinfo : EIATTR_CUDA_API_VERSION
	.align		4
        /*0000*/ 	.byte	0x04, 0x37
        /*0002*/ 	.short	(.L_148 - .L_147)
.L_147:
        /*0004*/ 	.word	0x00000082


	//----- nvinfo : EIATTR_SW2861232_WAR
	.align		4
.L_148:
        /*0008*/ 	.byte	0x01, 0x35
	.zero		2


	//----- nvinfo : EIATTR_PARAM_CBANK
	.align		4
        /*000c*/ 	.byte	0x04, 0x0a
        /*000e*/ 	.short	(.L_150 - .L_149)
	.align		4
.L_149:
        /*0010*/ 	.word	index@(.nv.constant0._ZN7cutlass13device_kernelIN5flash19enable_sm80_to_sm89INS1_16FlashAttnFwdSm80INS1_25CollectiveMainloopFwdSm80ILi4ELi1ELb0EN4cute5tupleIJNS5_1CILi128EEENS7_ILi48EEENS7_ILi96EEEEEELi96ENS_6half_tEfNS_4arch4Sm80ELb0ELb1ELb0ELb1ELb1ELb0ELb1ELb0EEENS1_21CollectiveEpilogueFwdINS6_IJS8_SA_S9_EEENS6_IJNS7_ILi1EEESI_SI_EEESC_SE_Li128ELb1ELb1ELb0ELb0EEENS1_19SingleTileSchedulerILb1ELb0ELb1ELi128EEEEEEEEEvNT_6ParamsE)
        /*0014*/ 	.short	0x0160
        /*0016*/ 	.short	0x0418


	//----- nvinfo : EIATTR_CBANK_PARAM_SIZE
	.align		4
.L_150:
        /*0018*/ 	.byte	0x03, 0x19
        /*001a*/ 	.short	0x0418


	//----- nvinfo : EIATTR_KPARAM_INFO
	.align		4
        /*001c*/ 	.byte	0x04, 0x17
        /*001e*/ 	.short	(.L_152 - .L_151)
.L_151:
        /*0020*/ 	.word	0x00000000
        /*0024*/ 	.short	0x0000
        /*0026*/ 	.short	0x0000
        /*0028*/ 	.byte	0x00, 0xf0, 0x61, 0x10


	//----- nvinfo : EIATTR_MAXREG_COUNT
	.align		4
.L_152:
        /*002c*/ 	.byte	0x03, 0x1b
        /*002e*/ 	.short	0x00ff


	//----- nvinfo : EIATTR_NUM_BARRIERS
	.align		4
        /*0030*/ 	.byte	0x02, 0x4c
        /*0032*/ 	.byte	0x02
	.zero		1


	//----- nvinfo : EIATTR_ANNOTATIONS
	.align		4
        /*0034*/ 	.byte	0x04, 0x55
        /*0036*/ 	.short	(.L_154 - .L_153)


	//   ....[0]....
.L_153:
        /* <DEDUP_REMOVED lines=44> */


	//----- nvinfo : EIATTR_MERCURY_ISA_VERSION
	.align		4
.L_154:
        /*02e0*/ 	.byte	0x03, 0x5f
        /*02e2*/ 	.short	0x0000


	//----- nvinfo : EIATTR_COOP_GROUP_MASK_REGIDS
	.align		4
        /*02e4*/ 	.byte	0x04, 0x29
        /*02e6*/ 	.short	(.L_156 - .L_155)


	//   ....[0]....
.L_155:
        /*02e8*/ 	.word	0xffffffff


	//   ....[1]....
        /*02ec*/ 	.word	0xffffffff


	//   ....[2]....
        /*02f0*/ 	.word	0xffffffff


	//   ....[3]....
        /*02f4*/ 	.word	0xffffffff


	//   ....[4]....
        /*02f8*/ 	.word	0xffffffff


	//   ....[5]....
        /*02fc*/ 	.word	0xffffffff


	//   ....[6]....
        /*0300*/ 	.word	0xffffffff


	//   ....[7]....
        /*0304*/ 	.word	0xffffffff


	//   ....[8]....
        /*0308*/ 	.word	0xffffffff


	//   ....[9]....
        /*030c*/ 	.word	0xffffffff


	//   ....[10]....
        /*0310*/ 	.word	0xffffffff


	//   ....[11]....
        /*0314*/ 	.word	0xffffffff


	//   ....[12]....
        /*0318*/ 	.word	0xffffffff


	//   ....[13]....
        /*031c*/ 	.word	0xffffffff


	//   ....[14]....
        /*0320*/ 	.word	0xffffffff


	//   ....[15]....
        /*0324*/ 	.word	0xffffffff


	//   ....[16]....
        /*0328*/ 	.word	0xffffffff


	//   ....[17]....
        /*032c*/ 	.word	0xffffffff


	//   ....[18]....
        /*0330*/ 	.word	0xffffffff


	//   ....[19]....
        /*0334*/ 	.word	0xffffffff


	//   ....[20]....
        /*0338*/ 	.word	0xffffffff


	//   ....[21]....
        /*033c*/ 	.word	0xffffffff


	//   ....[22]....
        /*0340*/ 	.word	0xffffffff


	//   ....[23]....
        /*0344*/ 	.word	0xffffffff


	//   ....[24]....
        /*0348*/ 	.word	0xffffffff


	//   ....[25]....
        /*034c*/ 	.word	0xffffffff


	//   ....[26]....
        /*0350*/ 	.word	0xffffffff


	//   ....[27]....
        /*0354*/ 	.word	0xffffffff


	//   ....[28]....
        /*0358*/ 	.word	0xffffffff


	//   ....[29]....
        /*035c*/ 	.word	0xffffffff


	//   ....[30]....
        /*0360*/ 	.word	0xffffffff


	//   ....[31]....
        /*0364*/ 	.word	0xffffffff


	//   ....[32]....
        /*0368*/ 	.word	0xffffffff


	//   ....[33]....
        /*036c*/ 	.word	0xffffffff


	//   ....[34]....
        /*0370*/ 	.word	0xffffffff


	//   ....[35]....
        /*0374*/ 	.word	0xffffffff


	//   ....[36]....
        /*0378*/ 	.word	0xffffffff


	//   ....[37]....
        /*037c*/ 	.word	0xffffffff


	//   ....[38]....
        /*0380*/ 	.word	0xffffffff


	//   ....[39]....
        /*0384*/ 	.word	0xffffffff


	//   ....[40]....
        /*0388*/ 	.word	0xffffffff


	//   ....[41]....
        /*038c*/ 	.word	0xffffffff


	//   ....[42]....
        /*0390*/ 	.word	0xffffffff


	//   ....[43]....
        /*0394*/ 	.word	0xffffffff


	//   ....[44]....
        /*0398*/ 	.word	0xffffffff


	//   ....[45]....
        /*039c*/ 	.word	0xffffffff


	//   ....[46]....
        /*03a0*/ 	.word	0xffffffff


	//   ....[47]....
        /*03a4*/ 	.word	0xffffffff


	//   ....[48]....
        /*03a8*/ 	.word	0xffffffff


	//   ....[49]....
        /*03ac*/ 	.word	0xffffffff


	//   ....[50]....
        /*03b0*/ 	.word	0xffffffff


	//   ....[51]....
        /*03b4*/ 	.word	0xffffffff


	//   ....[52]....
        /*03b8*/ 	.word	0xffffffff


	//   ....[53]....
        /*03bc*/ 	.word	0xffffffff


	//   ....[54]....
        /*03c0*/ 	.word	0xffffffff


	//   ....[55]....
        /*03c4*/ 	.word	0xffffffff


	//   ....[56]....
        /*03c8*/ 	.word	0xffffffff


	//   ....[57]....
        /*03cc*/ 	.word	0xffffffff


	//   ....[58]....
        /*03d0*/ 	.word	0xffffffff


	//   ....[59]....
        /*03d4*/ 	.word	0xffffffff


	//   ....[60]....
        /*03d8*/ 	.word	0xffffffff


	//   ....[61]....
        /*03dc*/ 	.word	0xffffffff


	//   ....[62]....
        /*03e0*/ 	.word	0xffffffff


	//   ....[63]....
        /*03e4*/ 	.word	0xffffffff


	//   ....[64]....
        /*03e8*/ 	.word	0xffffffff


	//   ....[65]....
        /*03ec*/ 	.word	0xffffffff


	//   ....[66]....
        /*03f0*/ 	.word	0xffffffff


	//   ....[67]....
        /*03f4*/ 	.word	0xffffffff


	//   ....[68]....
        /*03f8*/ 	.word	0xffffffff


	//   ....[69]....
        /*03fc*/ 	.word	0xffffffff


	//   ....[70]....
        /*0400*/ 	.word	0xffffffff


	//   ....[71]....
        /*0404*/ 	.word	0xffffffff


	//   ....[72]....
        /*0408*/ 	.word	0xffffffff


	//   ....[73]....
        /*040c*/ 	.word	0xffffffff


	//   ....[74]....
        /*0410*/ 	.word	0xffffffff


	//   ....[75]....
        /*0414*/ 	.word	0xffffffff


	//   ....[76]....
        /*0418*/ 	.word	0xffffffff


	//   ....[77]....
        /*041c*/ 	.word	0xffffffff


	//   ....[78]....
        /*0420*/ 	.word	0xffffffff


	//   ....[79]....
        /*0424*/ 	.word	0xffffffff


	//   ....[80]....
        /*0428*/ 	.word	0xffffffff


	//   ....[81]....
        /*042c*/ 	.word	0xffffffff


	//   ....[82]....
        /*0430*/ 	.word	0xffffffff


	//   ....[83]....
        /*0434*/ 	.word	0xffffffff


	//   ....[84]....
        /*0438*/ 	.word	0xffffffff


	//   ....[85]....
        /*043c*/ 	.word	0xffffffff


	//   ....[86]....
        /*0440*/ 	.word	0xffffffff


	//   ....[87]....
        /*0444*/ 	.word	0xffffffff


	//   ....[88]....
        /*0448*/ 	.word	0xffffffff


	//   ....[89]....
        /*044c*/ 	.word	0xffffffff


	//   ....[90]....
        /*0450*/ 	.word	0xffffffff


	//   ....[91]....
        /*0454*/ 	.word	0xffffffff


	//   ....[92]....
        /*0458*/ 	.word	0xffffffff


	//   ....[93]....
        /*045c*/ 	.word	0xffffffff


	//   ....[94]....
        /*0460*/ 	.word	0xffffffff


	//   ....[95]....
        /*0464*/ 	.word	0xffffffff


	//   ....[96]....
        /*0468*/ 	.word	0xffffffff


	//   ....[97]....
        /*046c*/ 	.word	0xffffffff


	//   ....[98]....
        /*0470*/ 	.word	0xffffffff


	//   ....[99]....
        /*0474*/ 	.word	0xffffffff


	//   ....[100]....
        /*0478*/ 	.word	0xffffffff


	//   ....[101]....
        /*047c*/ 	.word	0xffffffff


	//   ....[102]....
        /*0480*/ 	.word	0xffffffff


	//   ....[103]....
        /*0484*/ 	.word	0xffffffff


	//   ....[104]....
        /*0488*/ 	.word	0xffffffff


	//   ....[105]....
        /*048c*/ 	.word	0xffffffff


	//   ....[106]....
        /*0490*/ 	.word	0xffffffff


	//   ....[107]....
        /*0494*/ 	.word	0xffffffff


	//   ....[108]....
        /*0498*/ 	.word	0xffffffff


	//   ....[109]....
        /*049c*/ 	.word	0xffffffff


	//   ....[110]....
        /*04a0*/ 	.word	0xffffffff


	//   ....[111]....
        /*04a4*/ 	.word	0xffffffff


	//   ....[112]....
        /*04a8*/ 	.word	0xffffffff


	//   ....[113]....
        /*04ac*/ 	.word	0xffffffff


	//   ....[114]....
        /*04b0*/ 	.word	0xffffffff


	//   ....[115]....
        /*04b4*/ 	.word	0xffffffff


	//   ....[116]....
        /*04b8*/ 	.word	0xffffffff


	//   ....[117]....
        /*04bc*/ 	.word	0xffffffff


	//   ....[118]....
        /*04c0*/ 	.word	0xffffffff


	//   ....[119]....
        /*04c4*/ 	.word	0xffffffff


	//   ....[120]....
        /*04c8*/ 	.word	0xffffffff


	//   ....[121]....
        /*04cc*/ 	.word	0xffffffff


	//   ....[122]....
        /*04d0*/ 	.word	0xffffffff


	//   ....[123]....
        /*04d4*/ 	.word	0xffffffff


	//   ....[124]....
        /*04d8*/ 	.word	0xffffffff


	//   ....[125]....
        /*04dc*/ 	.word	0xffffffff


	//   ....[126]....
        /*04e0*/ 	.word	0xffffffff


	//   ....[127]....
        /*04e4*/ 	.word	0xffffffff


	//   ....[128]....
        /*04e8*/ 	.word	0xffffffff


	//----- nvinfo : EIATTR_COOP_GROUP_INSTR_OFFSETS
	.align		4
.L_156:
        /*04ec*/ 	.byte	0x04, 0x28
        /*04ee*/ 	.short	(.L_158 - .L_157)


	//   ....[0]....
.L_157:
        /*04f0*/ 	.word	0x00000090


	//   ....[1]....
        /*04f4*/ 	.word	0x00001310


	//   ....[2]....
        /*04f8*/ 	.word	0x00001350


	//   ....[3]....
        /*04fc*/ 	.word	0x000014f0


	//   ....[4]....
        /*0500*/ 	.word	0x00001520


	//   ....[5]....
        /*0504*/ 	.word	0x00001640


	//   ....[6]....
        /*0508*/ 	.word	0x00001670


	//   ....[7]....
        /*050c*/ 	.word	0x00001780


	//   ....[8]....
        /*0510*/ 	.word	0x000017c0


	//   ....[9]....
        /*0514*/ 	.word	0x00001c30


	//   ....[10]....
        /*0518*/ 	.word	0x00001c50


	//   ....[11]....
        /*051c*/ 	.word	0x00001c70


	//   ....[12]....
        /*0520*/ 	.word	0x00001c80


	//   ....[13]....
        /*0524*/ 	.word	0x00001ee0


	//   ....[14]....
        /*0528*/ 	.word	0x00002030


	//   ....[15]....
        /*052c*/ 	.word	0x00002340


	//   ....[16]....
        /*0530*/ 	.word	0x00002350


	//   ....[17]....
        /*0534*/ 	.word	0x00003010


	//   ....[18]....
        /*0538*/ 	.word	0x00003040


	//   ....[19]....
        /*053c*/ 	.word	0x00003140


	//   ....[20]....
        /*0540*/ 	.word	0x00003160


	//   ....[21]....
        /*0544*/ 	.word	0x00003410


	//   ....[22]....
        /*0548*/ 	.word	0x00003620


	//   ....[23]....
        /*054c*/ 	.word	0x000037c0


	//   ....[24]....
        /*0550*/ 	.word	0x00003f40


	//   ....[25]....
        /*0554*/ 	.word	0x00004780


	//   ....[26]....
        /*0558*/ 	.word	0x000047c0


	//   ....[27]....
        /*055c*/ 	.word	0x000048c0


	//   ....[28]....
        /*0560*/ 	.word	0x000048f0


	//   ....[29]....
        /*0564*/ 	.word	0x000049f0


	//   ....[30]....
        /*0568*/ 	.word	0x00004a50


	//   ....[31]....
        /*056c*/ 	.word	0x00004bf0


	//   ....[32]....
        /*0570*/ 	.word	0x00004c40


	//   ....[33]....
        /*0574*/ 	.word	0x00006230


	//   ....[34]....
        /*0578*/ 	.word	0x00006240


	//   ....[35]....
        /*057c*/ 	.word	0x00006320


	//   ....[36]....
        /*0580*/ 	.word	0x00006330


	//   ....[37]....
        /*0584*/ 	.word	0x00006d70


	//   ....[38]....
        /*0588*/ 	.word	0x00006da0


	//   ....[39]....
        /*058c*/ 	.word	0x00006e60


	//   ....[40]....
        /*0590*/ 	.word	0x00006ea0


	//   ....[41]....
        /*0594*/ 	.word	0x00007050


	//   ....[42]....
        /*0598*/ 	.word	0x00007210


	//   ....[43]....
        /*059c*/ 	.word	0x000073d0


	//   ....[44]....
        /*05a0*/ 	.word	0x000079f0


	//   ....[45]....
        /*05a4*/ 	.word	0x00008300


	//   ....[46]....
        /*05a8*/ 	.word	0x00008340


	//   ....[47]....
        /*05ac*/ 	.word	0x000084a0


	//   ....[48]....
        /*05b0*/ 	.word	0x000084c0


	//   ....[49]....
        /*05b4*/ 	.word	0x000085e0


	//   ....[50]....
        /*05b8*/ 	.word	0x00008600


	//   ....[51]....
        /*05bc*/ 	.word	0x00008740


	//   ....[52]....
        /*05c0*/ 	.word	0x00008760


	//   ....[53]....
        /*05c4*/ 	.word	0x0000a610


	//   ....[54]....
        /*05c8*/ 	.word	0x0000a620


	//   ....[55]....
        /*05cc*/ 	.word	0x0000a700


	//   ....[56]....
        /*05d0*/ 	.word	0x0000a710


	//   ....[57]....
        /*05d4*/ 	.word	0x0000b190


	//   ....[58]....
        /*05d8*/ 	.word	0x0000b1b0


	//   ....[59]....
        /*05dc*/ 	.word	0x0000b230


	//   ....[60]....
        /*05e0*/ 	.word	0x0000b270


	//   ....[61]....
        /*05e4*/ 	.word	0x0000b580


	//   ....[62]....
        /*05e8*/ 	.word	0x0000b5d0


	//   ....[63]....
        /*05ec*/ 	.word	0x0000b600


	//   ....[64]....
        /*05f0*/ 	.word	0x0000b630


	//   ....[65]....
        /*05f4*/ 	.word	0x0000b670


	//   ....[66]....
        /*05f8*/ 	.word	0x0000b6a0


	//   ....[67]....
        /*05fc*/ 	.word	0x0000b800


	//   ....[68]....
        /*0600*/ 	.word	0x0000bbb0


	//   ....[69]....
        /*0604*/ 	.word	0x0000d2b0


	//   ....[70]....
        /*0608*/ 	.word	0x0000d2e0


	//   ....[71]....
        /*060c*/ 	.word	0x0000d470


	//   ....[72]....
        /*0610*/ 	.word	0x0000d480


	//   ....[73]....
        /*0614*/ 	.word	0x0000deb0


	//   ....[74]....
        /*0618*/ 	.word	0x0000ded0


	//   ....[75]....
        /*061c*/ 	.word	0x0000df50


	//   ....[76]....
        /*0620*/ 	.word	0x0000df90


	//   ....[77]....
        /*0624*/ 	.word	0x0000e0e0


	//   ....[78]....
        /*0628*/ 	.word	0x0000e2e0


	//   ....[79]....
        /*062c*/ 	.word	0x0000e7b0


	//   ....[80]....
        /*0630*/ 	.word	0x0000ec30


	//   ....[81]....
        /*0634*/ 	.word	0x0000f460


	//   ....[82]....
        /*0638*/ 	.word	0x0000f4a0


	//   ....[83]....
        /*063c*/ 	.word	0x0000f600


	//   ....[84]....
        /*0640*/ 	.word	0x0000f620


	//   ....[85]....
        /*0644*/ 	.word	0x0000f740


	//   ....[86]....
        /*0648*/ 	.word	0x0000f760


	//   ....[87]....
        /*064c*/ 	.word	0x0000f8a0


	//   ....[88]....
        /*0650*/ 	.word	0x0000f8c0


	//   ....[89]....
        /*0654*/ 	.word	0x000110b0


	//   ....[90]....
        /*0658*/ 	.word	0x000110c0


	//   ....[91]....
        /*065c*/ 	.word	0x000110d0


	//   ....[92]....
        /*0660*/ 	.word	0x000110e0


	//   ....[93]....
        /*0664*/ 	.word	0x00011110


	//   ....[94]....
        /*0668*/ 	.word	0x00011130


	//   ....[95]....
        /*066c*/ 	.word	0x00011150


	//   ....[96]....
        /*0670*/ 	.word	0x00011160


	//   ....[97]....
        /*0674*/ 	.word	0x00012860


	//   ....[98]....
        /*0678*/ 	.word	0x00012890


	//   ....[99]....
        /*067c*/ 	.word	0x000128c0


	//   ....[100]....
        /*0680*/ 	.word	0x000128e0


	//   ....[101]....
        /*0684*/ 	.word	0x000128f0


	//   ....[102]....
        /*0688*/ 	.word	0x00012900


	//   ....[103]....
        /*068c*/ 	.word	0x00012910


	//   ....[104]....
        /*0690*/ 	.word	0x00012920


	//   ....[105]....
        /*0694*/ 	.word	0x00012b40


	//   ....[106]....
        /*0698*/ 	.word	0x00012b50


	//   ....[107]....
        /*069c*/ 	.word	0x00012cd0


	//   ....[108]....
        /*06a0*/ 	.word	0x00012d00


	//   ....[109]....
        /*06a4*/ 	.word	0x00012e50


	//   ....[110]....
        /*06a8*/ 	.word	0x00012e80


	//   ....[111]....
        /*06ac*/ 	.word	0x00012fd0


	//   ....[112]....
        /*06b0*/ 	.word	0x00012ff0


	//   ....[113]....
        /*06b4*/ 	.word	0x000137e0


	//   ....[114]....
        /*06b8*/ 	.word	0x00013800


	//   ....[115]....
        /*06bc*/ 	.word	0x00013950


	//   ....[116]....
        /*06c0*/ 	.word	0x00013980


	//   ....[117]....
        /*06c4*/ 	.word	0x00013ab0


	//   ....[118]....
        /*06c8*/ 	.word	0x00013ae0


	//   ....[119]....
        /*06cc*/ 	.word	0x00013c10


	//   ....[120]....
        /*06d0*/ 	.word	0x00013c30


	//   ....[121]....
        /*06d4*/ 	.word	0x00013d90


	//   ....[122]....
        /*06d8*/ 	.word	0x00013de0


	//   ....[123]....
        /*06dc*/ 	.word	0x00013e30


	//   ....[124]....
        /*06e0*/ 	.word	0x00013e80


	//   ....[125]....
        /*06e4*/ 	.word	0x00013ee0


	//   ....[126]....
        /*06e8*/ 	.word	0x00013f30


	//   ....[127]....
        /*06ec*/ 	.word	0x00013f80


	//   ....[128]....
        /*06f0*/ 	.word	0x00013fd0


	//----- nvinfo : EIATTR_EXIT_INSTR_OFFSETS
	.align		4
.L_158:
        /*06f4*/ 	.byte	0x04, 0x1c
        /*06f6*/ 	.short	(.L_160 - .L_159)


	//   ....[0]....
.L_159:
        /*06f8*/ 	.word	0x00000370


	//   ....[1]....
        /*06fc*/ 	.word	0x00013000


	//   ....[2]....
        /*0700*/ 	.word	0x000130d0


	//   ....[3]....
        /*0704*/ 	.word	0x00013130


	//   ....[4]....
        /*0708*/ 	.word	0x00013c40


	//   ....[5]....
        /*070c*/ 	.word	0x00013cf0


	//   ....[6]....
        /*0710*/ 	.word	0x00013d50


	//----- nvinfo : EIATTR_CTAIDZ_USED
	.align		4
.L_160:
        /*0714*/ 	.byte	0x01, 0x04
	.zero		2


	//----- nvinfo : EIATTR_MAX_THREADS
	.align		4
        /*0718*/ 	.byte	0x04, 0x05
        /*071a*/ 	.short	(.L_162 - .L_161)
.L_161:
        /*071c*/ 	.word	0x00000080
        /*0720*/ 	.word	0x00000001
        /*0724*/ 	.word	0x00000001


	//----- nvinfo : EIATTR_CRS_STACK_SIZE
	.align		4
.L_162:
        /*0728*/ 	.byte	0x04, 0x1e
        /*072a*/ 	.short	(.L_164 - .L_163)
.L_163:
        /*072c*/ 	.word	0x00000000
.L_164:


//--------------------- .nv.info._ZN7cutlass13device_kernelIN5flash19enable_sm80_to_sm89INS1_16FlashAttnFwdSm80INS1_25CollectiveMainloopFwdSm80ILi4ELi1ELb0EN4cute5tupleIJNS5_1CILi128EEENS7_ILi48EEENS7_ILi96EEEEEELi96ENS_6half_tEfNS_4arch4Sm80ELb0ELb1ELb0ELb1ELb1ELb1ELb1ELb0EEENS1_21CollectiveEpilogueFwdINS6_IJS8_SA_S9_EEENS6_IJNS7_ILi1EEESI_SI_EEESC_SE_Li128ELb1ELb1ELb0ELb0EEENS1_19SingleTileSchedulerILb1ELb0ELb1ELi128EEEEEEEEEvNT_6ParamsE --------------------------
	.section	.nv.info._ZN7cutlass13device_kernelIN5flash19enable_sm80_to_sm89INS1_16FlashAttnFwdSm80INS1_25CollectiveMainloopFwdSm80ILi4ELi1ELb0EN4cute5tupleIJNS5_1CILi128EEENS7_ILi48EEENS7_ILi96EEEEEELi96ENS_6half_tEfNS_4arch4Sm80ELb0ELb1ELb0ELb1ELb1ELb1ELb1ELb0EEENS1_21CollectiveEpilogueFwdINS6_IJS8_SA_S9_EEENS6_IJNS7_ILi1EEESI_SI_EEESC_SE_Li128ELb1ELb1ELb0ELb0EEENS1_19SingleTileSchedulerILb1ELb0ELb1ELi128EEEEEEEEEvNT_6ParamsE,"",@"SHT_CUDA_INFO"
	.sectionflags	@""
	.align	4


	//----- nvinfo : EIATTR_CUDA_API_VERSION
	.align		4
        /*0000*/ 	.byte	0x04, 0x37
        /*0002*/ 	.short	(.L_166 - .L_165)
.L_165:
        /*0004*/ 	.word	0x00000082


	//----- nvinfo : EIATTR_SW2861232_WAR
	.align		4
.L_166:
        /*0008*/ 	.byte	0x01, 0x35
	.zero		2


	//----- nvinfo : EIATTR_PARAM_CBANK
	.align		4
        /*000c*/ 	.byte	0x04, 0x0a
        /*000e*/ 	.short	(.L_168 - .L_167)
	.align		4
.L_167:
        /*0010*/ 	.word	index@(.nv.constant0._ZN7cutlass13device_kernelIN5flash19enable_sm80_to_sm89INS1_16FlashAttnFwdSm80INS1_25CollectiveMainloopFwdSm80ILi4ELi1ELb0EN4cute5tupleIJNS5_1CILi128EEENS7_ILi48EEENS7_ILi96EEEEEELi96ENS_6half_tEfNS_4arch4Sm80ELb0ELb1ELb0ELb1ELb1ELb1ELb1ELb0EEENS1_21CollectiveEpilogueFwdINS6_IJS8_SA_S9_EEENS6_IJNS7_ILi1EEESI_SI_EEESC_SE_Li128ELb1ELb1ELb0ELb0EEENS1_19SingleTileSchedulerILb1ELb0ELb1ELi128EEEEEEEEEvNT_6ParamsE)
        /*0014*/ 	.short	0x0160
        /*0016*/ 	.short	0x0418


	//----- nvinfo : EIATTR_CBANK_PARAM_SIZE
	.align		4
.L_168:
        /*0018*/ 	.byte	0x03, 0x19
        /*001a*/ 	.short	0x0418


	//----- nvinfo : EIATTR_KPARAM_INFO
	.align		4
        /*001c*/ 	.byte	0x04, 0x17
        /*001e*/ 	.short	(.L_170 - .L_169)
.L_169:
        /*0020*/ 	.word	0x00000000
        /*0024*/ 	.short	0x0000
        /*0026*/ 	.short	0x0000
        /*0028*/ 	.byte	0x00, 0xf0, 0x61, 0x10


	//----- nvinfo : EIATTR_MAXREG_COUNT
	.align		4
.L_170:
        /*002c*/ 	.byte	0x03, 0x1b
        /*002e*/ 	.short	0x00ff


	//----- nvinfo : EIATTR_NUM_BARRIERS
	.align		4
        /*0030*/ 	.byte	0x02, 0x4c
        /*0032*/ 	.byte	0x02
	.zero		1


	//----- nvinfo : EIATTR_ANNOTATIONS
	.align		4
        /*0034*/ 	.byte	0x04, 0x55
        /*0036*/ 	.short	(.L_172 - .L_171)


	//   ....[0]....
.L_171:
        /* <DEDUP_REMOVED lines=52> */


	//----- nvinfo : EIATTR_MERCURY_ISA_VERSION
	.align		4
.L_172:
        /*0360*/ 	.byte	0x03, 0x5f
        /*0362*/ 	.short	0x0000


	//----- nvinfo : EIATTR_COOP_GROUP_MASK_REGIDS
	.align		4
        /*0364*/ 	.byte	0x04, 0x29
        /*0366*/ 	.short	(.L_174 - .L_173)


	//   ....[0]....
.L_173:
        /*0368*/ 	.word	0xffffffff


	//   ....[1]....
        /*036c*/ 	.word	0xffffffff


	//   ....[2]....
        /*0370*/ 	.word	0xffffffff


	//   ....[3]....
        /*0374*/ 	.word	0xffffffff


	//   ....[4]....
        /*0378*/ 	.word	0xffffffff


	//   ....[5]....
        /*037c*/ 	.word	0xffffffff


	//   ....[6]....
        /*0380*/ 	.word	0xffffffff


	//   ....[7]....
        /*0384*/ 	.word	0xffffffff


	//   ....[8]....
        /*0388*/ 	.word	0xffffffff


	//   ....[9]....
        /*038c*/ 	.word	0xffffffff


	//   ....[10]....
        /*0390*/ 	.word	0xffffffff


	//   ....[11]....
        /*0394*/ 	.word	0xffffffff


	//   ....[12]....
        /*0398*/ 	.word	0xffffffff


	//   ....[13]....
        /*039c*/ 	.word	0xffffffff


	//   ....[14]....
        /*03a0*/ 	.word	0xffffffff


	//   ....[15]....
        /*03a4*/ 	.word	0xffffffff


	//   ....[16]....
        /*03a8*/ 	.word	0xffffffff


	//   ....[17]....
        /*03ac*/ 	.word	0xffffffff


	//   ....[18]....
        /*03b0*/ 	.word	0xffffffff


	//   ....[19]....
        /*03b4*/ 	.word	0xffffffff


	//   ....[20]....
        /*03b8*/ 	.word	0xffffffff


	//   ....[21]....
        /*03bc*/ 	.word	0xffffffff


	//   ....[22]....
        /*03c0*/ 	.word	0xffffffff


	//   ....[23]....
        /*03c4*/ 	.word	0xffffffff


	//   ....[24]....
        /*03c8*/ 	.word	0xffffffff


	//   ....[25]....
        /*03cc*/ 	.word	0xffffffff


	//   ....[26]....
        /*03d0*/ 	.word	0xffffffff


	//   ....[27]....
        /*03d4*/ 	.word	0xffffffff


	//   ....[28]....
        /*03d8*/ 	.word	0xffffffff


	//   ....[29]....
        /*03dc*/ 	.word	0xffffffff


	//   ....[30]....
        /*03e0*/ 	.word	0xffffffff


	//   ....[31]....
        /*03e4*/ 	.word	0xffffffff


	//   ....[32]....
        /*03e8*/ 	.word	0xffffffff


	//   ....[33]....
        /*03ec*/ 	.word	0xffffffff


	//   ....[34]....
        /*03f0*/ 	.word	0xffffffff


	//   ....[35]....
        /*03f4*/ 	.word	0xffffffff


	//   ....[36]....
        /*03f8*/ 	.word	0xffffffff


	//   ....[37]....
        /*03fc*/ 	.word	0xffffffff


	//   ....[38]....
        /*0400*/ 	.word	0xffffffff


	//   ....[39]....
        /*0404*/ 	.word	0xffffffff


	//   ....[40]....
        /*0408*/ 	.word	0xffffffff


	//   ....[41]....
        /*040c*/ 	.word	0xffffffff


	//   ....[42]....
        /*0410*/ 	.word	0xffffffff


	//   ....[43]....
        /*0414*/ 	.word	0xffffffff


	//   ....[44]....
        /*0418*/ 	.word	0xffffffff


	//   ....[45]....
        /*041c*/ 	.word	0xffffffff


	//   ....[46]....
        /*0420*/ 	.word	0xffffffff


	//   ....[47]....
        /*0424*/ 	.word	0xffffffff


	//   ....[48]....
        /*0428*/ 	.word	0xffffffff


	//   ....[49]....
        /*042c*/ 	.word	0xffffffff


	//   ....[50]....
        /*0430*/ 	.word	0xffffffff


	//   ....[51]....
        /*0434*/ 	.word	0xffffffff


	//   ....[52]....
        /*0438*/ 	.word	0xffffffff


	//   ....[53]....
        /*043c*/ 	.word	0xffffffff


	//   ....[54]....
        /*0440*/ 	.word	0xffffffff


	//   ....[55]....
        /*0444*/ 	.word	0xffffffff


	//   ....[56]....
        /*0448*/ 	.word	0xffffffff


	//   ....[57]....
        /*044c*/ 	.word	0xffffffff


	//   ....[58]....
        /*0450*/ 	.word	0xffffffff


	//   ....[59]....
        /*0454*/ 	.word	0xffffffff


	//   ....[60]....
        /*0458*/ 	.word	0xffffffff


	//   ....[61]....
        /*045c*/ 	.word	0xffffffff


	//   ....[62]....
        /*0460*/ 	.word	0xffffffff


	//   ....[63]....
        /*0464*/ 	.word	0xffffffff


	//   ....[64]....
        /*0468*/ 	.word	0xffffffff


	//   ....[65]....
        /*046c*/ 	.word	0xffffffff


	//   ....[66]....
        /*0470*/ 	.word	0xffffffff


	//   ....[67]....
        /*0474*/ 	.word	0xffffffff


	//   ....[68]....
        /*0478*/ 	.word	0xffffffff


	//   ....[69]....
        /*047c*/ 	.word	0xffffffff


	//   ....[70]....
        /*0480*/ 	.word	0xffffffff


	//   ....[71]....
        /*0484*/ 	.word	0xffffffff


	//   ....[72]....
        /*0488*/ 	.word	0xffffffff


	//   ....[73]....
        /*048c*/ 	.word	0xffffffff


	//   ....[74]....
        /*0490*/ 	.word	0xffffffff


	//   ....[75]....
        /*0494*/ 	.word	0xffffffff


	//   ....[76]....
        /*0498*/ 	.word	0xffffffff


	//   ....[77]....
        /*049c*/ 	.word	0xffffffff


	//   ....[78]....
        /*04a0*/ 	.word	0xffffffff


	//   ....[79]....
        /*04a4*/ 	.word	0xffffffff


	//   ....[80]....
        /*04a8*/ 	.word	0xffffffff


	//   ....[81]....
        /*04ac*/ 	.word	0xffffffff


	//   ....[82]....
        /*04b0*/ 	.word	0xffffffff


	//   ....[83]....
        /*04b4*/ 	.word	0xffffffff


	//   ....[84]....
        /*04b8*/ 	.word	0xffffffff


	//   ....[85]....
        /*04bc*/ 	.word	0xffffffff


	//   ....[86]....
        /*04c0*/ 	.word	0xffffffff


	//   ....[87]....
        /*04c4*/ 	.word	0xffffffff


	//   ....[88]....
        /*04c8*/ 	.word	0xffffffff


	//   ....[89]....
        /*04cc*/ 	.word	0xffffffff


	//   ....[90]....
        /*04d0*/ 	.word	0xffffffff


	//   ....[91]....
        /*04d4*/ 	.word	0xffffffff


	//   ....[92]....
        /*04d8*/ 	.word	0xffffffff


	//   ....[93]....
        /*04dc*/ 	.word	0xffffffff


	//   ....[94]....
        /*04e0*/ 	.word	0xffffffff


	//   ....[95]....
        /*04e4*/ 	.word	0xffffffff


	//   ....[96]....
        /*04e8*/ 	.word	0xffffffff


	//   ....[97]....
        /*04ec*/ 	.word	0xffffffff


	//   ....[98]....
        /*04f0*/ 	.word	0xffffffff


	//   ....[99]....
        /*04f4*/ 	.word	0xffffffff


	//   ....[100]....
        /*04f8*/ 	.word	0xffffffff


	//   ....[101]....
        /*04fc*/ 	.word	0xffffffff


	//   ....[102]....
        /*0500*/ 	.word	0xffffffff


	//   ....[103]....
        /*0504*/ 	.word	0xffffffff


	//   ....[104]....
        /*0508*/ 	.word	0xffffffff


	//   ....[105]....
        /*050c*/ 	.word	0xffffffff


	//   ....[106]....
        /*0510*/ 	.word	0xffffffff


	//   ....[107]....
        /*0514*/ 	.word	0xffffffff


	//   ....[108]....
        /*0518*/ 	.word	0xffffffff


	//   ....[109]....
        /*051c*/ 	.word	0xffffffff


	//   ....[110]....
        /*0520*/ 	.word	0xffffffff


	//   ....[111]....
        /*0524*/ 	.word	0xffffffff


	//   ....[112]....
        /*0528*/ 	.word	0xffffffff


	//   ....[113]....
        /*052c*/ 	.word	0xffffffff


	//   ....[114]....
        /*0530*/ 	.word	0xffffffff


	//   ....[115]....
        /*0534*/ 	.word	0xffffffff


	//   ....[116]....
        /*0538*/ 	.word	0xffffffff


	//   ....[117]....
        /*053c*/ 	.word	0xffffffff


	//   ....[118]....
        /*0540*/ 	.word	0xffffffff


	//   ....[119]....
        /*0544*/ 	.word	0xffffffff


	//   ....[120]....
        /*0548*/ 	.word	0xffffffff


	//   ....[121]....
        /*054c*/ 	.word	0xffffffff


	//   ....[122]....
        /*0550*/ 	.word	0xffffffff


	//   ....[123]....
        /*0554*/ 	.word	0xffffffff


	//   ....[124]....
        /*0558*/ 	.word	0xffffffff


	//   ....[125]....
        /*055c*/ 	.word	0xffffffff


	//   ....[126]....
        /*0560*/ 	.word	0xffffffff


	//   ....[127]....
        /*0564*/ 	.word	0xffffffff


	//   ....[128]....
        /*0568*/ 	.word	0xffffffff


	//   ....[129]....
        /*056c*/ 	.word	0xffffffff


	//   ....[130]....
        /*0570*/ 	.word	0xffffffff


	//   ....[131]....
        /*0574*/ 	.word	0xffffffff


	//   ....[132]....
        /*0578*/ 	.word	0xffffffff


	//   ....[133]....
        /*057c*/ 	.word	0xffffffff


	//   ....[134]....
        /*0580*/ 	.word	0xffffffff


	//   ....[135]....
        /*0584*/ 	.word	0xffffffff


	//   ....[136]....
        /*0588*/ 	.word	0xffffffff


	//   ....[137]....
        /*058c*/ 	.word	0xffffffff


	//   ....[138]....
        /*0590*/ 	.word	0xffffffff


	//   ....[139]....
        /*0594*/ 	.word	0xffffffff


	//   ....[140]....
        /*0598*/ 	.word	0xffffffff


	//   ....[141]....
        /*059c*/ 	.word	0xffffffff


	//   ....[142]....
        /*05a0*/ 	.word	0xffffffff


	//   ....[143]....
        /*05a4*/ 	.word	0xffffffff


	//   ....[144]....
        /*05a8*/ 	.word	0xffffffff


	//   ....[145]....
        /*05ac*/ 	.word	0xffffffff


	//   ....[146]....
        /*05b0*/ 	.word	0xffffffff


	//   ....[147]....
        /*05b4*/ 	.word	0xffffffff


	//   ....[148]....
        /*05b8*/ 	.word	0xffffffff


	//   ....[149]....
        /*05bc*/ 	.word	0xffffffff


	//   ....[150]....
        /*05c0*/ 	.word	0xffffffff


	//   ....[151]....
        /*05c4*/ 	.word	0xffffffff


	//   ....[152]....
        /*05c8*/ 	.word	0xffffffff


	//----- nvinfo : EIATTR_COOP_GROUP_INSTR_OFFSETS
	.align		4
.L_174:
        /*05cc*/ 	.byte	0x04, 0x28
        /*05ce*/ 	.short	(.L_176 - .L_175)


	//   ....[0]....
.L_175:
        /*05d0*/ 	.word	0x00000090


	//   ....[1]....
        /*05d4*/ 	.word	0x000023c0


	//   ....[2]....
        /*05d8*/ 	.word	0x000023d0


	//   ....[3]....
        /*05dc*/ 	.word	0x00003f00


	//   ....[4]....
        /*05e0*/ 	.word	0x00003f10


	//   ....[5]....
        /*05e4*/ 	.word	0x00005860


	//   ....[6]....
        /*05e8*/ 	.word	0x00005880


	//   ....[7]....
        /*05ec*/ 	.word	0x00005d80


	//   ....[8]....
        /*05f0*/ 	.word	0x00005e40


	//   ....[9]....
        /*05f4*/ 	.word	0x00006fc0


	//   ....[10]....
        /*05f8*/ 	.word	0x00006ff0


	//   ....[11]....
        /*05fc*/ 	.word	0x00007230


	//   ....[12]....
        /*0600*/ 	.word	0x00007260


	//   ....[13]....
        /*0604*/ 	.word	0x00007380


	//   ....[14]....
        /*0608*/ 	.word	0x000073b0


	//   ....[15]....
        /*060c*/ 	.word	0x000074e0


	//   ....[16]....
        /*0610*/ 	.word	0x000074f0


	//   ....[17]....
        /*0614*/ 	.word	0x00007a00


	//   ....[18]....
        /*0618*/ 	.word	0x00007a10


	//   ....[19]....
        /*061c*/ 	.word	0x00007b10


	//   ....[20]....
        /*0620*/ 	.word	0x00007b20


	//   ....[21]....
        /*0624*/ 	.word	0x00007fc0


	//   ....[22]....
        /*0628*/ 	.word	0x00007fe0


	//   ....[23]....
        /*062c*/ 	.word	0x00008020


	//   ....[24]....
        /*0630*/ 	.word	0x00008050


	//   ....[25]....
        /*0634*/ 	.word	0x00008470


	//   ....[26]....
        /*0638*/ 	.word	0x00008720


	//   ....[27]....
        /*063c*/ 	.word	0x00008760


	//   ....[28]....
        /*0640*/ 	.word	0x000087a0


	//   ....[29]....
        /*0644*/ 	.word	0x0000b5e0


	//   ....[30]....
        /*0648*/ 	.word	0x0000b600


	//   ....[31]....
        /*064c*/ 	.word	0x0000b660


	//   ....[32]....
        /*0650*/ 	.word	0x0000b670


	//   ....[33]....
        /*0654*/ 	.word	0x0000b8e0


	//   ....[34]....
        /*0658*/ 	.word	0x0000b960


	//   ....[35]....
        /*065c*/ 	.word	0x0000ba60


	//   ....[36]....
        /*0660*/ 	.word	0x0000bb70


	//   ....[37]....
        /*0664*/ 	.word	0x0000f040


	//   ....[38]....
        /*0668*/ 	.word	0x0000f100


	//   ....[39]....
        /*066c*/ 	.word	0x0000f470


	//   ....[40]....
        /*0670*/ 	.word	0x0000f480


	//   ....[41]....
        /*0674*/ 	.word	0x00010150


	//   ....[42]....
        /*0678*/ 	.word	0x00010170


	//   ....[43]....
        /*067c*/ 	.word	0x00010270


	//   ....[44]....
        /*0680*/ 	.word	0x00010290


	//   ....[45]....
        /*0684*/ 	.word	0x00010510


	//   ....[46]....
        /*0688*/ 	.word	0x00010770


	//   ....[47]....
        /*068c*/ 	.word	0x00010910


	//   ....[48]....
        /*0690*/ 	.word	0x00011090


	//   ....[49]....
        /*0694*/ 	.word	0x000118d0


	//   ....[50]....
        /*0698*/ 	.word	0x00011910


	//   ....[51]....
        /*069c*/ 	.word	0x00011a10


	//   ....[52]....
        /*06a0*/ 	.word	0x00011a40


	//   ....[53]....
        /*06a4*/ 	.word	0x00011b40


	//   ....[54]....
        /*06a8*/ 	.word	0x00011ba0


	//   ....[55]....
        /*06ac*/ 	.word	0x00011d40


	//   ....[56]....
        /*06b0*/ 	.word	0x00011d90


	//   ....[57]....
        /*06b4*/ 	.word	0x000132d0


	//   ....[58]....
        /*06b8*/ 	.word	0x000132e0


	//   ....[59]....
        /*06bc*/ 	.word	0x000133c0


	//   ....[60]....
        /*06c0*/ 	.word	0x000133d0


	//   ....[61]....
        /*06c4*/ 	.word	0x00013e10


	//   ....[62]....
        /*06c8*/ 	.word	0x00013e40


	//   ....[63]....
        /*06cc*/ 	.word	0x00013f00


	//   ....[64]....
        /*06d0*/ 	.word	0x00013f40


	//   ....[65]....
        /*06d4*/ 	.word	0x000140f0


	//   ....[66]....
        /*06d8*/ 	.word	0x000142d0


	//   ....[67]....
        /*06dc*/ 	.word	0x00014490


	//   ....[68]....
        /*06e0*/ 	.word	0x00014ab0


	//   ....[69]....
        /*06e4*/ 	.word	0x000153c0


	//   ....[70]....
        /*06e8*/ 	.word	0x00015400


	//   ....[71]....
        /*06ec*/ 	.word	0x00015560


	//   ....[72]....
        /*06f0*/ 	.word	0x00015580


	//   ....[73]....
        /*06f4*/ 	.word	0x000156a0


	//   ....[74]....
        /*06f8*/ 	.word	0x000156c0


	//   ....[75]....
        /*06fc*/ 	.word	0x00015800


	//   ....[76]....
        /*0700*/ 	.word	0x00015820


	//   ....[77]....
        /*0704*/ 	.word	0x000176c0


	//   ....[78]....
        /*0708*/ 	.word	0x000176d0


	//   ....[79]....
        /*070c*/ 	.word	0x000177b0


	//   ....[80]....
        /*0710*/ 	.word	0x000177c0


	//   ....[81]....
        /*0714*/ 	.word	0x00018240


	//   ....[82]....
        /*0718*/ 	.word	0x00018260


	//   ....[83]....
        /*071c*/ 	.word	0x000182e0


	//   ....[84]....
        /*0720*/ 	.word	0x00018320


	//   ....[85]....
        /*0724*/ 	.word	0x00018630


	//   ....[86]....
        /*0728*/ 	.word	0x00018680


	//   ....[87]....
        /*072c*/ 	.word	0x000186b0


	//   ....[88]....
        /*0730*/ 	.word	0x000186e0


	//   ....[89]....
        /*0734*/ 	.word	0x00018720


	//   ....[90]....
        /*0738*/ 	.word	0x00018750


	//   ....[91]....
        /*073c*/ 	.word	0x000188b0


	//   ....[92]....
        /*0740*/ 	.word	0x00018c60


	//   ....[93]....
        /*0744*/ 	.word	0x0001a360


	//   ....[94]....
        /*0748*/ 	.word	0x0001a390


	//   ....[95]....
        /*074c*/ 	.word	0x0001a520


	//   ....[96]....
        /*0750*/ 	.word	0x0001a530


	//   ....[97]....
        /*0754*/ 	.word	0x0001af60


	//   ....[98]....
        /*0758*/ 	.word	0x0001af80


	//   ....[99]....
        /*075c*/ 	.word	0x0001b000


	//   ....[100]....
        /*0760*/ 	.word	0x0001b040


	//   ....[101]....
        /*0764*/ 	.word	0x0001b1b0


	//   ....[102]....
        /*0768*/ 	.word	0x0001b3b0


	//   ....[103]....
        /*076c*/ 	.word	0x0001b880


	//   ....[104]....
        /*0770*/ 	.word	0x0001bd00


	//   ....[105]....
        /*0774*/ 	.word	0x0001c530


	//   ....[106]....
        /*0778*/ 	.word	0x0001c570


	//   ....[107]....
        /*077c*/ 	.word	0x0001c6d0


	//   ....[108]....
        /*0780*/ 	.word	0x0001c6f0


	//   ....[109]....
        /*0784*/ 	.word	0x0001c810


	//   ....[110]....
        /*0788*/ 	.word	0x0001c830


	//   ....[111]....
        /*078c*/ 	.word	0x0001c970


	//   ....[112]....
        /*0790*/ 	.word	0x0001c990


	//   ....[113]....
        /*0794*/ 	.word	0x0001e180


	//   ....[114]....
        /*0798*/ 	.word	0x0001e190


	//   ....[115]....
        /*079c*/ 	.word	0x0001e1a0


	//   ....[116]....
        /*07a0*/ 	.word	0x0001e1b0


	//   ....[117]....
        /*07a4*/ 	.word	0x0001e1e0


	//   ....[118]....
        /*07a8*/ 	.word	0x0001e200


	//   ....[119]....
        /*07ac*/ 	.word	0x0001e220


	//   ....[120]....
        /*07b0*/ 	.word	0x0001e230


	//   ....[121]....
        /*07b4*/ 	.word	0x0001f930


	//   ....[122]....
        /*07b8*/ 	.word	0x0001f960


	//   ....[123]....
        /*07bc*/ 	.word	0x0001f990


	//   ....[124]....
        /*07c0*/ 	.word	0x0001f9b0


	//   ....[125]....
        /*07c4*/ 	.word	0x0001f9c0


	//   ....[126]....
        /*07c8*/ 	.word	0x0001f9d0


	//   ....[127]....
        /*07cc*/ 	.word	0x0001f9e0


	//   ....[128]....
        /*07d0*/ 	.word	0x0001f9f0


	//   ....[129]....
        /*07d4*/ 	.word	0x0001fc10


	//   ....[130]....
        /*07d8*/ 	.word	0x0001fc20


	//   ....[131]....
        /*07dc*/ 	.word	0x0001fda0


	//   ....[132]....
        /*07e0*/ 	.word	0x0001fdd0


	//   ....[133]....
        /*07e4*/ 	.word	0x0001ff20


	//   ....[134]....
        /*07e8*/ 	.word	0x0001ff50


	//   ....[135]....
        /*07ec*/ 	.word	0x000200a0


	//   ....[136]....
        /*07f0*/ 	.word	0x000200c0


	//   ....[137]....
        /*07f4*/ 	.word	0x000208b0


	//   ....[138]....
        /*07f8*/ 	.word	0x000208d0


	//   ....[139]....
        /*07fc*/ 	.word	0x00020a20


	//   ....[140]....
        /*0800*/ 	.word	0x00020a50


	//   ....[141]....
        /*0804*/ 	.word	0x00020b80


	//   ....[142]....
        /*0808*/ 	.word	0x00020bb0


	//   ....[143]....
        /*080c*/ 	.word	0x00020ce0


	//   ....[144]....
        /*0810*/ 	.word	0x00020d00


	//   ....[145]....
        /*0814*/ 	.word	0x00020e60


	//   ....[146]....
        /*0818*/ 	.word	0x00020eb0


	//   ....[147]....
        /*081c*/ 	.word	0x00020f00


	//   ....[148]....
        /*0820*/ 	.word	0x00020f50


	//   ....[149]....
        /*0824*/ 	.word	0x00020fb0


	//   ....[150]....
        /*0828*/ 	.word	0x00021000


	//   ....[151]....
        /*082c*/ 	.word	0x00021050


	//   ....[152]....
        /*0830*/ 	.word	0x000210a0


	//----- nvinfo : EIATTR_EXIT_INSTR_OFFSETS
	.align		4
.L_176:
        /*0834*/ 	.byte	0x04, 0x1c
        /*0836*/ 	.short	(.L_178 - .L_177)


	//   ....[0]....
.L_177:
        /*0838*/ 	.word	0x00000370


	//   ....[1]....
        /*083c*/ 	.word	0x000200d0


	//   ....[2]....
        /*0840*/ 	.word	0x000201a0


	//   ....[3]....
        /*0844*/ 	.word	0x00020200


	//   ....[4]....
        /*0848*/ 	.word	0x00020d10


	//   ....[5]....
        /*084c*/ 	.word	0x00020dc0


	//   ....[6]....
        /*0850*/ 	.word	0x00020e20


	//----- nvinfo : EIATTR_CTAIDZ_USED
	.align		4
.L_178:
        /*0854*/ 	.byte	0x01, 0x04
	.zero		2


	//----- nvinfo : EIATTR_MAX_THREADS
	.align		4
        /*0858*/ 	.byte	0x04, 0x05
        /*085a*/ 	.short	(.L_180 - .L_179)
.L_179:
        /*085c*/ 	.word	0x00000080
        /*0860*/ 	.word	0x00000001
        /*0864*/ 	.word	0x00000001


	//----- nvinfo : EIATTR_CRS_STACK_SIZE
	.align		4
.L_180:
        /*0868*/ 	.byte	0x04, 0x1e
        /*086a*/ 	.short	(.L_182 - .L_181)
.L_181:
        /*086c*/ 	.word	0x00000000
.L_182:


//--------------------- .nv.info._ZN7cutlass13device_kernelIN5flash19enable_sm80_to_sm89INS1_16FlashAttnFwdSm80INS1_25CollectiveMainloopFwdSm80ILi4ELi1ELb0EN4cute5tupleIJNS5_1CILi128EEENS7_ILi64EEENS7_ILi96EEEEEELi96ENS_6half_tEfNS_4arch4Sm80ELb1ELb0ELb0ELb0ELb1ELb0ELb1ELb0EEENS1_21CollectiveEpilogueFwdINS6_IJS8_SA_S9_EEENS6_IJNS7_ILi1EEESI_SI_EEESC_SE_Li128ELb0ELb1ELb0ELb0EEENS1_30DynamicPersistentTileSchedulerILi128ELi128ELb0ELb1ELb0EEEEEEEEEvNT_6ParamsE --------------------------
	.section	.nv.info._ZN7cutlass13device_kernelIN5flash19enable_sm80_to_sm89INS1_16FlashAttnFwdSm80INS1_25CollectiveMainloopFwdSm80ILi4ELi1ELb0EN4cute5tupleIJNS5_1CILi128EEENS7_ILi64EEENS7_ILi96EEEEEELi96ENS_6half_tEfNS_4arch4Sm80ELb1ELb0ELb0ELb0ELb1ELb0ELb1ELb0EEENS1_21CollectiveEpilogueFwdINS6_IJS8_SA_S9_EEENS6_IJNS7_ILi1EEESI_SI_EEESC_SE_Li128ELb0ELb1ELb0ELb0EEENS1_30DynamicPersistentTileSchedulerILi128ELi128ELb0ELb1ELb0EEEEEEEEEvNT_6ParamsE,"",@"SHT_CUDA_INFO"
	.sectionflags	@""
	.align	4


	//----- nvinfo : EIATTR_CUDA_API_VERSION
	.align		4
        /*0000*/ 	.byte	0x04, 0x37
        /*0002*/ 	.short	(.L_184 - .L_183)
.L_183:
        /*0004*/ 	.word	0x00000082


	//----- nvinfo : EIATTR_SW2861232_WAR
	.align		4
.L_184:
        /*0008*/ 	.byte	0x01, 0x35
	.zero		2


	//----- nvinfo : EIATTR_PARAM_CBANK
	.align		4
        /*000c*/ 	.byte	0x04, 0x0a
        /*000e*/ 	.short	(.L_186 - .L_185)
	.align		4
.L_185:
        /*0010*/ 	.word	index@(.nv.constant0._ZN7cutlass13device_kernelIN5flash19enable_sm80_to_sm89INS1_16FlashAttnFwdSm80INS1_25CollectiveMainloopFwdSm80ILi4ELi1ELb0EN4cute5tupleIJNS5_1CILi128EEENS7_ILi64EEENS7_ILi96EEEEEELi96ENS_6half_tEfNS_4arch4Sm80ELb1ELb0ELb0ELb0ELb1ELb0ELb1ELb0EEENS1_21CollectiveEpilogueFwdINS6_IJS8_SA_S9_EEENS6_IJNS7_ILi1EEESI_SI_EEESC_SE_Li128ELb0ELb1ELb0ELb0EEENS1_30DynamicPersistentTileSchedulerILi128ELi128ELb0ELb1ELb0EEEEEEEEEvNT_6ParamsE)
        /*0014*/ 	.short	0x0160
        /*0016*/ 	.short	0x0428


	//----- nvinfo : EIATTR_CBANK_PARAM_SIZE
	.align		4
.L_186:
        /*0018*/ 	.byte	0x03, 0x19
        /*001a*/ 	.short	0x0428


	//----- nvinfo : EIATTR_KPARAM_INFO
	.align		4
        /*001c*/ 	.byte	0x04, 0x17
        /*001e*/ 	.short	(.L_188 - .L_187)
.L_187:
        /*0020*/ 	.word	0x00000000
        /*0024*/ 	.short	0x0000
        /*0026*/ 	.short	0x0000
        /*0028*/ 	.byte	0x00, 0xf0, 0xa1, 0x10


	//----- nvinfo : EIATTR_MAXREG_COUNT
	.align		4
.L_188:
        /*002c*/ 	.byte	0x03, 0x1b
        /*002e*/ 	.short	0x00ff


	//----- nvinfo : EIATTR_NUM_BARRIERS
	.align		4
        /*0030*/ 	.byte	0x02, 0x4c
        /*0032*/ 	.byte	0x06
	.zero		1


	//----- nvinfo : EIATTR_ANNOTATIONS
	.align		4
        /*0034*/ 	.byte	0x04, 0x55
        /*0036*/ 	.short	(.L_190 - .L_189)


	//   ....[0]....
.L_189:
        /* <DEDUP_REMOVED lines=55> */
        /*039c*/ 	.byte	0xd0, 0x2a, 0x01, 0x00, 0x01, 0x00, 0x00, 0x00, 0x20, 0x2b, 0x01, 0x00


	//----- nvinfo : EIATTR_MERCURY_ISA_VERSION
	.align		4
.L_190:
        /*03a8*/ 	.byte	0x03, 0x5f
        /*03aa*/ 	.short	0x0000


	//----- nvinfo : EIATTR_INT_WARP_WIDE_INSTR_OFFSETS
	.align		4
        /*03ac*/ 	.byte	0x04, 0x31
        /*03ae*/ 	.short	(.L_192 - .L_191)


	//   ....[0]....
.L_191:
        /*03b0*/ 	.word	0x0000dbe0


	//   ....[1]....
        /*03b4*/ 	.word	0x0000dc60


	//----- nvinfo : EIATTR_COOP_GROUP_MASK_REGIDS
	.align		4
.L_192:
        /*03b8*/ 	.byte	0x04, 0x29
        /*03ba*/ 	.short	(.L_194 - .L_193)


	//   ....[0]....
.L_193:
        /*03bc*/ 	.word	0xffffffff


	//   ....[1]....
        /*03c0*/ 	.word	0xffffffff


	//   ....[2]....
        /*03c4*/ 	.word	0xffffffff


	//   ....[3]....
        /*03c8*/ 	.word	0xffffffff


	//   ....[4]....
        /*03cc*/ 	.word	0xffffffff


	//   ....[5]....
        /*03d0*/ 	.word	0xffffffff


	//   ....[6]....
        /*03d4*/ 	.word	0xffffffff


	//   ....[7]....
        /*03d8*/ 	.word	0xffffffff


	//   ....[8]....
        /*03dc*/ 	.word	0xffffffff


	//   ....[9]....
        /*03e0*/ 	.word	0xffffffff


	//   ....[10]....
        /*03e4*/ 	.word	0xffffffff


	//   ....[11]....
        /*03e8*/ 	.word	0xffffffff


	//   ....[12]....
        /*03ec*/ 	.word	0xffffffff


	//   ....[13]....
        /*03f0*/ 	.word	0xffffffff


	//   ....[14]....
        /*03f4*/ 	.word	0xffffffff


	//   ....[15]....
        /*03f8*/ 	.word	0xffffffff


	//   ....[16]....
        /*03fc*/ 	.word	0xffffffff


	//   ....[17]....
        /*0400*/ 	.word	0xffffffff


	//   ....[18]....
        /*0404*/ 	.word	0xffffffff


	//   ....[19]....
        /*0408*/ 	.word	0xffffffff


	//   ....[20]....
        /*040c*/ 	.word	0xffffffff


	//   ....[21]....
        /*0410*/ 	.word	0xffffffff


	//   ....[22]....
        /*0414*/ 	.word	0xffffffff


	//   ....[23]....
        /*0418*/ 	.word	0xffffffff


	//   ....[24]....
        /*041c*/ 	.word	0xffffffff


	//   ....[25]....
        /*0420*/ 	.word	0xffffffff


	//   ....[26]....
        /*0424*/ 	.word	0xffffffff


	//   ....[27]....
        /*0428*/ 	.word	0xffffffff


	//   ....[28]....
        /*042c*/ 	.word	0xffffffff


	//   ....[29]....
        /*0430*/ 	.word	0xffffffff


	//   ....[30]....
        /*0434*/ 	.word	0xffffffff


	//   ....[31]....
        /*0438*/ 	.word	0xffffffff


	//   ....[32]....
        /*043c*/ 	.word	0xffffffff


	//   ....[33]....
        /*0440*/ 	.word	0xffffffff


	//   ....[34]....
        /*0444*/ 	.word	0xffffffff


	//   ....[35]....
        /*0448*/ 	.word	0xffffffff


	//   ....[36]....
        /*044c*/ 	.word	0xffffffff


	//   ....[37]....
        /*0450*/ 	.word	0xffffffff


	//   ....[38]....
        /*0454*/ 	.word	0xffffffff


	//   ....[39]....
        /*0458*/ 	.word	0xffffffff


	//   ....[40]....
        /*045c*/ 	.word	0xffffffff


	//   ....[41]....
        /*0460*/ 	.word	0xffffffff


	//   ....[42]....
        /*0464*/ 	.word	0xffffffff


	//   ....[43]....
        /*0468*/ 	.word	0xffffffff


	//   ....[44]....
        /*046c*/ 	.word	0xffffffff


	//   ....[45]....
        /*0470*/ 	.word	0xffffffff


	//   ....[46]....
        /*0474*/ 	.word	0xffffffff


	//   ....[47]....
        /*0478*/ 	.word	0xffffffff


	//   ....[48]....
        /*047c*/ 	.word	0xffffffff


	//   ....[49]....
        /*0480*/ 	.word	0xffffffff


	//   ....[50]....
        /*0484*/ 	.word	0xffffffff


	//   ....[51]....
        /*0488*/ 	.word	0xffffffff


	//   ....[52]....
        /*048c*/ 	.word	0xffffffff


	//   ....[53]....
        /*0490*/ 	.word	0xffffffff


	//   ....[54]....
        /*0494*/ 	.word	0xffffffff


	//   ....[55]....
        /*0498*/ 	.word	0xffffffff


	//   ....[56]....
        /*049c*/ 	.word	0xffffffff


	//   ....[57]....
        /*04a0*/ 	.word	0xffffffff


	//   ....[58]....
        /*04a4*/ 	.word	0xffffffff


	//   ....[59]....
        /*04a8*/ 	.word	0xffffffff


	//   ....[60]....
        /*04ac*/ 	.word	0xffffffff


	//   ....[61]....
        /*04b0*/ 	.word	0xffffffff


	//   ....[62]....
        /*04b4*/ 	.word	0xffffffff


	//   ....[63]....
        /*04b8*/ 	.word	0xffffffff


	//   ....[64]....
        /*04bc*/ 	.word	0xffffffff


	//   ....[65]....
        /*04c0*/ 	.word	0xffffffff


	//   ....[66]....
        /*04c4*/ 	.word	0xffffffff


	//   ....[67]....
        /*04c8*/ 	.word	0xffffffff


	//   ....[68]....
        /*04cc*/ 	.word	0xffffffff


	//   ....[69]....
        /*04d0*/ 	.word	0xffffffff


	//   ....[70]....
        /*04d4*/ 	.word	0xffffffff


	//   ....[71]....
        /*04d8*/ 	.word	0xffffffff


	//   ....[72]....
        /*04dc*/ 	.word	0xffffffff


	//   ....[73]....
        /*04e0*/ 	.word	0xffffffff


	//   ....[74]....
        /*04e4*/ 	.word	0xffffffff


	//   ....[75]....
        /*04e8*/ 	.word	0xffffffff


	//   ....[76]....
        /*04ec*/ 	.word	0xffffffff


	//   ....[77]....
        /*04f0*/ 	.word	0xffffffff


	//   ....[78]....
        /*04f4*/ 	.word	0xffffffff


	//   ....[79]....
        /*04f8*/ 	.word	0xffffffff


	//   ....[80]....
        /*04fc*/ 	.word	0xffffffff


	//   ....[81]....
        /*0500*/ 	.word	0xffffffff


	//   ....[82]....
        /*0504*/ 	.word	0xffffffff


	//   ....[83]....
        /*0508*/ 	.word	0xffffffff


	//   ....[84]....
        /*050c*/ 	.word	0xffffffff


	//   ....[85]....
        /*0510*/ 	.word	0xffffffff


	//   ....[86]....
        /*0514*/ 	.word	0xffffffff


	//   ....[87]....
        /*0518*/ 	.word	0xffffffff


	//   ....[88]....
        /*051c*/ 	.word	0xffffffff


	//   ....[89]....
        /*0520*/ 	.word	0xffffffff


	//   ....[90]....
        /*0524*/ 	.word	0xffffffff


	//   ....[91]....
        /*0528*/ 	.word	0xffffffff


	//   ....[92]....
        /*052c*/ 	.word	0xffffffff


	//   ....[93]....
        /*0530*/ 	.word	0xffffffff


	//   ....[94]....
        /*0534*/ 	.word	0xffffffff


	//   ....[95]....
        /*0538*/ 	.word	0xffffffff


	//   ....[96]....
        /*053c*/ 	.word	0xffffffff


	//   ....[97]....
        /*0540*/ 	.word	0xffffffff


	//   ....[98]....
        /*0544*/ 	.word	0xffffffff


	//   ....[99]....
        /*0548*/ 	.word	0xffffffff


	//   ....[100]....
        /*054c*/ 	.word	0xffffffff


	//   ....[101]....
        /*0550*/ 	.word	0xffffffff


	//   ....[102]....
        /*0554*/ 	.word	0xffffffff


	//   ....[103]....
        /*0558*/ 	.word	0xffffffff


	//   ....[104]....
        /*055c*/ 	.word	0xffffffff


	//   ....[105]....
        /*0560*/ 	.word	0xffffffff


	//   ....[106]....
        /*0564*/ 	.word	0xffffffff


	//   ....[107]....
        /*0568*/ 	.word	0xffffffff


	//   ....[108]....
        /*056c*/ 	.word	0xffffffff


	//   ....[109]....
        /*0570*/ 	.word	0xffffffff


	//   ....[110]....
        /*0574*/ 	.word	0xffffffff


	//   ....[111]....
        /*0578*/ 	.word	0xffffffff


	//   ....[112]....
        /*057c*/ 	.word	0xffffffff


	//   ....[113]....
        /*0580*/ 	.word	0xffffffff


	//   ....[114]....
        /*0584*/ 	.word	0xffffffff


	//   ....[115]....
        /*0588*/ 	.word	0xffffffff


	//   ....[116]....
        /*058c*/ 	.word	0xffffffff


	//   ....[117]....
        /*0590*/ 	.word	0xffffffff


	//   ....[118]....
        /*0594*/ 	.word	0xffffffff


	//   ....[119]....
        /*0598*/ 	.word	0xffffffff


	//   ....[120]....
        /*059c*/ 	.word	0xffffffff


	//   ....[121]....
        /*05a0*/ 	.word	0xffffffff


	//   ....[122]....
        /*05a4*/ 	.word	0xffffffff


	//   ....[123]....
        /*05a8*/ 	.word	0xffffffff


	//   ....[124]....
        /*05ac*/ 	.word	0xffffffff


	//   ....[125]....
        /*05b0*/ 	.word	0xffffffff


	//   ....[126]....
        /*05b4*/ 	.word	0xffffffff


	//   ....[127]....
        /*05b8*/ 	.word	0xffffffff


	//   ....[128]....
        /*05bc*/ 	.word	0xffffffff


	//   ....[129]....
        /*05c0*/ 	.word	0xffffffff


	//   ....[130]....
        /*05c4*/ 	.word	0xffffffff


	//   ....[131]....
        /*05c8*/ 	.word	0xffffffff


	//   ....[132]....
        /*05cc*/ 	.word	0xffffffff


	//   ....[133]....
        /*05d0*/ 	.word	0xffffffff


	//   ....[134]....
        /*05d4*/ 	.word	0xffffffff


	//   ....[135]....
        /*05d8*/ 	.word	0xffffffff


	//   ....[136]....
        /*05dc*/ 	.word	0xffffffff


	//   ....[137]....
        /*05e0*/ 	.word	0xffffffff


	//   ....[138]....
        /*05e4*/ 	.word	0xffffffff


	//   ....[139]....
        /*05e8*/ 	.word	0xffffffff


	//   ....[140]....
        /*05ec*/ 	.word	0xffffffff


	//   ....[141]....
        /*05f0*/ 	.word	0xffffffff


	//   ....[142]....
        /*05f4*/ 	.word	0xffffffff


	//   ....[143]....
        /*05f8*/ 	.word	0xffffffff


	//   ....[144]....
        /*05fc*/ 	.word	0xffffffff


	//   ....[145]....
        /*0600*/ 	.word	0xffffffff


	//   ....[146]....
        /*0604*/ 	.word	0xffffffff


	//   ....[147]....
        /*0608*/ 	.word	0xffffffff


	//   ....[148]....
        /*060c*/ 	.word	0xffffffff


	//   ....[149]....
        /*0610*/ 	.word	0xffffffff


	//   ....[150]....
        /*0614*/ 	.word	0xffffffff


	//   ....[151]....
        /*0618*/ 	.word	0xffffffff


	//   ....[152]....
        /*061c*/ 	.word	0xffffffff


	//   ....[153]....
        /*0620*/ 	.word	0xffffffff


	//   ....[154]....
        /*0624*/ 	.word	0xffffffff


	//   ....[155]....
        /*0628*/ 	.word	0xffffffff


	//   ....[156]....
        /*062c*/ 	.word	0xffffffff


	//   ....[157]....
        /*0630*/ 	.word	0xffffffff


	//   ....[158]....
        /*0634*/ 	.word	0xffffffff


	//   ....[159]....
        /*0638*/ 	.word	0xffffffff


	//   ....[160]....
        /*063c*/ 	.word	0xffffffff


	//   ....[161]....
        /*0640*/ 	.word	0xffffffff


	//   ....[162]....
        /*0644*/ 	.word	0xffffffff


	//   ....[163]....
        /*0648*/ 	.word	0xffffffff


	//   ....[164]....
        /*064c*/ 	.word	0xffffffff


	//   ....[165]....
        /*0650*/ 	.word	0xffffffff


	//   ....[166]....
        /*0654*/ 	.word	0xffffffff


	//   ....[167]....
        /*0658*/ 	.word	0xffffffff


	//   ....[168]....
        /*065c*/ 	.word	0xffffffff


	//   ....[169]....
        /*0660*/ 	.word	0xffffffff


	//   ....[170]....
        /*0664*/ 	.word	0xffffffff


	//   ....[171]....
        /*0668*/ 	.word	0xffffffff


	//   ....[172]....
        /*066c*/ 	.word	0xffffffff


	//   ....[173]....
        /*0670*/ 	.word	0xffffffff


	//   ....[174]....
        /*0674*/ 	.word	0xffffffff


	//   ....[175]....
        /*0678*/ 	.word	0xffffffff


	//   ....[176]....
        /*067c*/ 	.word	0xffffffff


	//----- nvinfo : EIATTR_COOP_GROUP_INSTR_OFFSETS
	.align		4
.L_194:
        /*0680*/ 	.byte	0x04, 0x28
        /*0682*/ 	.short	(.L_196 - .L_195)


	//   ....[0]....
.L_195:
        /*0684*/ 	.word	0x00000050


	//   ....[1]....
        /*0688*/ 	.word	0x00001530


	//   ....[2]....
        /*068c*/ 	.word	0x00001550


	//   ....[3]....
        /*0690*/ 	.word	0x00001760


	//   ....[4]....
        /*0694*/ 	.word	0x00001770


	//   ....[5]....
        /*0698*/ 	.word	0x00001910


	//   ....[6]....
        /*069c*/ 	.word	0x00001930


	//   ....[7]....
        /*06a0*/ 	.word	0x00001ad0


	//   ....[8]....
        /*06a4*/ 	.word	0x00001ae0


	//   ....[9]....
        /*06a8*/ 	.word	0x00002090


	//   ....[10]....
        /*06ac*/ 	.word	0x000020a0


	//   ....[11]....
        /*06b0*/ 	.word	0x000020b0


	//   ....[12]....
        /*06b4*/ 	.word	0x000020c0


	//   ....[13]....
        /*06b8*/ 	.word	0x000024d0


	//   ....[14]....
        /*06bc*/ 	.word	0x000024e0


	//   ....[15]....
        /*06c0*/ 	.word	0x000024f0


	//   ....[16]....
        /*06c4*/ 	.word	0x00002500


	//   ....[17]....
        /*06c8*/ 	.word	0x00003030


	//   ....[18]....
        /*06cc*/ 	.word	0x00003050


	//   ....[19]....
        /*06d0*/ 	.word	0x00003160


	//   ....[20]....
        /*06d4*/ 	.word	0x00003180


	//   ....[21]....
        /*06d8*/ 	.word	0x000033e0


	//   ....[22]....
        /*06dc*/ 	.word	0x00003620


	//   ....[23]....
        /*06e0*/ 	.word	0x00003630


	//   ....[24]....
        /*06e4*/ 	.word	0x00003640


	//   ....[25]....
        /*06e8*/ 	.word	0x00004040


	//   ....[26]....
        /*06ec*/ 	.word	0x00004070


	//   ....[27]....
        /*06f0*/ 	.word	0x00004090


	//   ....[28]....
        /*06f4*/ 	.word	0x000040a0


	//   ....[29]....
        /*06f8*/ 	.word	0x000040d0


	//   ....[30]....
        /*06fc*/ 	.word	0x000040f0


	//   ....[31]....
        /*0700*/ 	.word	0x00004110


	//   ....[32]....
        /*0704*/ 	.word	0x00004120


	//   ....[33]....
        /*0708*/ 	.word	0x00005cf0


	//   ....[34]....
        /*070c*/ 	.word	0x00005d10


	//   ....[35]....
        /*0710*/ 	.word	0x00005e20


	//   ....[36]....
        /*0714*/ 	.word	0x00005e30


	//   ....[37]....
        /*0718*/ 	.word	0x00006a80


	//   ....[38]....
        /*071c*/ 	.word	0x00006aa0


	//   ....[39]....
        /*0720*/ 	.word	0x00006bb0


	//   ....[40]....
        /*0724*/ 	.word	0x00006bc0


	//   ....[41]....
        /*0728*/ 	.word	0x00006e30


	//   ....[42]....
        /*072c*/ 	.word	0x00007070


	//   ....[43]....
        /*0730*/ 	.word	0x00007080


	//   ....[44]....
        /*0734*/ 	.word	0x00007090


	//   ....[45]....
        /*0738*/ 	.word	0x00007a90


	//   ....[46]....
        /*073c*/ 	.word	0x00007ad0


	//   ....[47]....
        /*0740*/ 	.word	0x00007ae0


	//   ....[48]....
        /*0744*/ 	.word	0x00007af0


	//   ....[49]....
        /*0748*/ 	.word	0x00007b10


	//   ....[50]....
        /*074c*/ 	.word	0x00007b30


	//   ....[51]....
        /*0750*/ 	.word	0x00007b50


	//   ....[52]....
        /*0754*/ 	.word	0x00007b70


	//   ....[53]....
        /*0758*/ 	.word	0x00009fd0


	//   ....[54]....
        /*075c*/ 	.word	0x00009ff0


	//   ....[55]....
        /*0760*/ 	.word	0x0000a050


	//   ....[56]....
        /*0764*/ 	.word	0x0000a090


	//   ....[57]....
        /*0768*/ 	.word	0x0000acd0


	//   ....[58]....
        /*076c*/ 	.word	0x0000acf0


	//   ....[59]....
        /*0770*/ 	.word	0x0000adb0


	//   ....[60]....
        /*0774*/ 	.word	0x0000ade0


	//   ....[61]....
        /*0778*/ 	.word	0x0000b320


	//   ....[62]....
        /*077c*/ 	.word	0x0000b330


	//   ....[63]....
        /*0780*/ 	.word	0x0000b340


	//   ....[64]....
        /*0784*/ 	.word	0x0000b350


	//   ....[65]....
        /*0788*/ 	.word	0x0000b390


	//   ....[66]....
        /*078c*/ 	.word	0x0000b3b0


	//   ....[67]....
        /*0790*/ 	.word	0x0000b3c0


	//   ....[68]....
        /*0794*/ 	.word	0x0000b3d0


	//   ....[69]....
        /*0798*/ 	.word	0x0000d1e0


	//   ....[70]....
        /*079c*/ 	.word	0x0000d250


	//   ....[71]....
        /*07a0*/ 	.word	0x0000d260


	//   ....[72]....
        /*07a4*/ 	.word	0x0000d270


	//   ....[73]....
        /*07a8*/ 	.word	0x0000d2a0


	//   ....[74]....
        /*07ac*/ 	.word	0x0000d2c0


	//   ....[75]....
        /*07b0*/ 	.word	0x0000d2d0


	//   ....[76]....
        /*07b4*/ 	.word	0x0000d2e0


	//   ....[77]....
        /*07b8*/ 	.word	0x0000e400


	//   ....[78]....
        /*07bc*/ 	.word	0x0000e800


	//   ....[79]....
        /*07c0*/ 	.word	0x0000e830


	//   ....[80]....
        /*07c4*/ 	.word	0x0000e840


	//   ....[81]....
        /*07c8*/ 	.word	0x0000e850


	//   ....[82]....
        /*07cc*/ 	.word	0x0000e860


	//   ....[83]....
        /*07d0*/ 	.word	0x0000e870


	//   ....[84]....
        /*07d4*/ 	.word	0x0000e880


	//   ....[85]....
        /*07d8*/ 	.word	0x0000e890


	//   ....[86]....
        /*07dc*/ 	.word	0x0000eb10


	//   ....[87]....
        /*07e0*/ 	.word	0x0000eb30


	//   ....[88]....
        /*07e4*/ 	.word	0x0000ec70


	//   ....[89]....
        /*07e8*/ 	.word	0x0000eca0


	//   ....[90]....
        /*07ec*/ 	.word	0x0000eda0


	//   ....[91]....
        /*07f0*/ 	.word	0x0000edd0


	//   ....[92]....
        /*07f4*/ 	.word	0x0000eed0


	//   ....[93]....
        /*07f8*/ 	.word	0x0000eef0


	//   ....[94]....
        /*07fc*/ 	.word	0x0000f480


	//   ....[95]....
        /*0800*/ 	.word	0x0000f4a0


	//   ....[96]....
        /*0804*/ 	.word	0x0000f690


	//   ....[97]....
        /*0808*/ 	.word	0x0000f6a0


	//   ....[98]....
        /*080c*/ 	.word	0x0000f820


	//   ....[99]....
        /*0810*/ 	.word	0x0000f840


	//   ....[100]....
        /*0814*/ 	.word	0x0000f9c0


	//   ....[101]....
        /*0818*/ 	.word	0x0000f9d0


	//   ....[102]....
        /*081c*/ 	.word	0x0000fbc0


	//   ....[103]....
        /*0820*/ 	.word	0x0000fcb0


	//   ....[104]....
        /*0824*/ 	.word	0x0000fd20


	//   ....[105]....
        /*0828*/ 	.word	0x0000fd90


	//   ....[106]....
        /*082c*/ 	.word	0x0000fdf0


	//   ....[107]....
        /*0830*/ 	.word	0x0000fe60


	//   ....[108]....
        /*0834*/ 	.word	0x0000fed0


	//   ....[109]....
        /*0838*/ 	.word	0x0000ff40


	//   ....[110]....
        /*083c*/ 	.word	0x0000ffa0


	//   ....[111]....
        /*0840*/ 	.word	0x00010010


	//   ....[112]....
        /*0844*/ 	.word	0x00010080


	//   ....[113]....
        /*0848*/ 	.word	0x00010200


	//   ....[114]....
        /*084c*/ 	.word	0x00010260


	//   ....[115]....
        /*0850*/ 	.word	0x000102d0


	//   ....[116]....
        /*0854*/ 	.word	0x00010340


	//   ....[117]....
        /*0858*/ 	.word	0x000105b0


	//   ....[118]....
        /*085c*/ 	.word	0x00010820


	//   ....[119]....
        /*0860*/ 	.word	0x00010e40


	//   ....[120]....
        /*0864*/ 	.word	0x00010e90


	//   ....[121]....
        /*0868*/ 	.word	0x00010ee0


	//   ....[122]....
        /*086c*/ 	.word	0x00010f30


	//   ....[123]....
        /*0870*/ 	.word	0x00010f80


	//   ....[124]....
        /*0874*/ 	.word	0x00010fd0


	//   ....[125]....
        /*0878*/ 	.word	0x00011020


	//   ....[126]....
        /*087c*/ 	.word	0x00011070


	//   ....[127]....
        /*0880*/ 	.word	0x000110e0


	//   ....[128]....
        /*0884*/ 	.word	0x00011150


	//   ....[129]....
        /*0888*/ 	.word	0x000112d0


	//   ....[130]....
        /*088c*/ 	.word	0x00011330


	//   ....[131]....
        /*0890*/ 	.word	0x000113a0


	//   ....[132]....
        /*0894*/ 	.word	0x00011410


	//   ....[133]....
        /*0898*/ 	.word	0x00011590


	//   ....[134]....
        /*089c*/ 	.word	0x000115f0


	//   ....[135]....
        /*08a0*/ 	.word	0x00011650


	//   ....[136]....
        /*08a4*/ 	.word	0x000116b0


	//   ....[137]....
        /*08a8*/ 	.word	0x00011900


	//   ....[138]....
        /*08ac*/ 	.word	0x00011b50


	//   ....[139]....
        /*08b0*/ 	.word	0x00012190


	//   ....[140]....
        /*08b4*/ 	.word	0x000121d0


	//   ....[141]....
        /*08b8*/ 	.word	0x00012220


	//   ....[142]....
        /*08bc*/ 	.word	0x00012260


	//   ....[143]....
        /*08c0*/ 	.word	0x000122b0


	//   ....[144]....
        /*08c4*/ 	.word	0x000122f0


	//   ....[145]....
        /*08c8*/ 	.word	0x00012340


	//   ....[146]....
        /*08cc*/ 	.word	0x00012380


	//   ....[147]....
        /*08d0*/ 	.word	0x000123e0


	//   ....[148]....
        /*08d4*/ 	.word	0x00012450


	//   ....[149]....
        /*08d8*/ 	.word	0x000124c0


	//   ....[150]....
        /*08dc*/ 	.word	0x00012600


	//   ....[151]....
        /*08e0*/ 	.word	0x00012660


	//   ....[152]....
        /*08e4*/ 	.word	0x000126b0


	//   ....[153]....
        /*08e8*/ 	.word	0x000126f0


	//   ....[154]....
        /*08ec*/ 	.word	0x00012740


	//   ....[155]....
        /*08f0*/ 	.word	0x00012780


	//   ....[156]....
        /*08f4*/ 	.word	0x000127d0


	//   ....[157]....
        /*08f8*/ 	.word	0x00012810


	//   ....[158]....
        /*08fc*/ 	.word	0x00012860


	//   ....[159]....
        /*0900*/ 	.word	0x000128a0


	//   ....[160]....
        /*0904*/ 	.word	0x00012900


	//   ....[161]....
        /*0908*/ 	.word	0x00012960


	//   ....[162]....
        /*090c*/ 	.word	0x000129b0


	//   ....[163]....
        /*0910*/ 	.word	0x00012a10


	//   ....[164]....
        /*0914*/ 	.word	0x00012a60


	//   ....[165]....
        /*0918*/ 	.word	0x00012ac0


	//   ....[166]....
        /*091c*/ 	.word	0x00012b10


	//   ....[167]....
        /*0920*/ 	.word	0x00012b70


	//   ....[168]....
        /*0924*/ 	.word	0x00012bd0


	//   ....[169]....
        /*0928*/ 	.word	0x00012c40


	//   ....[170]....
        /*092c*/ 	.word	0x00012cb0


	//   ....[171]....
        /*0930*/ 	.word	0x00012d10


	//   ....[172]....
        /*0934*/ 	.word	0x00012d80


	//   ....[173]....
        /*0938*/ 	.word	0x00012df0


	//   ....[174]....
        /*093c*/ 	.word	0x00012e60


	//   ....[175]....
        /*0940*/ 	.word	0x00012ec0


	//   ....[176]....
        /*0944*/ 	.word	0x00012f30


	//----- nvinfo : EIATTR_EXIT_INSTR_OFFSETS
	.align		4
.L_196:
        /*0948*/ 	.byte	0x04, 0x1c
        /*094a*/ 	.short	(.L_198 - .L_197)


	//   ....[0]....
.L_197:
        /*094c*/ 	.word	0x000000a0


	//   ....[1]....
        /*0950*/ 	.word	0x0000fc60


	//----- nvinfo : EIATTR_MAX_THREADS
	.align		4
.L_198:
        /*0954*/ 	.byte	0x04, 0x05
        /*0956*/ 	.short	(.L_200 - .L_199)
.L_199:
        /*0958*/ 	.word	0x00000080
        /*095c*/ 	.word	0x00000001
        /*0960*/ 	.word	0x00000001


	//----- nvinfo : EIATTR_CRS_STACK_SIZE
	.align		4
.L_200:
        /*0964*/ 	.byte	0x04, 0x1e
        /*0966*/ 	.short	(.L_202 - .L_201)
.L_201:
        /*0968*/ 	.word	0x00000000
.L_202:


//--------------------- .nv.info._ZN7cutlass13device_kernelIN5flash19enable_sm80_to_sm89INS1_16FlashAttnFwdSm80INS1_25CollectiveMainloopFwdSm80ILi4ELi1ELb0EN4cute5tupleIJNS5_1CILi128EEENS7_ILi64EEENS7_ILi96EEEEEELi96ENS_6half_tEfNS_4arch4Sm80ELb1ELb0ELb0ELb1ELb1ELb0ELb1ELb0EEENS1_21CollectiveEpilogueFwdINS6_IJS8_SA_S9_EEENS6_IJNS7_ILi1EEESI_SI_EEESC_SE_Li128ELb1ELb1ELb0ELb0EEENS1_19SingleTileSchedulerILb1ELb0ELb1ELi128EEEEEEEEEvNT_6ParamsE --------------------------
	.section	.nv.info._ZN7cutlass13device_kernelIN5flash19enable_sm80_to_sm89INS1_16FlashAttnFwdSm80INS1_25CollectiveMainloopFwdSm80ILi4ELi1ELb0EN4cute5tupleIJNS5_1CILi128EEENS7_ILi64EEENS7_ILi96EEEEEELi96ENS_6half_tEfNS_4arch4Sm80ELb1ELb0ELb0ELb1ELb1ELb0ELb1ELb0EEENS1_21CollectiveEpilogueFwdINS6_IJS8_SA_S9_EEENS6_IJNS7_ILi1EEESI_SI_EEESC_SE_Li128ELb1ELb1ELb0ELb0EEENS1_19SingleTileSchedulerILb1ELb0ELb1ELi128EEEEEEEEEvNT_6ParamsE,"",@"SHT_CUDA_INFO"
	.sectionflags	@""
	.align	4


	//----- nvinfo : EIATTR_CUDA_API_VERSION
	.align		4
        /*0000*/ 	.byte	0x04, 0x37
        /*0002*/ 	.short	(.L_204 - .L_203)
.L_203:
        /*0004*/ 	.word	0x00000082


	//----- nvinfo : EIATTR_SW2861232_WAR
	.align		4
.L_204:
        /*0008*/ 	.byte	0x01, 0x35
	.zero		2


	//----- nvinfo : EIATTR_PARAM_CBANK
	.align		4
        /*000c*/ 	.byte	0x04, 0x0a
        /*000e*/ 	.short	(.L_206 - .L_205)
	.align		4
.L_205:
        /*0010*/ 	.word	index@(.nv.constant0._ZN7cutlass13device_kernelIN5flash19enable_sm80_to_sm89INS1_16FlashAttnFwdSm80INS1_25CollectiveMainloopFwdSm80ILi4ELi1ELb0EN4cute5tupleIJNS5_1CILi128EEENS7_ILi64EEENS7_ILi96EEEEEELi96ENS_6half_tEfNS_4arch4Sm80ELb1ELb0ELb0ELb1ELb1ELb0ELb1ELb0EEENS1_21CollectiveEpilogueFwdINS6_IJS8_SA_S9_EEENS6_IJNS7_ILi1EEESI_SI_EEESC_SE_Li128ELb1ELb1ELb0ELb0EEENS1_19SingleTileSchedulerILb1ELb0ELb1ELi128EEEEEEEEEvNT_6ParamsE)
        /*0014*/ 	.short	0x0160
        /*0016*/ 	.short	0x0418


	//----- nvinfo : EIATTR_CBANK_PARAM_SIZE
	.align		4
.L_206:
        /*0018*/ 	.byte	0x03, 0x19
        /*001a*/ 	.short	0x0418


	//----- nvinfo : EIATTR_KPARAM_INFO
	.align		4
        /*001c*/ 	.byte	0x04, 0x17
        /*001e*/ 	.short	(.L_208 - .L_207)
.L_207:
        /*0020*/ 	.word	0x00000000
        /*0024*/ 	.short	0x0000
        /*0026*/ 	.short	0x0000
        /*0028*/ 	.byte	0x00, 0xf0, 0x61, 0x10


	//----- nvinfo : EIATTR_MAXREG_COUNT
	.align		4
.L_208:
        /*002c*/ 	.byte	0x03, 0x1b
        /*002e*/ 	.short	0x00ff


	//----- nvinfo : EIATTR_NUM_BARRIERS
	.align		4
        /*0030*/ 	.byte	0x02, 0x4c
        /*0032*/ 	.byte	0x02
	.zero		1


	//----- nvinfo : EIATTR_ANNOTATIONS
	.align		4
        /*0034*/ 	.byte	0x04, 0x55
        /*0036*/ 	.short	(.L_210 - .L_209)


	//   ....[0]....
.L_209:
        /* <DEDUP_REMOVED lines=32> */


	//----- nvinfo : EIATTR_MERCURY_ISA_VERSION
	.align		4
.L_210:
        /*0220*/ 	.byte	0x03, 0x5f
        /*0222*/ 	.short	0x0000


	//----- nvinfo : EIATTR_COOP_GROUP_MASK_REGIDS
	.align		4
        /*0224*/ 	.byte	0x04, 0x29
        /*0226*/ 	.short	(.L_212 - .L_211)


	//   ....[0]....
.L_211:
        /*0228*/ 	.word	0xffffffff


	//   ....[1]....
        /*022c*/ 	.word	0xffffffff


	//   ....[2]....
        /*0230*/ 	.word	0xffffffff


	//   ....[3]....
        /*0234*/ 	.word	0xffffffff


	//   ....[4]....
        /*0238*/ 	.word	0xffffffff


	//   ....[5]....
        /*023c*/ 	.word	0xffffffff


	//   ....[6]....
        /*0240*/ 	.word	0xffffffff


	//   ....[7]....
        /*0244*/ 	.word	0xffffffff


	//   ....[8]....
        /*0248*/ 	.word	0xffffffff


	//   ....[9]....
        /*024c*/ 	.word	0xffffffff


	//   ....[10]....
        /*0250*/ 	.word	0xffffffff


	//   ....[11]....
        /*0254*/ 	.word	0xffffffff


	//   ....[12]....
        /*0258*/ 	.word	0xffffffff


	//   ....[13]....
        /*025c*/ 	.word	0xffffffff


	//   ....[14]....
        /*0260*/ 	.word	0xffffffff


	//   ....[15]....
        /*0264*/ 	.word	0xffffffff


	//   ....[16]....
        /*0268*/ 	.word	0xffffffff


	//   ....[17]....
        /*026c*/ 	.word	0xffffffff


	//   ....[18]....
        /*0270*/ 	.word	0xffffffff


	//   ....[19]....
        /*0274*/ 	.word	0xffffffff


	//   ....[20]....
        /*0278*/ 	.word	0xffffffff


	//   ....[21]....
        /*027c*/ 	.word	0xffffffff


	//   ....[22]....
        /*0280*/ 	.word	0xffffffff


	//   ....[23]....
        /*0284*/ 	.word	0xffffffff


	//   ....[24]....
        /*0288*/ 	.word	0xffffffff


	//   ....[25]....
        /*028c*/ 	.word	0xffffffff


	//   ....[26]....
        /*0290*/ 	.word	0xffffffff


	//   ....[27]....
        /*0294*/ 	.word	0xffffffff


	//   ....[28]....
        /*0298*/ 	.word	0xffffffff


	//   ....[29]....
        /*029c*/ 	.word	0xffffffff


	//   ....[30]....
        /*02a0*/ 	.word	0xffffffff


	//   ....[31]....
        /*02a4*/ 	.word	0xffffffff


	//   ....[32]....
        /*02a8*/ 	.word	0xffffffff


	//   ....[33]....
        /*02ac*/ 	.word	0xffffffff


	//   ....[34]....
        /*02b0*/ 	.word	0xffffffff


	//   ....[35]....
        /*02b4*/ 	.word	0xffffffff


	//   ....[36]....
        /*02b8*/ 	.word	0xffffffff


	//   ....[37]....
        /*02bc*/ 	.word	0xffffffff


	//   ....[38]....
        /*02c0*/ 	.word	0xffffffff


	//   ....[39]....
        /*02c4*/ 	.word	0xffffffff


	//   ....[40]....
        /*02c8*/ 	.word	0xffffffff


	//   ....[41]....
        /*02cc*/ 	.word	0xffffffff


	//   ....[42]....
        /*02d0*/ 	.word	0xffffffff


	//   ....[43]....
        /*02d4*/ 	.word	0xffffffff


	//   ....[44]....
        /*02d8*/ 	.word	0xffffffff


	//   ....[45]....
        /*02dc*/ 	.word	0xffffffff


	//   ....[46]....
        /*02e0*/ 	.word	0xffffffff


	//   ....[47]....
        /*02e4*/ 	.word	0xffffffff


	//   ....[48]....
        /*02e8*/ 	.word	0xffffffff


	//   ....[49]....
        /*02ec*/ 	.word	0xffffffff


	//   ....[50]....
        /*02f0*/ 	.word	0xffffffff


	//   ....[51]....
        /*02f4*/ 	.word	0xffffffff


	//   ....[52]....
        /*02f8*/ 	.word	0xffffffff


	//   ....[53]....
        /*02fc*/ 	.word	0xffffffff


	//   ....[54]....
        /*0300*/ 	.word	0xffffffff


	//   ....[55]....
        /*0304*/ 	.word	0xffffffff


	//   ....[56]....
        /*0308*/ 	.word	0xffffffff


	//   ....[57]....
        /*030c*/ 	.word	0xffffffff


	//   ....[58]....
        /*0310*/ 	.word	0xffffffff


	//   ....[59]....
        /*0314*/ 	.word	0xffffffff


	//   ....[60]....
        /*0318*/ 	.word	0xffffffff


	//   ....[61]....
        /*031c*/ 	.word	0xffffffff


	//   ....[62]....
        /*0320*/ 	.word	0xffffffff


	//   ....[63]....
        /*0324*/ 	.word	0xffffffff


	//   ....[64]....
        /*0328*/ 	.word	0xffffffff


	//   ....[65]....
        /*032c*/ 	.word	0xffffffff


	//   ....[66]....
        /*0330*/ 	.word	0xffffffff


	//   ....[67]....
        /*0334*/ 	.word	0xffffffff


	//   ....[68]....
        /*0338*/ 	.word	0xffffffff


	//   ....[69]....
        /*033c*/ 	.word	0xffffffff


	//   ....[70]....
        /*0340*/ 	.word	0xffffffff


	//   ....[71]....
        /*0344*/ 	.word	0xffffffff


	//   ....[72]....
        /*0348*/ 	.word	0xffffffff


	//   ....[73]....
        /*034c*/ 	.word	0xffffffff


	//   ....[74]....
        /*0350*/ 	.word	0xffffffff


	//   ....[75]....
        /*0354*/ 	.word	0xffffffff


	//   ....[76]....
        /*0358*/ 	.word	0xffffffff


	//   ....[77]....
        /*035c*/ 	.word	0xffffffff


	//   ....[78]....
        /*0360*/ 	.word	0xffffffff


	//   ....[79]....
        /*0364*/ 	.word	0xffffffff


	//   ....[80]....
        /*0368*/ 	.word	0xffffffff


	//   ....[81]....
        /*036c*/ 	.word	0xffffffff


	//   ....[82]....
        /*0370*/ 	.word	0xffffffff


	//   ....[83]....
        /*0374*/ 	.word	0xffffffff


	//   ....[84]....
        /*0378*/ 	.word	0xffffffff


	//   ....[85]....
        /*037c*/ 	.word	0xffffffff


	//   ....[86]....
        /*0380*/ 	.word	0xffffffff


	//   ....[87]....
        /*0384*/ 	.word	0xffffffff


	//   ....[88]....
        /*0388*/ 	.word	0xffffffff


	//   ....[89]....
        /*038c*/ 	.word	0xffffffff


	//   ....[90]....
        /*0390*/ 	.word	0xffffffff


	//   ....[91]....
        /*0394*/ 	.word	0xffffffff


	//   ....[92]....
        /*0398*/ 	.word	0xffffffff


	//   ....[93]....
        /*039c*/ 	.word	0xffffffff


	//   ....[94]....
        /*03a0*/ 	.word	0xffffffff


	//   ....[95]....
        /*03a4*/ 	.word	0xffffffff


	//   ....[96]....
        /*03a8*/ 	.word	0xffffffff


	//   ....[97]....
        /*03ac*/ 	.word	0xffffffff


	//   ....[98]....
        /*03b0*/ 	.word	0xffffffff


	//   ....[99]....
        /*03b4*/ 	.word	0xffffffff


	//   ....[100]....
        /*03b8*/ 	.word	0xffffffff


	//----- nvinfo : EIATTR_COOP_GROUP_INSTR_OFFSETS
	.align		4
.L_212:
        /*03bc*/ 	.byte	0x04, 0x28
        /*03be*/ 	.short	(.L_214 - .L_213)


	//   ....[0]....
.L_213:
        /*03c0*/ 	.word	0x000000a0


	//   ....[1]....
        /*03c4*/ 	.word	0x000013a0


	//   ....[2]....
        /*03c8*/ 	.word	0x000013d0


	//   ....[3]....
        /*03cc*/ 	.word	0x000015b0


	//   ....[4]....
        /*03d0*/ 	.word	0x000015e0


	//   ....[5]....
        /*03d4*/ 	.word	0x00001700


	//   ....[6]....
        /*03d8*/ 	.word	0x00001730


	//   ....[7]....
        /*03dc*/ 	.word	0x00001850


	//   ....[8]....
        /*03e0*/ 	.word	0x000018b0


	//   ....[9]....
        /*03e4*/ 	.word	0x00002000


	//   ....[10]....
        /*03e8*/ 	.word	0x00002030


	//   ....[11]....
        /*03ec*/ 	.word	0x00002060


	//   ....[12]....
        /*03f0*/ 	.word	0x00002090


	//   ....[13]....
        /*03f4*/ 	.word	0x000020b0


	//   ....[14]....
        /*03f8*/ 	.word	0x000020d0


	//   ....[15]....
        /*03fc*/ 	.word	0x000020f0


	//   ....[16]....
        /*0400*/ 	.word	0x00002100


	//   ....[17]....
        /*0404*/ 	.word	0x00003050


	//   ....[18]....
        /*0408*/ 	.word	0x00003060


	//   ....[19]....
        /*040c*/ 	.word	0x00003070


	//   ....[20]....
        /*0410*/ 	.word	0x00003080


	//   ....[21]....
        /*0414*/ 	.word	0x00003460


	//   ....[22]....
        /*0418*/ 	.word	0x00003470


	//   ....[23]....
        /*041c*/ 	.word	0x000034c0


	//   ....[24]....
        /*0420*/ 	.word	0x000034f0


	//   ....[25]....
        /*0424*/ 	.word	0x00003d00


	//   ....[26]....
        /*0428*/ 	.word	0x00003f00


	//   ....[27]....
        /*042c*/ 	.word	0x00003f40


	//   ....[28]....
        /*0430*/ 	.word	0x00004120


	//   ....[29]....
        /*0434*/ 	.word	0x00004190


	//   ....[30]....
        /*0438*/ 	.word	0x00004260


	//   ....[31]....
        /*043c*/ 	.word	0x00004290


	//   ....[32]....
        /*0440*/ 	.word	0x00004370


	//   ....[33]....
        /*0444*/ 	.word	0x00005ed0


	//   ....[34]....
        /*0448*/ 	.word	0x00005ee0


	//   ....[35]....
        /*044c*/ 	.word	0x00005ef0


	//   ....[36]....
        /*0450*/ 	.word	0x00005f00


	//   ....[37]....
        /*0454*/ 	.word	0x00006a20


	//   ....[38]....
        /*0458*/ 	.word	0x00006a30


	//   ....[39]....
        /*045c*/ 	.word	0x00006a40


	//   ....[40]....
        /*0460*/ 	.word	0x00006a50


	//   ....[41]....
        /*0464*/ 	.word	0x00006c50


	//   ....[42]....
        /*0468*/ 	.word	0x00006c60


	//   ....[43]....
        /*046c*/ 	.word	0x00006c70


	//   ....[44]....
        /*0470*/ 	.word	0x00006c90


	//   ....[45]....
        /*0474*/ 	.word	0x00007270


	//   ....[46]....
        /*0478*/ 	.word	0x000073c0


	//   ....[47]....
        /*047c*/ 	.word	0x000077c0


	//   ....[48]....
        /*0480*/ 	.word	0x00007940


	//   ....[49]....
        /*0484*/ 	.word	0x00007a30


	//   ....[50]....
        /*0488*/ 	.word	0x00007a70


	//   ....[51]....
        /*048c*/ 	.word	0x00007ae0


	//   ....[52]....
        /*0490*/ 	.word	0x00007b10


	//   ....[53]....
        /*0494*/ 	.word	0x00009fc0


	//   ....[54]....
        /*0498*/ 	.word	0x00009fd0


	//   ....[55]....
        /*049c*/ 	.word	0x00009fe0


	//   ....[56]....
        /*04a0*/ 	.word	0x00009ff0


	//   ....[57]....
        /*04a4*/ 	.word	0x0000a310


	//   ....[58]....
        /*04a8*/ 	.word	0x0000a330


	//   ....[59]....
        /*04ac*/ 	.word	0x0000a350


	//   ....[60]....
        /*04b0*/ 	.word	0x0000a360


	//   ....[61]....
        /*04b4*/ 	.word	0x0000aed0


	//   ....[62]....
        /*04b8*/ 	.word	0x0000b000


	//   ....[63]....
        /*04bc*/ 	.word	0x0000b070


	//   ....[64]....
        /*04c0*/ 	.word	0x0000b0d0


	//   ....[65]....
        /*04c4*/ 	.word	0x0000b0e0


	//   ....[66]....
        /*04c8*/ 	.word	0x0000b100


	//   ....[67]....
        /*04cc*/ 	.word	0x0000b2c0


	//   ....[68]....
        /*04d0*/ 	.word	0x0000b5f0


	//   ....[69]....
        /*04d4*/ 	.word	0x0000cf70


	//   ....[70]....
        /*04d8*/ 	.word	0x0000cf80


	//   ....[71]....
        /*04dc*/ 	.word	0x0000cf90


	//   ....[72]....
        /*04e0*/ 	.word	0x0000cfb0


	//   ....[73]....
        /*04e4*/ 	.word	0x0000cfd0


	//   ....[74]....
        /*04e8*/ 	.word	0x0000cff0


	//   ....[75]....
        /*04ec*/ 	.word	0x0000d010


	//   ....[76]....
        /*04f0*/ 	.word	0x0000d040


	//   ....[77]....
        /*04f4*/ 	.word	0x0000e800


	//   ....[78]....
        /*04f8*/ 	.word	0x0000e860


	//   ....[79]....
        /*04fc*/ 	.word	0x0000e890


	//   ....[80]....
        /*0500*/ 	.word	0x0000e8d0


	//   ....[81]....
        /*0504*/ 	.word	0x0000e8f0


	//   ....[82]....
        /*0508*/ 	.word	0x0000e900


	//   ....[83]....
        /*050c*/ 	.word	0x0000e910


	//   ....[84]....
        /*0510*/ 	.word	0x0000e920


	//   ....[85]....
        /*0514*/ 	.word	0x0000eb30


	//   ....[86]....
        /*0518*/ 	.word	0x0000eb40


	//   ....[87]....
        /*051c*/ 	.word	0x0000ecc0


	//   ....[88]....
        /*0520*/ 	.word	0x0000ecf0


	//   ....[89]....
        /*0524*/ 	.word	0x0000ee40


	//   ....[90]....
        /*0528*/ 	.word	0x0000ee70


	//   ....[91]....
        /*052c*/ 	.word	0x0000efc0


	//   ....[92]....
        /*0530*/ 	.word	0x0000efe0


	//   ....[93]....
        /*0534*/ 	.word	0x0000f8f0


	//   ....[94]....
        /*0538*/ 	.word	0x0000f910


	//   ....[95]....
        /*053c*/ 	.word	0x0000fa60


	//   ....[96]....
        /*0540*/ 	.word	0x0000fa90


	//   ....[97]....
        /*0544*/ 	.word	0x0000fbc0


	//   ....[98]....
        /*0548*/ 	.word	0x0000fbf0


	//   ....[99]....
        /*054c*/ 	.word	0x0000fd20


	//   ....[100]....
        /*0550*/ 	.word	0x0000fd40


	//----- nvinfo : EIATTR_EXIT_INSTR_OFFSETS
	.align		4
.L_214:
        /*0554*/ 	.byte	0x04, 0x1c
        /*0556*/ 	.short	(.L_216 - .L_215)


	//   ....[0]....
.L_215:
        /*0558*/ 	.word	0x00000450


	//   ....[1]....
        /*055c*/ 	.word	0x0000eff0


	//   ....[2]....
        /*0560*/ 	.word	0x0000f0c0


	//   ....[3]....
        /*0564*/ 	.word	0x0000f120


	//   ....[4]....
        /*0568*/ 	.word	0x0000fd50


	//   ....[5]....
        /*056c*/ 	.word	0x0000fe00


	//   ....[6]....
        /*0570*/ 	.word	0x0000fe60


	//----- nvinfo : EIATTR_CTAIDZ_USED
	.align		4
.L_216:
        /*0574*/ 	.byte	0x01, 0x04
	.zero		2


	//----- nvinfo : EIATTR_MAX_THREADS
	.align		4
        /*0578*/ 	.byte	0x04, 0x05
        /*057a*/ 	.short	(.L_218 - .L_217)
.L_217:
        /*057c*/ 	.word	0x00000080
        /*0580*/ 	.word	0x00000001
        /*0584*/ 	.word	0x00000001


	//----- nvinfo : EIATTR_CRS_STACK_SIZE
	.align		4
.L_218:
        /*0588*/ 	.byte	0x04, 0x1e
        /*058a*/ 	.short	(.L_220 - .L_219)
.L_219:
        /*058c*/ 	.word	0x00000000
.L_220:


//--------------------- .nv.info._ZN7cutlass13device_kernelIN5flash19enable_sm80_to_sm89INS1_16FlashAttnFwdSm80INS1_25CollectiveMainloopFwdSm80ILi4ELi1ELb0EN4cute5tupleIJNS5_1CILi128EEENS7_ILi64EEENS7_ILi96EEEEEELi96ENS_6half_tEfNS_4arch4Sm80ELb1ELb0ELb0ELb1ELb1ELb1ELb1ELb0EEENS1_21CollectiveEpilogueFwdINS6_IJS8_SA_S9_EEENS6_IJNS7_ILi1EEESI_SI_EEESC_SE_Li128ELb1ELb1ELb0ELb0EEENS1_19SingleTileSchedulerILb1ELb0ELb1ELi128EEEEEEEEEvNT_6ParamsE --------------------------
	.section	.nv.info._ZN7cutlass13device_kernelIN5flash19enable_sm80_to_sm89INS1_16FlashAttnFwdSm80INS1_25CollectiveMainloopFwdSm80ILi4ELi1ELb0EN4cute5tupleIJNS5_1CILi128EEENS7_ILi64EEENS7_ILi96EEEEEELi96ENS_6half_tEfNS_4arch4Sm80ELb1ELb0ELb0ELb1ELb1ELb1ELb1ELb0EEENS1_21CollectiveEpilogueFwdINS6_IJS8_SA_S9_EEENS6_IJNS7_ILi1EEESI_SI_EEESC_SE_Li128ELb1ELb1ELb0ELb0EEENS1_19SingleTileSchedulerILb1ELb0ELb1ELi128EEEEEEEEEvNT_6ParamsE,"",@"SHT_CUDA_INFO"
	.sectionflags	@""
	.align	4


	//----- nvinfo : EIATTR_CUDA_API_VERSION
	.align		4
        /*0000*/ 	.byte	0x04, 0x37
        /*0002*/ 	.short	(.L_222 - .L_221)
.L_221:
        /*0004*/ 	.word	0x00000082


	//----- nvinfo : EIATTR_SW2861232_WAR
	.align		4
.L_222:
        /*0008*/ 	.byte	0x01, 0x35
	.zero		2


	//----- nvinfo : EIATTR_PARAM_CBANK
	.align		4
        /*000c*/ 	.byte	0x04, 0x0a
        /*000e*/ 	.short	(.L_224 - .L_223)
	.align		4
.L_223:
        /*0010*/ 	.word	index@(.nv.constant0._ZN7cutlass13device_kernelIN5flash19enable_sm80_to_sm89INS1_16FlashAttnFwdSm80INS1_25CollectiveMainloopFwdSm80ILi4ELi1ELb0EN4cute5tupleIJNS5_1CILi128EEENS7_ILi64EEENS7_ILi96EEEEEELi96ENS_6half_tEfNS_4arch4Sm80ELb1ELb0ELb0ELb1ELb1ELb1ELb1ELb0EEENS1_21CollectiveEpilogueFwdINS6_IJS8_SA_S9_EEENS6_IJNS7_ILi1EEESI_SI_EEESC_SE_Li128ELb1ELb1ELb0ELb0EEENS1_19SingleTileSchedulerILb1ELb0ELb1ELi128EEEEEEEEEvNT_6ParamsE)
        /*0014*/ 	.short	0x0160
        /*0016*/ 	.short	0x0418


	//----- nvinfo : EIATTR_CBANK_PARAM_SIZE
	.align		4
.L_224:
        /*0018*/ 	.byte	0x03, 0x19
        /*001a*/ 	.short	0x0418


	//----- nvinfo : EIATTR_KPARAM_INFO
	.align		4
        /*001c*/ 	.byte	0x04, 0x17
        /*001e*/ 	.short	(.L_226 - .L_225)
.L_225:
        /*0020*/ 	.word	0x00000000
        /*0024*/ 	.short	0x0000
        /*0026*/ 	.short	0x0000
        /*0028*/ 	.byte	0x00, 0xf0, 0x61, 0x10


	//----- nvinfo : EIATTR_MAXREG_COUNT
	.align		4
.L_226:
        /*002c*/ 	.byte	0x03, 0x1b
        /*002e*/ 	.short	0x00ff


	//----- nvinfo : EIATTR_NUM_BARRIERS
	.align		4
        /*0030*/ 	.byte	0x02, 0x4c
        /*0032*/ 	.byte	0x02
	.zero		1


	//----- nvinfo : EIATTR_ANNOTATIONS
	.align		4
        /*0034*/ 	.byte	0x04, 0x55
        /*0036*/ 	.short	(.L_228 - .L_227)


	//   ....[0]....
.L_227:
        /* <DEDUP_REMOVED lines=38> */


	//----- nvinfo : EIATTR_MERCURY_ISA_VERSION
	.align		4
.L_228:
        /*0288*/ 	.byte	0x03, 0x5f
        /*028a*/ 	.short	0x0000


	//----- nvinfo : EIATTR_COOP_GROUP_MASK_REGIDS
	.align		4
        /*028c*/ 	.byte	0x04, 0x29
        /*028e*/ 	.short	(.L_230 - .L_229)


	//   ....[0]....
.L_229:
        /*0290*/ 	.word	0xffffffff


	//   ....[1]....
        /*0294*/ 	.word	0xffffffff


	//   ....[2]....
        /*0298*/ 	.word	0xffffffff


	//   ....[3]....
        /*029c*/ 	.word	0xffffffff


	//   ....[4]....
        /*02a0*/ 	.word	0xffffffff


	//   ....[5]....
        /*02a4*/ 	.word	0xffffffff


	//   ....[6]....
        /*02a8*/ 	.word	0xffffffff


	//   ....[7]....
        /*02ac*/ 	.word	0xffffffff


	//   ....[8]....
        /*02b0*/ 	.word	0xffffffff


	//   ....[9]....
        /*02b4*/ 	.word	0xffffffff


	//   ....[10]....
        /*02b8*/ 	.word	0xffffffff


	//   ....[11]....
        /*02bc*/ 	.word	0xffffffff


	//   ....[12]....
        /*02c0*/ 	.word	0xffffffff


	//   ....[13]....
        /*02c4*/ 	.word	0xffffffff


	//   ....[14]....
        /*02c8*/ 	.word	0xffffffff


	//   ....[15]....
        /*02cc*/ 	.word	0xffffffff


	//   ....[16]....
        /*02d0*/ 	.word	0xffffffff


	//   ....[17]....
        /*02d4*/ 	.word	0xffffffff


	//   ....[18]....
        /*02d8*/ 	.word	0xffffffff


	//   ....[19]....
        /*02dc*/ 	.word	0xffffffff


	//   ....[20]....
        /*02e0*/ 	.word	0xffffffff


	//   ....[21]....
        /*02e4*/ 	.word	0xffffffff


	//   ....[22]....
        /*02e8*/ 	.word	0xffffffff


	//   ....[23]....
        /*02ec*/ 	.word	0xffffffff


	//   ....[24]....
        /*02f0*/ 	.word	0xffffffff


	//   ....[25]....
        /*02f4*/ 	.word	0xffffffff


	//   ....[26]....
        /*02f8*/ 	.word	0xffffffff


	//   ....[27]....
        /*02fc*/ 	.word	0xffffffff


	//   ....[28]....
        /*0300*/ 	.word	0xffffffff


	//   ....[29]....
        /*0304*/ 	.word	0xffffffff


	//   ....[30]....
        /*0308*/ 	.word	0xffffffff


	//   ....[31]....
        /*030c*/ 	.word	0xffffffff


	//   ....[32]....
        /*0310*/ 	.word	0xffffffff


	//   ....[33]....
        /*0314*/ 	.word	0xffffffff


	//   ....[34]....
        /*0318*/ 	.word	0xffffffff


	//   ....[35]....
        /*031c*/ 	.word	0xffffffff


	//   ....[36]....
        /*0320*/ 	.word	0xffffffff


	//   ....[37]....
        /*0324*/ 	.word	0xffffffff


	//   ....[38]....
        /*0328*/ 	.word	0xffffffff


	//   ....[39]....
        /*032c*/ 	.word	0xffffffff


	//   ....[40]....
        /*0330*/ 	.word	0xffffffff


	//   ....[41]....
        /*0334*/ 	.word	0xffffffff


	//   ....[42]....
        /*0338*/ 	.word	0xffffffff


	//   ....[43]....
        /*033c*/ 	.word	0xffffffff


	//   ....[44]....
        /*0340*/ 	.word	0xffffffff


	//   ....[45]....
        /*0344*/ 	.word	0xffffffff


	//   ....[46]....
        /*0348*/ 	.word	0xffffffff


	//   ....[47]....
        /*034c*/ 	.word	0xffffffff


	//   ....[48]....
        /*0350*/ 	.word	0xffffffff


	//   ....[49]....
        /*0354*/ 	.word	0xffffffff


	//   ....[50]....
        /*0358*/ 	.word	0xffffffff


	//   ....[51]....
        /*035c*/ 	.word	0xffffffff


	//   ....[52]....
        /*0360*/ 	.word	0xffffffff


	//   ....[53]....
        /*0364*/ 	.word	0xffffffff


	//   ....[54]....
        /*0368*/ 	.word	0xffffffff


	//   ....[55]....
        /*036c*/ 	.word	0xffffffff


	//   ....[56]....
        /*0370*/ 	.word	0xffffffff


	//   ....[57]....
        /*0374*/ 	.word	0xffffffff


	//   ....[58]....
        /*0378*/ 	.word	0xffffffff


	//   ....[59]....
        /*037c*/ 	.word	0xffffffff


	//   ....[60]....
        /*0380*/ 	.word	0xffffffff


	//   ....[61]....
        /*0384*/ 	.word	0xffffffff


	//   ....[62]....
        /*0388*/ 	.word	0xffffffff


	//   ....[63]....
        /*038c*/ 	.word	0xffffffff


	//   ....[64]....
        /*0390*/ 	.word	0xffffffff


	//   ....[65]....
        /*0394*/ 	.word	0xffffffff


	//   ....[66]....
        /*0398*/ 	.word	0xffffffff


	//   ....[67]....
        /*039c*/ 	.word	0xffffffff


	//   ....[68]....
        /*03a0*/ 	.word	0xffffffff


	//   ....[69]....
        /*03a4*/ 	.word	0xffffffff


	//   ....[70]....
        /*03a8*/ 	.word	0xffffffff


	//   ....[71]....
        /*03ac*/ 	.word	0xffffffff


	//   ....[72]....
        /*03b0*/ 	.word	0xffffffff


	//   ....[73]....
        /*03b4*/ 	.word	0xffffffff


	//   ....[74]....
        /*03b8*/ 	.word	0xffffffff


	//   ....[75]....
        /*03bc*/ 	.word	0xffffffff


	//   ....[76]....
        /*03c0*/ 	.word	0xffffffff


	//   ....[77]....
        /*03c4*/ 	.word	0xffffffff


	//   ....[78]....
        /*03c8*/ 	.word	0xffffffff


	//   ....[79]....
        /*03cc*/ 	.word	0xffffffff


	//   ....[80]....
        /*03d0*/ 	.word	0xffffffff


	//   ....[81]....
        /*03d4*/ 	.word	0xffffffff


	//   ....[82]....
        /*03d8*/ 	.word	0xffffffff


	//   ....[83]....
        /*03dc*/ 	.word	0xffffffff


	//   ....[84]....
        /*03e0*/ 	.word	0xffffffff


	//   ....[85]....
        /*03e4*/ 	.word	0xffffffff


	//   ....[86]....
        /*03e8*/ 	.word	0xffffffff


	//   ....[87]....
        /*03ec*/ 	.word	0xffffffff


	//   ....[88]....
        /*03f0*/ 	.word	0xffffffff


	//   ....[89]....
        /*03f4*/ 	.word	0xffffffff


	//   ....[90]....
        /*03f8*/ 	.word	0xffffffff


	//   ....[91]....
        /*03fc*/ 	.word	0xffffffff


	//   ....[92]....
        /*0400*/ 	.word	0xffffffff


	//   ....[93]....
        /*0404*/ 	.word	0xffffffff


	//   ....[94]....
        /*0408*/ 	.word	0xffffffff


	//   ....[95]....
        /*040c*/ 	.word	0xffffffff


	//   ....[96]....
        /*0410*/ 	.word	0xffffffff


	//   ....[97]....
        /*0414*/ 	.word	0xffffffff


	//   ....[98]....
        /*0418*/ 	.word	0xffffffff


	//   ....[99]....
        /*041c*/ 	.word	0xffffffff


	//   ....[100]....
        /*0420*/ 	.word	0xffffffff


	//   ....[101]....
        /*0424*/ 	.word	0xffffffff


	//   ....[102]....
        /*0428*/ 	.word	0xffffffff


	//   ....[103]....
        /*042c*/ 	.word	0xffffffff


	//   ....[104]....
        /*0430*/ 	.word	0xffffffff


	//   ....[105]....
        /*0434*/ 	.word	0xffffffff


	//   ....[106]....
        /*0438*/ 	.word	0xffffffff


	//   ....[107]....
        /*043c*/ 	.word	0xffffffff


	//   ....[108]....
        /*0440*/ 	.word	0xffffffff


	//   ....[109]....
        /*0444*/ 	.word	0xffffffff


	//   ....[110]....
        /*0448*/ 	.word	0xffffffff


	//   ....[111]....
        /*044c*/ 	.word	0xffffffff


	//   ....[112]....
        /*0450*/ 	.word	0xffffffff


	//   ....[113]....
        /*0454*/ 	.word	0xffffffff


	//   ....[114]....
        /*0458*/ 	.word	0xffffffff


	//   ....[115]....
        /*045c*/ 	.word	0xffffffff


	//   ....[116]....
        /*0460*/ 	.word	0xffffffff


	//   ....[117]....
        /*0464*/ 	.word	0xffffffff


	//   ....[118]....
        /*0468*/ 	.word	0xffffffff


	//   ....[119]....
        /*046c*/ 	.word	0xffffffff


	//   ....[120]....
        /*0470*/ 	.word	0xffffffff


	//   ....[121]....
        /*0474*/ 	.word	0xffffffff


	//   ....[122]....
        /*0478*/ 	.word	0xffffffff


	//   ....[123]....
        /*047c*/ 	.word	0xffffffff


	//   ....[124]....
        /*0480*/ 	.word	0xffffffff


	//----- nvinfo : EIATTR_COOP_GROUP_INSTR_OFFSETS
	.align		4
.L_230:
        /*0484*/ 	.byte	0x04, 0x28
        /*0486*/ 	.short	(.L_232 - .L_231)


	//   ....[0]....
.L_231:
        /*0488*/ 	.word	0x000000a0


	//   ....[1]....
        /*048c*/ 	.word	0x00002520


	//   ....[2]....
        /*0490*/ 	.word	0x00002530


	//   ....[3]....
        /*0494*/ 	.word	0x00004060


	//   ....[4]....
        /*0498*/ 	.word	0x00004070


	//   ....[5]....
        /*049c*/ 	.word	0x000059f0


	//   ....[6]....
        /*04a0*/ 	.word	0x00005a10


	//   ....[7]....
        /*04a4*/ 	.word	0x00005f10


	//   ....[8]....
        /*04a8*/ 	.word	0x00005f70


	//   ....[9]....
        /*04ac*/ 	.word	0x00006e20


	//   ....[10]....
        /*04b0*/ 	.word	0x00006e50


	//   ....[11]....
        /*04b4*/ 	.word	0x00007030


	//   ....[12]....
        /*04b8*/ 	.word	0x00007060


	//   ....[13]....
        /*04bc*/ 	.word	0x00007180


	//   ....[14]....
        /*04c0*/ 	.word	0x000071b0


	//   ....[15]....
        /*04c4*/ 	.word	0x000072f0


	//   ....[16]....
        /*04c8*/ 	.word	0x00007340


	//   ....[17]....
        /*04cc*/ 	.word	0x000077d0


	//   ....[18]....
        /*04d0*/ 	.word	0x00007800


	//   ....[19]....
        /*04d4*/ 	.word	0x00007820


	//   ....[20]....
        /*04d8*/ 	.word	0x00007830


	//   ....[21]....
        /*04dc*/ 	.word	0x00007d80


	//   ....[22]....
        /*04e0*/ 	.word	0x00007da0


	//   ....[23]....
        /*04e4*/ 	.word	0x00007db0


	//   ....[24]....
        /*04e8*/ 	.word	0x00007dc0


	//   ....[25]....
        /*04ec*/ 	.word	0x00008330


	//   ....[26]....
        /*04f0*/ 	.word	0x000083c0


	//   ....[27]....
        /*04f4*/ 	.word	0x00008490


	//   ....[28]....
        /*04f8*/ 	.word	0x000084d0


	//   ....[29]....
        /*04fc*/ 	.word	0x0000b320


	//   ....[30]....
        /*0500*/ 	.word	0x0000b340


	//   ....[31]....
        /*0504*/ 	.word	0x0000b350


	//   ....[32]....
        /*0508*/ 	.word	0x0000b360


	//   ....[33]....
        /*050c*/ 	.word	0x0000b5e0


	//   ....[34]....
        /*0510*/ 	.word	0x0000b830


	//   ....[35]....
        /*0514*/ 	.word	0x0000b8a0


	//   ....[36]....
        /*0518*/ 	.word	0x0000b8e0


	//   ....[37]....
        /*051c*/ 	.word	0x0000ecd0


	//   ....[38]....
        /*0520*/ 	.word	0x0000ed00


	//   ....[39]....
        /*0524*/ 	.word	0x0000ed20


	//   ....[40]....
        /*0528*/ 	.word	0x0000ed40


	//   ....[41]....
        /*052c*/ 	.word	0x0000fdc0


	//   ....[42]....
        /*0530*/ 	.word	0x0000fdd0


	//   ....[43]....
        /*0534*/ 	.word	0x0000fe00


	//   ....[44]....
        /*0538*/ 	.word	0x0000fe10


	//   ....[45]....
        /*053c*/ 	.word	0x00010210


	//   ....[46]....
        /*0540*/ 	.word	0x00010230


	//   ....[47]....
        /*0544*/ 	.word	0x000102b0


	//   ....[48]....
        /*0548*/ 	.word	0x000102f0


	//   ....[49]....
        /*054c*/ 	.word	0x00010a80


	//   ....[50]....
        /*0550*/ 	.word	0x00010c80


	//   ....[51]....
        /*0554*/ 	.word	0x00010ce0


	//   ....[52]....
        /*0558*/ 	.word	0x00010ea0


	//   ....[53]....
        /*055c*/ 	.word	0x00010f20


	//   ....[54]....
        /*0560*/ 	.word	0x00010ff0


	//   ....[55]....
        /*0564*/ 	.word	0x00011010


	//   ....[56]....
        /*0568*/ 	.word	0x00011100


	//   ....[57]....
        /*056c*/ 	.word	0x00012c40


	//   ....[58]....
        /*0570*/ 	.word	0x00012c50


	//   ....[59]....
        /*0574*/ 	.word	0x00012c60


	//   ....[60]....
        /*0578*/ 	.word	0x00012c70


	//   ....[61]....
        /*057c*/ 	.word	0x000137e0


	//   ....[62]....
        /*0580*/ 	.word	0x00013800


	//   ....[63]....
        /*0584*/ 	.word	0x00013820


	//   ....[64]....
        /*0588*/ 	.word	0x00013840


	//   ....[65]....
        /*058c*/ 	.word	0x00013a40


	//   ....[66]....
        /*0590*/ 	.word	0x00013a50


	//   ....[67]....
        /*0594*/ 	.word	0x00013a60


	//   ....[68]....
        /*0598*/ 	.word	0x00013a80


	//   ....[69]....
        /*059c*/ 	.word	0x00014060


	//   ....[70]....
        /*05a0*/ 	.word	0x00014160


	//   ....[71]....
        /*05a4*/ 	.word	0x000145a0


	//   ....[72]....
        /*05a8*/ 	.word	0x00014720


	//   ....[73]....
        /*05ac*/ 	.word	0x00014820


	//   ....[74]....
        /*05b0*/ 	.word	0x00014870


	//   ....[75]....
        /*05b4*/ 	.word	0x000148e0


	//   ....[76]....
        /*05b8*/ 	.word	0x00014910


	//   ....[77]....
        /*05bc*/ 	.word	0x00016e10


	//   ....[78]....
        /*05c0*/ 	.word	0x00016e30


	//   ....[79]....
        /*05c4*/ 	.word	0x00016e40


	//   ....[80]....
        /*05c8*/ 	.word	0x00016e50


	//   ....[81]....
        /*05cc*/ 	.word	0x000171f0


	//   ....[82]....
        /*05d0*/ 	.word	0x00017220


	//   ....[83]....
        /*05d4*/ 	.word	0x00017230


	//   ....[84]....
        /*05d8*/ 	.word	0x00017250


	//   ....[85]....
        /*05dc*/ 	.word	0x00017d60


	//   ....[86]....
        /*05e0*/ 	.word	0x00017e90


	//   ....[87]....
        /*05e4*/ 	.word	0x00017f00


	//   ....[88]....
        /*05e8*/ 	.word	0x00017f60


	//   ....[89]....
        /*05ec*/ 	.word	0x00017f70


	//   ....[90]....
        /*05f0*/ 	.word	0x00017f90


	//   ....[91]....
        /*05f4*/ 	.word	0x00018150


	//   ....[92]....
        /*05f8*/ 	.word	0x00018480


	//   ....[93]....
        /*05fc*/ 	.word	0x00019e00


	//   ....[94]....
        /*0600*/ 	.word	0x00019e10


	//   ....[95]....
        /*0604*/ 	.word	0x00019e20


	//   ....[96]....
        /*0608*/ 	.word	0x00019e40


	//   ....[97]....
        /*060c*/ 	.word	0x00019e60


	//   ....[98]....
        /*0610*/ 	.word	0x00019e80


	//   ....[99]....
        /*0614*/ 	.word	0x00019ea0


	//   ....[100]....
        /*0618*/ 	.word	0x00019ed0


	//   ....[101]....
        /*061c*/ 	.word	0x0001b690


	//   ....[102]....
        /*0620*/ 	.word	0x0001b6e0


	//   ....[103]....
        /*0624*/ 	.word	0x0001b720


	//   ....[104]....
        /*0628*/ 	.word	0x0001b760


	//   ....[105]....
        /*062c*/ 	.word	0x0001b770


	//   ....[106]....
        /*0630*/ 	.word	0x0001b780


	//   ....[107]....
        /*0634*/ 	.word	0x0001b790


	//   ....[108]....
        /*0638*/ 	.word	0x0001b7a0


	//   ....[109]....
        /*063c*/ 	.word	0x0001b9c0


	//   ....[110]....
        /*0640*/ 	.word	0x0001b9d0


	//   ....[111]....
        /*0644*/ 	.word	0x0001bb50


	//   ....[112]....
        /*0648*/ 	.word	0x0001bb80


	//   ....[113]....
        /*064c*/ 	.word	0x0001bcd0


	//   ....[114]....
        /*0650*/ 	.word	0x0001bd00


	//   ....[115]....
        /*0654*/ 	.word	0x0001be50


	//   ....[116]....
        /*0658*/ 	.word	0x0001be70


	//   ....[117]....
        /*065c*/ 	.word	0x0001c780


	//   ....[118]....
        /*0660*/ 	.word	0x0001c7a0


	//   ....[119]....
        /*0664*/ 	.word	0x0001c8f0


	//   ....[120]....
        /*0668*/ 	.word	0x0001c920


	//   ....[121]....
        /*066c*/ 	.word	0x0001ca50


	//   ....[122]....
        /*0670*/ 	.word	0x0001ca80


	//   ....[123]....
        /*0674*/ 	.word	0x0001cbb0


	//   ....[124]....
        /*0678*/ 	.word	0x0001cbd0


	//----- nvinfo : EIATTR_EXIT_INSTR_OFFSETS
	.align		4
.L_232:
        /*067c*/ 	.byte	0x04, 0x1c
        /*067e*/ 	.short	(.L_234 - .L_233)


	//   ....[0]....
.L_233:
        /*0680*/ 	.word	0x00000450


	//   ....[1]....
        /*0684*/ 	.word	0x0001be80


	//   ....[2]....
        /*0688*/ 	.word	0x0001bf50


	//   ....[3]....
        /*068c*/ 	.word	0x0001bfb0


	//   ....[4]....
        /*0690*/ 	.word	0x0001cbe0


	//   ....[5]....
        /*0694*/ 	.word	0x0001cc90


	//   ....[6]....
        /*0698*/ 	.word	0x0001ccf0


	//----- nvinfo : EIATTR_CTAIDZ_USED
	.align		4
.L_234:
        /*069c*/ 	.byte	0x01, 0x04
	.zero		2


	//----- nvinfo : EIATTR_MAX_THREADS
	.align		4
        /*06a0*/ 	.byte	0x04, 0x05
        /*06a2*/ 	.short	(.L_236 - .L_235)
.L_235:
        /*06a4*/ 	.word	0x00000080
        /*06a8*/ 	.word	0x00000001
        /*06ac*/ 	.word	0x00000001


	//----- nvinfo : EIATTR_CRS_STACK_SIZE
	.align		4
.L_236:
        /*06b0*/ 	.byte	0x04, 0x1e
        /*06b2*/ 	.short	(.L_238 - .L_237)
.L_237:
        /*06b4*/ 	.word	0x00000000
.L_238:


//--------------------- .nv.callgraph             --------------------------
	.section	.nv.callgraph,"",@"SHT_CUDA_CALLGRAPH"
	.align	4
	.sectionentsize	8
	.align		4
        /*0000*/ 	.word	0x00000000
	.align		4
        /*0004*/ 	.word	0xffffffff
	.align		4
        /*0008*/ 	.word	0x00000000
	.align		4
        /*000c*/ 	.word	0xfffffffe
	.align		4
        /*0010*/ 	.word	0x00000000
	.align		4
        /*0014*/ 	.word	0xfffffffd
	.align		4
        /*0018*/ 	.word	0x00000000
	.align		4
        /*001c*/ 	.word	0xfffffffc


//--------------------- .nv.rel.action            --------------------------
	.section	.nv.rel.action,"",@"SHT_CUDA_RELOCINFO"
	.align	8
	.sectionentsize	8
        /*0000*/ 	.byte	0x73, 0x00, 0x00, 0x00, 0x00, 0x00, 0x00, 0x00, 0x00, 0x00, 0x00, 0x11, 0x25, 0x00, 0x05, 0x36


//--------------------- .nv.constant4             --------------------------
	.section	.nv.constant4,"a",@progbits
	.align	8
	.align		8
.nv.constant4:
        /*0000*/ 	.dword	_ZN71_INTERNAL_e3d9369f_35_flash_fwd_hdim96_fp16_paged_sm80_cu_59c7631c_32574cuda3std3__45__cpo5beginE
	.align		8
        /*0008*/ 	.dword	_ZN71_INTERNAL_e3d9369f_35_flash_fwd_hdim96_fp16_paged_sm80_cu_59c7631c_32574cuda3std3__45__cpo3endE
	.align		8
        /*0010*/ 	.dword	_ZN71_INTERNAL_e3d9369f_35_flash_fwd_hdim96_fp16_paged_sm80_cu_59c7631c_32574cuda3std3__45__cpo6cbeginE
	.align		8
        /*0018*/ 	.dword	_ZN71_INTERNAL_e3d9369f_35_flash_fwd_hdim96_fp16_paged_sm80_cu_59c7631c_32574cuda3std3__45__cpo4cendE
	.align		8
        /*0020*/ 	.dword	_ZN71_INTERNAL_e3d9369f_35_flash_fwd_hdim96_fp16_paged_sm80_cu_59c7631c_32574cuda3std3__473_GLOBAL__N__e3d9369f_35_flash_fwd_hdim96_fp16_paged_sm80_cu_59c7631c_32576ignoreE
	.align		8
        /*0028*/ 	.dword	_ZN71_INTERNAL_e3d9369f_35_flash_fwd_hdim96_fp16_paged_sm80_cu_59c7631c_32574cuda3std3__419piecewise_constructE
	.align		8
        /*0030*/ 	.dword	_ZN71_INTERNAL_e3d9369f_35_flash_fwd_hdim96_fp16_paged_sm80_cu_59c7631c_32574cuda3std3__48in_placeE
	.align		8
        /*0038*/ 	.dword	_ZN71_INTERNAL_e3d9369f_35_flash_fwd_hdim96_fp16_paged_sm80_cu_59c7631c_32574cuda3std6ranges3__45__cpo4swapE
	.align		8
        /*0040*/ 	.dword	_ZN71_INTERNAL_e3d9369f_35_flash_fwd_hdim96_fp16_paged_sm80_cu_59c7631c_32574cuda3std6ranges3__45__cpo9iter_moveE
	.align		8
        /*0048*/ 	.dword	_ZN71_INTERNAL_e3d9369f_35_flash_fwd_hdim96_fp16_paged_sm80_cu_59c7631c_32574cute7productE
	.align		8
        /*0050*/ 	.dword	_ZN71_INTERNAL_e3d9369f_35_flash_fwd_hdim96_fp16_paged_sm80_cu_59c7631c_32574cute1_E


//--------------------- .nv.constant0._ZN7cutlass13device_kernelIN5flash19enable_sm80_to_sm89INS1_16FlashAttnFwdSm80INS1_25CollectiveMainloopFwdSm80ILi4ELi1ELb0EN4cute5tupleIJNS5_1CILi128EEENS7_ILi64EEENS7_ILi96EEEEEELi96ENS_6half_tEfNS_4arch4Sm80ELb0ELb0ELb0ELb0ELb1ELb0ELb1ELb0EEENS1_21CollectiveEpilogueFwdINS6_IJS8_SA_S9_EEENS6_IJNS7_ILi1EEESI_SI_EEESC_SE_Li128ELb0ELb1ELb0ELb0EEENS1_19SingleTileSchedulerILb0ELb0ELb1ELi128EEEEEEEEEvNT_6ParamsE --------------------------
	.section	.nv.constant0._ZN7cutlass13device_kernelIN5flash19enable_sm80_to_sm89INS1_16FlashAttnFwdSm80INS1_25CollectiveMainloopFwdSm80ILi4ELi1ELb0EN4cute5tupleIJNS5_1CILi128EEENS7_ILi64EEENS7_ILi96EEEEEELi96ENS_6half_tEfNS_4arch4Sm80ELb0ELb0ELb0ELb0ELb1ELb0ELb1ELb0EEENS1_21CollectiveEpilogueFwdINS6_IJS8_SA_S9_EEENS6_IJNS7_ILi1EEESI_SI_EEESC_SE_Li128ELb0ELb1ELb0ELb0EEENS1_19SingleTileSchedulerILb0ELb0ELb1ELi128EEEEEEEEEvNT_6ParamsE,"a",@progbits
	.sectionflags	@""
	.align	4
.nv.constant0._ZN7cutlass13device_kernelIN5flash19enable_sm80_to_sm89INS1_16FlashAttnFwdSm80INS1_25CollectiveMainloopFwdSm80ILi4ELi1ELb0EN4cute5tupleIJNS5_1CILi128EEENS7_ILi64EEENS7_ILi96EEEEEELi96ENS_6half_tEfNS_4arch4Sm80ELb0ELb0ELb0ELb0ELb1ELb0ELb1ELb0EEENS1_21CollectiveEpilogueFwdINS6_IJS8_SA_S9_EEENS6_IJNS7_ILi1EEESI_SI_EEESC_SE_Li128ELb0ELb1ELb0ELb0EEENS1_19SingleTileSchedulerILb0ELb0ELb1ELi128EEEEEEEEEvNT_6ParamsE:
	.zero		1400


//--------------------- .nv.constant0._ZN7cutlass13device_kernelIN5flash19enable_sm80_to_sm89INS1_16FlashAttnFwdSm80INS1_25CollectiveMainloopFwdSm80ILi4ELi1ELb0EN4cute5tupleIJNS5_1CILi128EEENS7_ILi64EEENS7_ILi96EEEEEELi96ENS_6half_tEfNS_4arch4Sm80ELb0ELb0ELb0ELb1ELb1ELb0ELb1ELb0EEENS1_21CollectiveEpilogueFwdINS6_IJS8_SA_S9_EEENS6_IJNS7_ILi1EEESI_SI_EEESC_SE_Li128ELb1ELb1ELb0ELb0EEENS1_19SingleTileSchedulerILb1ELb0ELb1ELi128EEEEEEEEEvNT_6ParamsE --------------------------
	.section	.nv.constant0._ZN7cutlass13device_kernelIN5flash19enable_sm80_to_sm89INS1_16FlashAttnFwdSm80INS1_25CollectiveMainloopFwdSm80ILi4ELi1ELb0EN4cute5tupleIJNS5_1CILi128EEENS7_ILi64EEENS7_ILi96EEEEEELi96ENS_6half_tEfNS_4arch4Sm80ELb0ELb0ELb0ELb1ELb1ELb0ELb1ELb0EEENS1_21CollectiveEpilogueFwdINS6_IJS8_SA_S9_EEENS6_IJNS7_ILi1EEESI_SI_EEESC_SE_Li128ELb1ELb1ELb0ELb0EEENS1_19SingleTileSchedulerILb1ELb0ELb1ELi128EEEEEEEEEvNT_6ParamsE,"a",@progbits
	.sectionflags	@""
	.align	4
.nv.constant0._ZN7cutlass13device_kernelIN5flash19enable_sm80_to_sm89INS1_16FlashAttnFwdSm80INS1_25CollectiveMainloopFwdSm80ILi4ELi1ELb0EN4cute5tupleIJNS5_1CILi128EEENS7_ILi64EEENS7_ILi96EEEEEELi96ENS_6half_tEfNS_4arch4Sm80ELb0ELb0ELb0ELb1ELb1ELb0ELb1ELb0EEENS1_21CollectiveEpilogueFwdINS6_IJS8_SA_S9_EEENS6_IJNS7_ILi1EEESI_SI_EEESC_SE_Li128ELb1ELb1ELb0ELb0EEENS1_19SingleTileSchedulerILb1ELb0ELb1ELi128EEEEEEEEEvNT_6ParamsE:
	.zero		1400


//--------------------- .nv.constant0._ZN7cutlass13device_kernelIN5flash19enable_sm80_to_sm89INS1_16FlashAttnFwdSm80INS1_25CollectiveMainloopFwdSm80ILi4ELi1ELb0EN4cute5tupleIJNS5_1CILi128EEENS7_ILi64EEENS7_ILi96EEEEEELi96ENS_6half_tEfNS_4arch4Sm80ELb0ELb0ELb0ELb1ELb1ELb1ELb1ELb0EEENS1_21CollectiveEpilogueFwdINS6_IJS8_SA_S9_EEENS6_IJNS7_ILi1EEESI_SI_EEESC_SE_Li128ELb1ELb1ELb0ELb0EEENS1_19SingleTileSchedulerILb1ELb0ELb1ELi128EEEEEEEEEvNT_6ParamsE --------------------------
	.section	.nv.constant0._ZN7cutlass13device_kernelIN5flash19enable_sm80_to_sm89INS1_16FlashAttnFwdSm80INS1_25CollectiveMainloopFwdSm80ILi4ELi1ELb0EN4cute5tupleIJNS5_1CILi128EEENS7_ILi64EEENS7_ILi96EEEEEELi96ENS_6half_tEfNS_4arch4Sm80ELb0ELb0ELb0ELb1ELb1ELb1ELb1ELb0EEENS1_21CollectiveEpilogueFwdINS6_IJS8_SA_S9_EEENS6_IJNS7_ILi1EEESI_SI_EEESC_SE_Li128ELb1ELb1ELb0ELb0EEENS1_19SingleTileSchedulerILb1ELb0ELb1ELi128EEEEEEEEEvNT_6ParamsE,"a",@progbits
	.sectionflags	@""
	.align	4
.nv.constant0._ZN7cutlass13device_kernelIN5flash19enable_sm80_to_sm89INS1_16FlashAttnFwdSm80INS1_25CollectiveMainloopFwdSm80ILi4ELi1ELb0EN4cute5tupleIJNS5_1CILi128EEENS7_ILi64EEENS7_ILi96EEEEEELi96ENS_6half_tEfNS_4arch4Sm80ELb0ELb0ELb0ELb1ELb1ELb1ELb1ELb0EEENS1_21CollectiveEpilogueFwdINS6_IJS8_SA_S9_EEENS6_IJNS7_ILi1EEESI_SI_EEESC_SE_Li128ELb1ELb1ELb0ELb0EEENS1_19SingleTileSchedulerILb1ELb0ELb1ELi128EEEEEEEEEvNT_6ParamsE:
	.zero		1400


//--------------------- .nv.constant0._ZN7cutlass13device_kernelIN5flash19enable_sm80_to_sm89INS1_16FlashAttnFwdSm80INS1_25CollectiveMainloopFwdSm80ILi4ELi1ELb0EN4cute5tupleIJNS5_1CILi128EEENS7_ILi48EEENS7_ILi96EEEEEELi96ENS_6half_tEfNS_4arch4Sm80ELb0ELb1ELb0ELb0ELb1ELb0ELb1ELb0EEENS1_21CollectiveEpilogueFwdINS6_IJS8_SA_S9_EEENS6_IJNS7_ILi1EEESI_SI_EEESC_SE_Li128ELb0ELb1ELb0ELb0EEENS1_19SingleTileSchedulerILb0ELb0ELb1ELi128EEEEEEEEEvNT_6ParamsE --------------------------
	.section	.nv.constant0._ZN7cutlass13device_kernelIN5flash19enable_sm80_to_sm89INS1_16FlashAttnFwdSm80INS1_25CollectiveMainloopFwdSm80ILi4ELi1ELb0EN4cute5tupleIJNS5_1CILi128EEENS7_ILi48EEENS7_ILi96EEEEEELi96ENS_6half_tEfNS_4arch4Sm80ELb0ELb1ELb0ELb0ELb1ELb0ELb1ELb0EEENS1_21CollectiveEpilogueFwdINS6_IJS8_SA_S9_EEENS6_IJNS7_ILi1EEESI_SI_EEESC_SE_Li128ELb0ELb1ELb0ELb0EEENS1_19SingleTileSchedulerILb0ELb0ELb1ELi128EEEEEEEEEvNT_6ParamsE,"a",@progbits
	.sectionflags	@""
	.align	4
.nv.constant0._ZN7cutlass13device_kernelIN5flash19enable_sm80_to_sm89INS1_16FlashAttnFwdSm80INS1_25CollectiveMainloopFwdSm80ILi4ELi1ELb0EN4cute5tupleIJNS5_1CILi128EEENS7_ILi48EEENS7_ILi96EEEEEELi96ENS_6half_tEfNS_4arch4Sm80ELb0ELb1ELb0ELb0ELb1ELb0ELb1ELb0EEENS1_21CollectiveEpilogueFwdINS6_IJS8_SA_S9_EEENS6_IJNS7_ILi1EEESI_SI_EEESC_SE_Li128ELb0ELb1ELb0ELb0EEENS1_19SingleTileSchedulerILb0ELb0ELb1ELi128EEEEEEEEEvNT_6ParamsE:
	.zero		1400


//--------------------- .nv.constant0._ZN7cutlass13device_kernelIN5flash19enable_sm80_to_sm89INS1_16FlashAttnFwdSm80INS1_25CollectiveMainloopFwdSm80ILi4ELi1ELb0EN4cute5tupleIJNS5_1CILi128EEENS7_ILi48EEENS7_ILi96EEEEEELi96ENS_6half_tEfNS_4arch4Sm80ELb0ELb1ELb0ELb1ELb1ELb0ELb1ELb0EEENS1_21CollectiveEpilogueFwdINS6_IJS8_SA_S9_EEENS6_IJNS7_ILi1EEESI_SI_EEESC_SE_Li128ELb1ELb1ELb0ELb0EEENS1_19SingleTileSchedulerILb1ELb0ELb1ELi128EEEEEEEEEvNT_6ParamsE --------------------------
	.section	.nv.constant0._ZN7cutlass13device_kernelIN5flash19enable_sm80_to_sm89INS1_16FlashAttnFwdSm80INS1_25CollectiveMainloopFwdSm80ILi4ELi1ELb0EN4cute5tupleIJNS5_1CILi128EEENS7_ILi48EEENS7_ILi96EEEEEELi96ENS_6half_tEfNS_4arch4Sm80ELb0ELb1ELb0ELb1ELb1ELb0ELb1ELb0EEENS1_21CollectiveEpilogueFwdINS6_IJS8_SA_S9_EEENS6_IJNS7_ILi1EEESI_SI_EEESC_SE_Li128ELb1ELb1ELb0ELb0EEENS1_19SingleTileSchedulerILb1ELb0ELb1ELi128EEEEEEEEEvNT_6ParamsE,"a",@progbits
	.sectionflags	@""
	.align	4
.nv.constant0._ZN7cutlass13device_kernelIN5flash19enable_sm80_to_sm89INS1_16FlashAttnFwdSm80INS1_25CollectiveMainloopFwdSm80ILi4ELi1ELb0EN4cute5tupleIJNS5_1CILi128EEENS7_ILi48EEENS7_ILi96EEEEEELi96ENS_6half_tEfNS_4arch4Sm80ELb0ELb1ELb0ELb1ELb1ELb0ELb1ELb0EEENS1_21CollectiveEpilogueFwdINS6_IJS8_SA_S9_EEENS6_IJNS7_ILi1EEESI_SI_EEESC_SE_Li128ELb1ELb1ELb0ELb0EEENS1_19SingleTileSchedulerILb1ELb0ELb1ELi128EEEEEEEEEvNT_6ParamsE:
	.zero		1400


//--------------------- .nv.constant0._ZN7cutlass13device_kernelIN5flash19enable_sm80_to_sm89INS1_16FlashAttnFwdSm80INS1_25CollectiveMainloopFwdSm80ILi4ELi1ELb0EN4cute5tupleIJNS5_1CILi128EEENS7_ILi48EEENS7_ILi96EEEEEELi96ENS_6half_tEfNS_4arch4Sm80ELb0ELb1ELb0ELb1ELb1ELb1ELb1ELb0EEENS1_21CollectiveEpilogueFwdINS6_IJS8_SA_S9_EEENS6_IJNS7_ILi1EEESI_SI_EEESC_SE_Li128ELb1ELb1ELb0ELb0EEENS1_19SingleTileSchedulerILb1ELb0ELb1ELi128EEEEEEEEEvNT_6ParamsE --------------------------
	.section	.nv.constant0._ZN7cutlass13device_kernelIN5flash19enable_sm80_to_sm89INS1_16FlashAttnFwdSm80INS1_25CollectiveMainloopFwdSm80ILi4ELi1ELb0EN4cute5tupleIJNS5_1CILi128EEENS7_ILi48EEENS7_ILi96EEEEEELi96ENS_6half_tEfNS_4arch4Sm80ELb0ELb1ELb0ELb1ELb1ELb1ELb1ELb0EEENS1_21CollectiveEpilogueFwdINS6_IJS8_SA_S9_EEENS6_IJNS7_ILi1EEESI_SI_EEESC_SE_Li128ELb1ELb1ELb0ELb0EEENS1_19SingleTileSchedulerILb1ELb0ELb1ELi128EEEEEEEEEvNT_6ParamsE,"a",@progbits
	.sectionflags	@""
	.align	4
.nv.constant0._ZN7cutlass13device_kernelIN5flash19enable_sm80_to_sm89INS1_16FlashAttnFwdSm80INS1_25CollectiveMainloopFwdSm80ILi4ELi1ELb0EN4cute5tupleIJNS5_1CILi128EEENS7_ILi48EEENS7_ILi96EEEEEELi96ENS_6half_tEfNS_4arch4Sm80ELb0ELb1ELb0ELb1ELb1ELb1ELb1ELb0EEENS1_21CollectiveEpilogueFwdINS6_IJS8_SA_S9_EEENS6_IJNS7_ILi1EEESI_SI_EEESC_SE_Li128ELb1ELb1ELb0ELb0EEENS1_19SingleTileSchedulerILb1ELb0ELb1ELi128EEEEEEEEEvNT_6ParamsE:
	.zero		1400


//--------------------- .nv.constant0._ZN7cutlass13device_kernelIN5flash19enable_sm80_to_sm89INS1_16FlashAttnFwdSm80INS1_25CollectiveMainloopFwdSm80ILi4ELi1ELb0EN4cute5tupleIJNS5_1CILi128EEENS7_ILi64EEENS7_ILi96EEEEEELi96ENS_6half_tEfNS_4arch4Sm80ELb1ELb0ELb0ELb0ELb1ELb0ELb1ELb0EEENS1_21CollectiveEpilogueFwdINS6_IJS8_SA_S9_EEENS6_IJNS7_ILi1EEESI_SI_EEESC_SE_Li128ELb0ELb1ELb0ELb0EEENS1_30DynamicPersistentTileSchedulerILi128ELi128ELb0ELb1ELb0EEEEEEEEEvNT_6ParamsE --------------------------
	.section	.nv.constant0._ZN7cutlass13device_kernelIN5flash19enable_sm80_to_sm89INS1_16FlashAttnFwdSm80INS1_25CollectiveMainloopFwdSm80ILi4ELi1ELb0EN4cute5tupleIJNS5_1CILi128EEENS7_ILi64EEENS7_ILi96EEEEEELi96ENS_6half_tEfNS_4arch4Sm80ELb1ELb0ELb0ELb0ELb1ELb0ELb1ELb0EEENS1_21CollectiveEpilogueFwdINS6_IJS8_SA_S9_EEENS6_IJNS7_ILi1EEESI_SI_EEESC_SE_Li128ELb0ELb1ELb0ELb0EEENS1_30DynamicPersistentTileSchedulerILi128ELi128ELb0ELb1ELb0EEEEEEEEEvNT_6ParamsE,"a",@progbits
	.sectionflags	@""
	.align	4
.nv.constant0._ZN7cutlass13device_kernelIN5flash19enable_sm80_to_sm89INS1_16FlashAttnFwdSm80INS1_25CollectiveMainloopFwdSm80ILi4ELi1ELb0EN4cute5tupleIJNS5_1CILi128EEENS7_ILi64EEENS7_ILi96EEEEEELi96ENS_6half_tEfNS_4arch4Sm80ELb1ELb0ELb0ELb0ELb1ELb0ELb1ELb0EEENS1_21CollectiveEpilogueFwdINS6_IJS8_SA_S9_EEENS6_IJNS7_ILi1EEESI_SI_EEESC_SE_Li128ELb0ELb1ELb0ELb0EEENS1_30DynamicPersistentTileSchedulerILi128ELi128ELb0ELb1ELb0EEEEEEEEEvNT_6ParamsE:
	.zero		1416


//--------------------- .nv.constant0._ZN7cutlass13device_kernelIN5flash19enable_sm80_to_sm89INS1_16FlashAttnFwdSm80INS1_25CollectiveMainloopFwdSm80ILi4ELi1ELb0EN4cute5tupleIJNS5_1CILi128EEENS7_ILi64EEENS7_ILi96EEEEEELi96ENS_6half_tEfNS_4arch4Sm80ELb1ELb0ELb0ELb1ELb1ELb0ELb1ELb0EEENS1_21CollectiveEpilogueFwdINS6_IJS8_SA_S9_EEENS6_IJNS7_ILi1EEESI_SI_EEESC_SE_Li128ELb1ELb1ELb0ELb0EEENS1_19SingleTileSchedulerILb1ELb0ELb1ELi128EEEEEEEEEvNT_6ParamsE --------------------------
	.section	.nv.constant0._ZN7cutlass13device_kernelIN5flash19enable_sm80_to_sm89INS1_16FlashAttnFwdSm80INS1_25CollectiveMainloopFwdSm80ILi4ELi1ELb0EN4cute5tupleIJNS5_1CILi128EEENS7_ILi64EEENS7_ILi96EEEEEELi96ENS_6half_tEfNS_4arch4Sm80ELb1ELb0ELb0ELb1ELb1ELb0ELb1ELb0EEENS1_21CollectiveEpilogueFwdINS6_IJS8_SA_S9_EEENS6_IJNS7_ILi1EEESI_SI_EEESC_SE_Li128ELb1ELb1ELb0ELb0EEENS1_19SingleTileSchedulerILb1ELb0ELb1ELi128EEEEEEEEEvNT_6ParamsE,"a",@progbits
	.sectionflags	@""
	.align	4
.nv.constant0._ZN7cutlass13device_kernelIN5flash19enable_sm80_to_sm89INS1_16FlashAttnFwdSm80INS1_25CollectiveMainloopFwdSm80ILi4ELi1ELb0EN4cute5tupleIJNS5_1CILi128EEENS7_ILi64EEENS7_ILi96EEEEEELi96ENS_6half_tEfNS_4arch4Sm80ELb1ELb0ELb0ELb1ELb1ELb0ELb1ELb0EEENS1_21CollectiveEpilogueFwdINS6_IJS8_SA_S9_EEENS6_IJNS7_ILi1EEESI_SI_EEESC_SE_Li128ELb1ELb1ELb0ELb0EEENS1_19SingleTileSchedulerILb1ELb0ELb1ELi128EEEEEEEEEvNT_6ParamsE:
	.zero		1400


//--------------------- .nv.constant0._ZN7cutlass13device_kernelIN5flash19enable_sm80_to_sm89INS1_16FlashAttnFwdSm80INS1_25CollectiveMainloopFwdSm80ILi4ELi1ELb0EN4cute5tupleIJNS5_1CILi128EEENS7_ILi64EEENS7_ILi96EEEEEELi96ENS_6half_tEfNS_4arch4Sm80ELb1ELb0ELb0ELb1ELb1ELb1ELb1ELb0EEENS1_21CollectiveEpilogueFwdINS6_IJS8_SA_S9_EEENS6_IJNS7_ILi1EEESI_SI_EEESC_SE_Li128ELb1ELb1ELb0ELb0EEENS1_19SingleTileSchedulerILb1ELb0ELb1ELi128EEEEEEEEEvNT_6ParamsE --------------------------
	.section	.nv.constant0._ZN7cutlass13device_kernelIN5flash19enable_sm80_to_sm89INS1_16FlashAttnFwdSm80INS1_25CollectiveMainloopFwdSm80ILi4ELi1ELb0EN4cute5tupleIJNS5_1CILi128EEENS7_ILi64EEENS7_ILi96EEEEEELi96ENS_6half_tEfNS_4arch4Sm80ELb1ELb0ELb0ELb1ELb1ELb1ELb1ELb0EEENS1_21CollectiveEpilogueFwdINS6_IJS8_SA_S9_EEENS6_IJNS7_ILi1EEESI_SI_EEESC_SE_Li128ELb1ELb1ELb0ELb0EEENS1_19SingleTileSchedulerILb1ELb0ELb1ELi128EEEEEEEEEvNT_6ParamsE,"a",@progbits
	.sectionflags	@""
	.align	4
.nv.constant0._ZN7cutlass13device_kernelIN5flash19enable_sm80_to_sm89INS1_16FlashAttnFwdSm80INS1_25CollectiveMainloopFwdSm80ILi4ELi1ELb0EN4cute5tupleIJNS5_1CILi128EEENS7_ILi64EEENS7_ILi96EEEEEELi96ENS_6half_tEfNS_4arch4Sm80ELb1ELb0ELb0ELb1ELb1ELb1ELb1ELb0EEENS1_21CollectiveEpilogueFwdINS6_IJS8_SA_S9_EEENS6_IJNS7_ILi1EEESI_SI_EEESC_SE_Li128ELb1ELb1ELb0ELb0EEENS1_19SingleTileSchedulerILb1ELb0ELb1ELi128EEEEEEEEEvNT_6ParamsE:
	.zero		1400


//--------------------- .text._ZN7cutlass13device_kernelIN5flash19enable_sm80_to_sm89INS1_16FlashAttnFwdSm80INS1_25CollectiveMainloopFwdSm80ILi4ELi1ELb0EN4cute5tupleIJNS5_1CILi128EEENS7_ILi64EEENS7_ILi96EEEEEELi96ENS_6half_tEfNS_4arch4Sm80ELb0ELb0ELb0ELb0ELb1ELb0ELb1ELb0EEENS1_21CollectiveEpilogueFwdINS6_IJS8_SA_S9_EEENS6_IJNS7_ILi1EEESI_SI_EEESC_SE_Li128ELb0ELb1ELb0ELb0EEENS1_19SingleTileSchedulerILb0ELb0ELb1ELi128EEEEEEEEEvNT_6ParamsE --------------------------
	.section	.text._ZN7cutlass13device_kernelIN5flash19enable_sm80_to_sm89INS1_16FlashAttnFwdSm80INS1_25CollectiveMainloopFwdSm80ILi4ELi1ELb0EN4cute5tupleIJNS5_1CILi128EEENS7_ILi64EEENS7_ILi96EEEEEELi96ENS_6half_tEfNS_4arch4Sm80ELb0ELb0ELb0ELb0ELb1ELb0ELb1ELb0EEENS1_21CollectiveEpilogueFwdINS6_IJS8_SA_S9_EEENS6_IJNS7_ILi1EEESI_SI_EEESC_SE_Li128ELb0ELb1ELb0ELb0EEENS1_19SingleTileSchedulerILb0ELb0ELb1ELi128EEEEEEEEEvNT_6ParamsE,"ax",@progbits
	.sectioninfo	@"SHI_REGISTERS=255"
	.align	128
.text._ZN7cutlass13device_kernelIN5flash19enable_sm80_to_sm89INS1_16FlashAttnFwdSm80INS1_25CollectiveMainloopFwdSm80ILi4ELi1ELb0EN4cute5tupleIJNS5_1CILi128EEENS7_ILi64EEENS7_ILi96EEEEEELi96ENS_6half_tEfNS_4arch4Sm80ELb0ELb0ELb0ELb0ELb1ELb0ELb1ELb0EEENS1_21CollectiveEpilogueFwdINS6_IJS8_SA_S9_EEENS6_IJNS7_ILi1EEESI_SI_EEESC_SE_Li128ELb0ELb1ELb0ELb0EEENS1_19SingleTileSchedulerILb0ELb0ELb1ELi128EEEEEEEEEvNT_6ParamsE:
        .type           _ZN7cutlass13device_kernelIN5flash19enable_sm80_to_sm89INS1_16FlashAttnFwdSm80INS1_25CollectiveMainloopFwdSm80ILi4ELi1ELb0EN4cute5tupleIJNS5_1CILi128EEENS7_ILi64EEENS7_ILi96EEEEEELi96ENS_6half_tEfNS_4arch4Sm80ELb0ELb0ELb0ELb0ELb1ELb0ELb1ELb0EEENS1_21CollectiveEpilogueFwdINS6_IJS8_SA_S9_EEENS6_IJNS7_ILi1EEESI_SI_EEESC_SE_Li128ELb0ELb1ELb0ELb0EEENS1_19SingleTileSchedulerILb0ELb0ELb1ELi128EEEEEEEEEvNT_6ParamsE,@function
        .size           _ZN7cutlass13device_kernelIN5flash19enable_sm80_to_sm89INS1_16FlashAttnFwdSm80INS1_25CollectiveMainloopFwdSm80ILi4ELi1ELb0EN4cute5tupleIJNS5_1CILi128EEENS7_ILi64EEENS7_ILi96EEEEEELi96ENS_6half_tEfNS_4arch4Sm80ELb0ELb0ELb0ELb0ELb1ELb0ELb1ELb0EEENS1_21CollectiveEpilogueFwdINS6_IJS8_SA_S9_EEENS6_IJNS7_ILi1EEESI_SI_EEESC_SE_Li128ELb0ELb1ELb0ELb0EEENS1_19SingleTileSchedulerILb0ELb0ELb1ELi128EEEEEEEEEvNT_6ParamsE,(.L_x_855 - _ZN7cutlass13device_kernelIN5flash19enable_sm80_to_sm89INS1_16FlashAttnFwdSm80INS1_25CollectiveMainloopFwdSm80ILi4ELi1ELb0EN4cute5tupleIJNS5_1CILi128EEENS7_ILi64EEENS7_ILi96EEEEEELi96ENS_6half_tEfNS_4arch4Sm80ELb0ELb0ELb0ELb0ELb1ELb0ELb1ELb0EEENS1_21CollectiveEpilogueFwdINS6_IJS8_SA_S9_EEENS6_IJNS7_ILi1EEESI_SI_EEESC_SE_Li128ELb0ELb1ELb0ELb0EEENS1_19SingleTileSchedulerILb0ELb0ELb1ELi128EEEEEEEEEvNT_6ParamsE)
        .other          _ZN7cutlass13device_kernelIN5flash19enable_sm80_to_sm89INS1_16FlashAttnFwdSm80INS1_25CollectiveMainloopFwdSm80ILi4ELi1ELb0EN4cute5tupleIJNS5_1CILi128EEENS7_ILi64EEENS7_ILi96EEEEEELi96ENS_6half_tEfNS_4arch4Sm80ELb0ELb0ELb0ELb0ELb1ELb0ELb1ELb0EEENS1_21CollectiveEpilogueFwdINS6_IJS8_SA_S9_EEENS6_IJNS7_ILi1EEESI_SI_EEESC_SE_Li128ELb0ELb1ELb0ELb0EEENS1_19SingleTileSchedulerILb0ELb0ELb1ELi128EEEEEEEEEvNT_6ParamsE,@"STO_CUDA_ENTRY STV_DEFAULT"
_ZN7cutlass13device_kernelIN5flash19enable_sm80_to_sm89INS1_16FlashAttnFwdSm80INS1_25CollectiveMainloopFwdSm80ILi4ELi1ELb0EN4cute5tupleIJNS5_1CILi128EEENS7_ILi64EEENS7_ILi96EEEEEELi96ENS_6half_tEfNS_4arch4Sm80ELb0ELb0ELb0ELb0ELb1ELb0ELb1ELb0EEENS1_21CollectiveEpilogueFwdINS6_IJS8_SA_S9_EEENS6_IJNS7_ILi1EEESI_SI_EEESC_SE_Li128ELb0ELb1ELb0ELb0EEENS1_19SingleTileSchedulerILb0ELb0ELb1ELi128EEEEEEEEEvNT_6ParamsE:
[----:B------:R-:W-:-:S03]  /*0000*/  MOV R1, c[0x0][0x28] ;  /* 0x00000a0000017a02 */ /* 0x000fc60000000f00 */
[----:B------:R-:W1:Y:S01]  /*0010*/  S2UR UR11, SR_CTAID.Z ;  /* 0x00000000000b79c3 */ /* 0x000e620000002700 */
[----:B------:R-:W-:Y:S02]  /*0020*/  IADD3 R1, R1, -0x8, RZ ;  /* 0xfffffff801017810 */ /* 0x000fe40007ffe0ff */
[----:B-1----:R-:W-:-:S13]  /*0030*/  ISETP.LE.AND P0, PT, RZ, UR11, PT ;  /* 0x0000000bff007c0c */ /* 0x002fda000bf03270 */
[----:B------:R-:W-:Y:S05]  /*0040*/  @!P0 EXIT ;  /* 0x000000000000894d */ /* 0x000fea0003800000 */
[----:B------:R-:W-:Y:S02]  /*0050*/  ULDC.64 UR4, c[0x0][0x370] ;  /* 0x0000dc0000047ab9 */ /* 0x000fe40000000a00 */
[----:B------:R-:W-:Y:S02]  /*0060*/  UISETP.NE.U32.AND UP0, UPT, URZ, UR4, UPT ;  /* 0x000000043f00728c */ /* 0x000fe4000bf05070 */
[----:B------:R-:W-:Y:S02]  /*0070*/  ULDC.64 UR8, c[0x0][0x370] ;  /* 0x0000dc0000087ab9 */ /* 0x000fe40000000a00 */
[----:B------:R-:W-:Y:S02]  /*0080*/  UISETP.NE.AND.EX UP0, UPT, URZ, UR5, UPT, UP0 ;  /* 0x000000053f00728c */ /* 0x000fe4000bf05300 */
[----:B------:R-:W-:Y:S02]  /*0090*/  ULDC.64 UR12, c[0x0][0x118] ;  /* 0x00004600000c7ab9 */ /* 0x000fe40000000a00 */
[----:B------:R-:W-:-:S02]  /*00a0*/  ULDC.64 UR4, c[0x0][0x340] ;  /* 0x0000d00000047ab9 */ /* 0x000fc40000000a00 */
[----:B------:R-:W-:-:S05]  /*00b0*/  PLOP3.LUT P1, PT, PT, PT, UP0, 0x80, 0x0 ;  /* 0x000000000000781c */ /* 0x000fca0003f2f008 */
[----:B------:R-:W-:Y:S02]  /*00c0*/  @UP0 UMOV UR6, 0x4 ;  /* 0x0000000400060882 */ /* 0x000fe40000000000 */
[----:B------:R-:W-:Y:S02]  /*00d0*/  @UP0 UIMAD.WIDE UR6, UR11, UR6, UR8 ;  /* 0x000000060b0602a5 */ /* 0x000fe4000f8e0208 */
[----:B------:R-:W-:-:S04]  /*00e0*/  UISETP.NE.U32.AND UP0, UPT, URZ, UR4, UPT ;  /* 0x000000043f00728c */ /* 0x000fc8000bf05070 */
[----:B------:R-:W-:Y:S01]  /*00f0*/  UISETP.NE.AND.EX UP0, UPT, URZ, UR5, UPT, UP0 ;  /* 0x000000053f00728c */ /* 0x000fe2000bf05300 */
[----:B------:R-:W-:Y:S02]  /*0100*/  IMAD.U32 R2, RZ, RZ, UR6 ;  /* 0x00000006ff027e24 */ /* 0x000fe4000f8e00ff */
[----:B------:R-:W-:Y:S01]  /*0110*/  IMAD.U32 R3, RZ, RZ, UR7 ;  /* 0x00000007ff037e24 */ /* 0x000fe2000f8e00ff */
[----:B------:R-:W-:Y:S02]  /*0120*/  ULDC.64 UR6, c[0x0][0x340] ;  /* 0x0000d00000067ab9 */ /* 0x000fe40000000a00 */
[----:B------:R-:W-:Y:S02]  /*0130*/  PLOP3.LUT P6, PT, PT, PT, UP0, 0x80, 0x0 ;  /* 0x000000000000781c */ /* 0x000fe40003fcf008 */
[----:B------:R1:W2:Y:S03]  /*0140*/  @P1 LDG.E R5, [R2.64] ;  /* 0x0000000c02051981 */ /* 0x0002a6000c1e1900 */
[----:B------:R-:W-:-:S02]  /*0150*/  @UP0 UMOV UR4, 0x4 ;  /* 0x0000000400040882 */ /* 0x000fc40000000000 */
[----:B------:R-:W-:-:S06]  /*0160*/  @UP0 UIMAD.WIDE UR4, UR11, UR4, UR6 ;  /* 0x000000040b0402a5 */ /* 0x000fcc000f8e0206 */
[----:B------:R-:W-:Y:S02]  /*0170*/  IMAD.U32 R14, RZ, RZ, UR4 ;  /* 0x00000004ff0e7e24 */ /* 0x000fe4000f8e00ff */
[----:B------:R-:W-:Y:S01]  /*0180*/  IMAD.U32 R15, RZ, RZ, UR5 ;  /* 0x00000005ff0f7e24 */ /* 0x000fe2000f8e00ff */
[----:B------:R-:W3:Y:S01]  /*0190*/  S2UR UR8, SR_CTAID.Y ;  /* 0x00000000000879c3 */ /* 0x000ee20000002600 */
[----:B------:R-:W4:Y:S01]  /*01a0*/  S2R R232, SR_CTAID.X ;  /* 0x0000000000e87919 */ /* 0x000f220000002500 */
[----:B------:R-:W-:Y:S01]  /*01b0*/  IMAD.MOV.U32 R6, RZ, RZ, c[0x0][0x2c4] ;  /* 0x0000b100ff067624 */ /* 0x000fe200078e00ff */
[----:B------:R-:W-:Y:S02]  /*01c0*/  ULDC.64 UR4, c[0x0][0x1b8] ;  /* 0x00006e0000047ab9 */ /* 0x000fe40000000a00 */
[----:B------:R5:W2:Y:S01]  /*01d0*/  @P6 LDG.E R14, [R14.64] ;  /* 0x0000000c0e0e6981 */ /* 0x000aa2000c1e1900 */
[----:B------:R-:W-:Y:S01]  /*01e0*/  USHF.R.S32.HI UR9, URZ, 0x1f, UR11 ;  /* 0x0000001f3f097899 */ /* 0x000fe2000801140b */
[C---:B------:R-:W-:Y:S01]  /*01f0*/  ISETP.NE.AND P0, PT, R6.reuse, 0x1, PT ;  /* 0x000000010600780c */ /* 0x040fe20003f05270 */
[----:B------:R-:W-:Y:S01]  /*0200*/  IMAD R6, R6, c[0x0][0x168], RZ ;  /* 0x00005a0006067a24 */ /* 0x000fe200078e02ff */
[----:B------:R-:W-:Y:S01]  /*0210*/  UMOV UR10, URZ ;  /* 0x0000003f000a7c82 */ /* 0x000fe20008000000 */
[----:B------:R-:W-:Y:S01]  /*0220*/  IMAD.MOV.U32 R229, RZ, RZ, c[0x0][0x2b8] ;  /* 0x0000ae00ffe57624 */ /* 0x000fe200078e00ff */
[----:B-1----:R-:W1:Y:S01]  /*0230*/  S2R R3, SR_TID.X ;  /* 0x0000000000037919 */ /* 0x002e620000002100 */
[----:B------:R-:W-:Y:S01]  /*0240*/  LOP3.LUT R36, R36, 0xfffffffb, RZ, 0xc0, !PT ;  /* 0xfffffffb24247812 */ /* 0x000fe200078ec0ff */
[----:B------:R-:W-:-:S02]  /*0250*/  IMAD.MOV.U32 R230, RZ, RZ, RZ ;  /* 0x000000ffffe67224 */ /* 0x000fc400078e00ff */
[----:B------:R-:W-:Y:S01]  /*0260*/  ISETP.NE.AND P3, PT, R229, 0x1, PT ;  /* 0x00000001e500780c */ /* 0x000fe20003f65270 */
[----:B---3--:R-:W-:Y:S02]  /*0270*/  USHF.R.S32.HI UR6, URZ, 0x1f, UR8 ;  /* 0x0000001f3f067899 */ /* 0x008fe40008011408 */
[----:B------:R-:W-:Y:S02]  /*0280*/  UIMAD.WIDE.U32 UR14, UR8, UR4, URZ ;  /* 0x00000004080e72a5 */ /* 0x000fe4000f8e003f */
[----:B------:R-:W-:-:S08]  /*0290*/  UIMAD UR7, UR6, UR4, URZ ;  /* 0x00000004060772a4 */ /* 0x000fd0000f8e023f */
[----:B------:R-:W-:Y:S01]  /*02a0*/  @P3 LOP3.LUT R36, R36, 0x4, RZ, 0xfc, !PT ;  /* 0x0000000424243812 */ /* 0x000fe200078efcff */
[----:B------:R-:W-:Y:S01]  /*02b0*/  UIMAD UR7, UR8, UR5, UR7 ;  /* 0x00000005080772a4 */ /* 0x000fe2000f8e0207 */
[----:B-1----:R-:W-:Y:S02]  /*02c0*/  SHF.R.S32.HI R8, RZ, 0x1f, R3 ;  /* 0x0000001fff087819 */ /* 0x002fe40000011403 */
[----:B------:R-:W-:Y:S02]  /*02d0*/  ULDC.64 UR4, c[0x0][0x1c0] ;  /* 0x0000700000047ab9 */ /* 0x000fe40000000a00 */
[----:B------:R-:W-:Y:S01]  /*02e0*/  UIADD3 UR15, UR15, UR7, URZ ;  /* 0x000000070f0f7290 */ /* 0x000fe2000fffe03f */
[CC--:B------:R-:W-:Y:S01]  /*02f0*/  LEA.HI R4, R8.reuse, R3.reuse, RZ, 0x2 ;  /* 0x0000000308047211 */ /* 0x0c0fe200078f10ff */
[----:B------:R-:W-:Y:S01]  /*0300*/  UIMAD UR9, UR9, UR4, URZ ;  /* 0x00000004090972a4 */ /* 0x000fe2000f8e023f */
[----:B------:R-:W-:Y:S01]  /*0310*/  LEA.HI R7, R8, R3, RZ, 0x5 ;  /* 0x0000000308077211 */ /* 0x000fe200078f28ff */
[----:B------:R-:W-:Y:S01]  /*0320*/  UIMAD.WIDE.U32 UR14, UR11, UR4, UR14 ;  /* 0x000000040b0e72a5 */ /* 0x000fe2000f8e000e */
[----:B------:R-:W-:Y:S01]  /*0330*/  LOP3.LUT R37, R4, 0xfffffffc, RZ, 0xc0, !PT ;  /* 0xfffffffc04257812 */ /* 0x000fe200078ec0ff */
[----:B------:R-:W-:Y:S01]  /*0340*/  UIMAD UR5, UR11, UR5, UR9 ;  /* 0x000000050b0572a4 */ /* 0x000fe2000f8e0209 */
[----:B------:R-:W-:Y:S01]  /*0350*/  SHF.R.S32.HI R4, RZ, 0x2, R4 ;  /* 0x00000002ff047819 */ /* 0x000fe20000011404 */
[----:B------:R-:W-:-:S02]  /*0360*/  ULDC UR4, c[0x0][0x2ac] ;  /* 0x0000ab0000047ab9 */ /* 0x000fc40000000800 */
[----:B------:R-:W-:Y:S01]  /*0370*/  IMAD.IADD R37, R3, 0x1, -R37 ;  /* 0x0000000103257824 */ /* 0x000fe200078e0a25 */
[----:B------:R-:W-:Y:S01]  /*0380*/  UIADD3 UR5, UR15, UR5, URZ ;  /* 0x000000050f057290 */ /* 0x000fe2000fffe03f */
[----:B------:R-:W-:Y:S01]  /*0390*/  IMAD.U32 R13, RZ, RZ, UR15 ;  /* 0x0000000fff0d7e24 */ /* 0x000fe2000f8e00ff */
[----:B------:R-:W-:Y:S01]  /*03a0*/  LEA.HI R233, R4, R4, RZ, 0x1 ;  /* 0x0000000404e97211 */ /* 0x000fe200078f08ff */
[----:B------:R-:W-:Y:S01]  /*03b0*/  IMAD R235, R37, 0x20, R4 ;  /* 0x0000002025eb7824 */ /* 0x000fe200078e0204 */
[----:B------:R-:W-:Y:S01]  /*03c0*/  ULDC UR7, c[0x0][0x1d0] ;  /* 0x0000740000077ab9 */ /* 0x000fe20000000800 */
[----:B------:R-:W-:Y:S01]  /*03d0*/  IMAD.U32 R12, RZ, RZ, UR14 ;  /* 0x0000000eff0c7e24 */ /* 0x000fe2000f8e00ff */
[----:B------:R-:W-:Y:S01]  /*03e0*/  LOP3.LUT R233, R233, 0x7fffffe, RZ, 0xc0, !PT ;  /* 0x07fffffee9e97812 */ /* 0x000fe200078ec0ff */
[----:B----4-:R-:W-:Y:S01]  /*03f0*/  IMAD R234, R232, 0x80, R235 ;  /* 0x00000080e8ea7824 */ /* 0x010fe200078e02eb */
[----:B------:R-:W-:Y:S01]  /*0400*/  UIMAD UR7, UR4, UR7, 0x3f ;  /* 0x0000003f040774a4 */ /* 0x000fe2000f8e0207 */
[----:B------:R-:W-:Y:S01]  /*0410*/  IMAD.U32 R13, RZ, RZ, UR5 ;  /* 0x00000005ff0d7e24 */ /* 0x000fe2000f8e00ff */
[----:B------:R-:W-:Y:S01]  /*0420*/  ULDC UR9, c[0x0][0x1d0] ;  /* 0x0000740000097ab9 */ /* 0x000fe20000000800 */
[----:B------:R-:W-:Y:S01]  /*0430*/  @P0 IMAD.HI.U32 R0, R234, c[0x0][0x2c8], RZ ;  /* 0x0000b200ea000a27 */ /* 0x000fe200078e00ff */
[----:B------:R-:W-:-:S02]  /*0440*/  USHF.R.S32.HI UR5, URZ, 0x1f, UR7 ;  /* 0x0000001f3f057899 */ /* 0x000fc40008011407 */
[----:B------:R-:W-:Y:S01]  /*0450*/  UIMAD UR9, UR4, UR9, URZ ;  /* 0x00000009040972a4 */ /* 0x000fe2000f8e023f */
[----:B------:R-:W-:Y:S01]  /*0460*/  IMAD.MOV.U32 R2, RZ, RZ, R234 ;  /* 0x000000ffff027224 */ /* 0x000fe200078e00ea */
[----:B------:R-:W-:Y:S01]  /*0470*/  @P0 SHF.R.U32.HI R2, RZ, c[0x0][0x2cc], R0 ;  /* 0x0000b300ff020a19 */ /* 0x000fe20000011600 */
[----:B------:R-:W-:Y:S01]  /*0480*/  IMAD.SHL.U32 R37, R37, 0x8, RZ ;  /* 0x0000000825257824 */ /* 0x000fe200078e00ff */
[----:B------:R-:W-:Y:S01]  /*0490*/  ULEA.HI UR7, UR5, UR7, URZ, 0x6 ;  /* 0x0000000705077291 */ /* 0x000fe2000f8f303f */
[----:B------:R-:W-:Y:S01]  /*04a0*/  IMAD R232, R232, 0x80, R4 ;  /* 0x00000080e8e87824 */ /* 0x000fe200078e0204 */
[--C-:B------:R-:W-:Y:S01]  /*04b0*/  SHF.R.S32.HI R0, RZ, 0x1f, R2.reuse ;  /* 0x0000001fff007819 */ /* 0x100fe20000011402 */
[----:B------:R-:W-:Y:S01]  /*04c0*/  IMAD.MOV R16, RZ, RZ, -R2 ;  /* 0x000000ffff107224 */ /* 0x000fe200078e0a02 */
[C---:B------:R-:W-:Y:S01]  /*04d0*/  IADD3 R237, R37.reuse, 0x20, RZ ;  /* 0x0000002025ed7810 */ /* 0x040fe20007ffe0ff */
[----:B------:R-:W-:Y:S01]  /*04e0*/  IMAD.WIDE.U32 R12, R2, c[0x0][0x1b0], R12 ;  /* 0x00006c00020c7a25 */ /* 0x000fe200078e000c */
[----:B------:R-:W-:Y:S01]  /*04f0*/  IADD3 R9, R232, 0x20, RZ ;  /* 0x00000020e8097810 */ /* 0x000fe20007ffe0ff */
[----:B------:R-:W-:Y:S01]  /*0500*/  USHF.R.S32.HI UR7, URZ, 0x6, UR7 ;  /* 0x000000063f077899 */ /* 0x000fe20008011407 */
[----:B------:R-:W-:Y:S01]  /*0510*/  IADD3 R236, R37, 0x40, RZ ;  /* 0x0000004025ec7810 */ /* 0x000fe20007ffe0ff */
[----:B------:R-:W-:Y:S01]  /*0520*/  IMAD R16, R16, c[0x0][0x2c4], R234 ;  /* 0x0000b10010107a24 */ /* 0x000fe200078e02ea */
[----:B------:R-:W-:Y:S01]  /*0530*/  ISETP.GE.AND P2, PT, R9, R6, PT ;  /* 0x000000060900720c */ /* 0x000fe20003f46270 */
[----:B------:R-:W-:Y:S01]  /*0540*/  IMAD R0, R0, c[0x0][0x1b0], RZ ;  /* 0x00006c0000007a24 */ /* 0x000fe200078e02ff */
[----:B------:R-:W-:Y:S01]  /*0550*/  ISETP.GE.AND P5, PT, R37, c[0x0][0x198], PT ;  /* 0x0000660025007a0c */ /* 0x000fe20003fa6270 */
[----:B------:R-:W-:Y:S01]  /*0560*/  IMAD.IADD R233, R4, 0x1, -R233 ;  /* 0x0000000104e97824 */ /* 0x000fe200078e0ae9 */
[----:B------:R-:W-:Y:S01]  /*0570*/  SHF.R.S32.HI R11, RZ, 0x1f, R16 ;  /* 0x0000001fff0b7819 */ /* 0x000fe20000011410 */
[----:B------:R-:W-:Y:S01]  /*0580*/  IMAD R0, R2, c[0x0][0x1b4], R0 ;  /* 0x00006d0002007a24 */ /* 0x000fe200078e0200 */
[----:B------:R-:W-:Y:S01]  /*0590*/  LEA.HI R2, R8, R3, RZ, 0x3 ;  /* 0x0000000308027211 */ /* 0x000fe200078f18ff */
[----:B------:R-:W-:Y:S01]  /*05a0*/  ULDC.64 UR4, c[0x0][0x2b0] ;  /* 0x0000ac0000047ab9 */ /* 0x000fe20000000a00 */
[----:B------:R-:W-:Y:S01]  /*05b0*/  ISETP.GE.AND P4, PT, R237, c[0x0][0x198], PT ;  /* 0x00006600ed007a0c */ /* 0x000fe20003f86270 */
[----:B------:R-:W-:Y:S01]  /*05c0*/  IMAD R11, R11, c[0x0][0x1a8], RZ ;  /* 0x00006a000b0b7a24 */ /* 0x000fe200078e02ff */
[----:B------:R-:W-:Y:S01]  /*05d0*/  SHF.R.S32.HI R18, RZ, 0x3, R2 ;  /* 0x00000003ff127819 */ /* 0x000fe20000011402 */
[----:B------:R-:W-:Y:S01]  /*05e0*/  IMAD.IADD R13, R13, 0x1, R0 ;  /* 0x000000010d0d7824 */ /* 0x000fe200078e0200 */
[----:B------:R-:W-:Y:S01]  /*05f0*/  ISETP.GE.AND P3, PT, R236, c[0x0][0x198], PT ;  /* 0x00006600ec007a0c */ /* 0x000fe20003f66270 */
[----:B------:R-:W-:-:S02]  /*0600*/  IMAD R11, R16, c[0x0][0x1ac], R11 ;  /* 0x00006b00100b7a24 */ /* 0x000fc400078e020b */
[----:B------:R-:W-:Y:S02]  /*0610*/  IMAD.SHL.U32 R10, R18, 0x40, RZ ;  /* 0x00000040120a7824 */ /* 0x000fe400078e00ff */
[----:B------:R-:W-:-:S03]  /*0620*/  IMAD.WIDE.U32 R16, R16, c[0x0][0x1a8], R12 ;  /* 0x00006a0010107a25 */ /* 0x000fc600078e000c */
[----:B------:R-:W-:Y:S01]  /*0630*/  LOP3.LUT R10, R10, 0xc0, RZ, 0xc0, !PT ;  /* 0x000000c00a0a7812 */ /* 0x000fe200078ec0ff */
[----:B------:R-:W-:Y:S01]  /*0640*/  IMAD.IADD R11, R17, 0x1, R11 ;  /* 0x00000001110b7824 */ /* 0x000fe200078e020b */
[C---:B------:R-:W-:Y:S02]  /*0650*/  LEA R12, P0, R16.reuse, c[0x0][0x160], 0x1 ;  /* 0x00005800100c7a11 */ /* 0x040fe400078008ff */
[----:B------:R-:W-:Y:S02]  /*0660*/  SHF.R.U32.HI R0, RZ, 0x3, R10 ;  /* 0x00000003ff007819 */ /* 0x000fe4000001160a */
[----:B------:R-:W-:Y:S01]  /*0670*/  LEA.HI.X R11, R16, c[0x0][0x164], R11, 0x1, P0 ;  /* 0x00005900100b7a11 */ /* 0x000fe200000f0c0b */
[----:B------:R-:W-:Y:S01]  /*0680*/  SHFL.IDX PT, R24, R12, 0x1, 0x1c1f ;  /* 0x003c1f000c187f89 */ /* 0x000fe200000e0000 */
[----:B------:R-:W-:Y:S02]  /*0690*/  LOP3.LUT R10, R10, 0x18, R37, 0xf8, !PT ;  /* 0x000000180a0a7812 */ /* 0x000fe400078ef825 */
[----:B------:R-:W-:Y:S01]  /*06a0*/  ISETP.GE.AND P0, PT, R232, R6, PT ;  /* 0x00000006e800720c */ /* 0x000fe20003f06270 */
[----:B------:R-:W-:Y:S01]  /*06b0*/  SHFL.IDX PT, R16, R12, RZ, 0x1c1f ;  /* 0x001c1fff0c107589 */ /* 0x000fe200000e0000 */
[----:B------:R-:W-:-:S02]  /*06c0*/  LOP3.LUT R10, R10, R0, RZ, 0x3c, !PT ;  /* 0x000000000a0a7212 */ /* 0x000fc400078e3cff */
[----:B------:R-:W-:Y:S01]  /*06d0*/  SHF.R.S32.HI R0, RZ, 0x5, R7 ;  /* 0x00000005ff007819 */ /* 0x000fe20000011407 */
[----:B------:R-:W1:Y:S04]  /*06e0*/  SHFL.IDX PT, R17, R11, RZ, 0x1c1f ;  /* 0x001c1fff0b117589 */ /* 0x000e6800000e0000 */
[----:B------:R-:W-:Y:S01]  /*06f0*/  IMAD R233, R0, 0x8, R233 ;  /* 0x0000000800e97824 */ /* 0x000fe200078e02e9 */
[----:B------:R-:W3:Y:S03]  /*0700*/  SHFL.IDX PT, R25, R11, 0x1, 0x1c1f ;  /* 0x003c1f000b197f89 */ /* 0x000ee600000e0000 */
[----:B------:R-:W-:Y:S01]  /*0710*/  IMAD.U32 R233, R233, 0x20, R10 ;  /* 0x00000020e9e97824 */ /* 0x000fe200078e000a */
[----:B------:R-:W-:Y:S01]  /*0720*/  @!P0 SHF.R.S32.HI R10, RZ, 0x1f, R237 ;  /* 0x0000001fff0a8819 */ /* 0x000fe200000114ed */
[----:B-----5:R-:W-:Y:S01]  /*0730*/  SHFL.IDX PT, R15, R11, 0x2, 0x1c1f ;  /* 0x005c1f000b0f7f89 */ /* 0x020fe200000e0000 */
[----:B------:R-:W-:Y:S01]  /*0740*/  @!P0 SHF.R.S32.HI R9, RZ, 0x1f, R236 ;  /* 0x0000001fff098819 */ /* 0x000fe200000114ec */
[----:B------:R-:W-:Y:S01]  /*0750*/  @!P0 IMAD.SHL.U32 R13, R233, 0x2, RZ ;  /* 0x00000002e90d8824 */ /* 0x000fe200078e00ff */
[----:B------:R-:W-:Y:S01]  /*0760*/  @!P0 LEA.HI R10, R10, R237, RZ, 0x3 ;  /* 0x000000ed0a0a8211 */ /* 0x000fe200078f18ff */
[----:B------:R-:W-:Y:S01]  /*0770*/  SHFL.IDX PT, R11, R11, 0x3, 0x1c1f ;  /* 0x007c1f000b0b7f89 */ /* 0x000fe200000e0000 */
[----:B------:R-:W-:-:S02]  /*0780*/  @!P0 LEA.HI R9, R9, R236, RZ, 0x3 ;  /* 0x000000ec09098211 */ /* 0x000fc400078f18ff */
[----:B------:R-:W-:Y:S02]  /*0790*/  @!P0 LOP3.LUT R10, R10, 0xfffffff8, RZ, 0xc0, !PT ;  /* 0xfffffff80a0a8812 */ /* 0x000fe400078ec0ff */
[----:B------:R-:W-:-:S03]  /*07a0*/  @!P0 LOP3.LUT R9, R9, 0xfffffff8, RZ, 0xc0, !PT ;  /* 0xfffffff809098812 */ /* 0x000fc600078ec0ff */
[----:B-1----:R-:W-:-:S04]  /*07b0*/  @!P0 IMAD.WIDE R20, R10, 0x2, R16 ;  /* 0x000000020a148825 */ /* 0x002fc800078e0210 */
[----:B------:R-:W-:-:S04]  /*07c0*/  @!P0 IMAD.WIDE R22, R9, 0x2, R16 ;  /* 0x0000000209168825 */ /* 0x000fc800078e0210 */
[----:B------:R-:W-:-:S04]  /*07d0*/  @!P0 IMAD.WIDE R16, R37, 0x2, R16 ;  /* 0x0000000225108825 */ /* 0x000fc800078e0210 */
[----:B------:R-:W-:Y:S01]  /*07e0*/  @!P2 IMAD.SHL.U32 R10, R233, 0x2, RZ ;  /* 0x00000002e90aa824 */ /* 0x000fe200078e00ff */
[----:B------:R1:W-:Y:S04]  /*07f0*/  @!P0 LDGSTS.E.BYPASS.LTC128B.128 [R13+0x6100], [R16.64], !P5 ;  /* 0x06100000100d8fae */ /* 0x0003e8000e901d4c */
[----:B------:R4:W-:Y:S04]  /*0800*/  @!P0 LDGSTS.E.BYPASS.LTC128B.128 [R13+0x8100], [R20.64], !P4 ;  /* 0x08100000140d8fae */ /* 0x0009e8000e101d4c */
[----:B------:R5:W-:Y:S01]  /*0810*/  @!P0 LDGSTS.E.BYPASS.LTC128B.128 [R13+0xa100], [R22.64], !P3 ;  /* 0x0a100000160d8fae */ /* 0x000be2000d901d4c */
[----:B-1----:R-:W-:-:S02]  /*0820*/  @!P2 SHF.R.S32.HI R16, RZ, 0x1f, R236 ;  /* 0x0000001fff10a819 */ /* 0x002fc400000114ec */
[----:B----4-:R-:W-:Y:S02]  /*0830*/  @!P2 SHF.R.S32.HI R20, RZ, 0x1f, R237 ;  /* 0x0000001fff14a819 */ /* 0x010fe400000114ed */
[----:B------:R-:W-:Y:S02]  /*0840*/  @!P2 LEA.HI R16, R16, R236, RZ, 0x3 ;  /* 0x000000ec1010a211 */ /* 0x000fe400078f18ff */
[----:B------:R-:W-:Y:S01]  /*0850*/  @!P2 LEA.HI R20, R20, R237, RZ, 0x3 ;  /* 0x000000ed1414a211 */ /* 0x000fe200078f18ff */
[----:B-----5:R-:W-:Y:S01]  /*0860*/  IMAD.U32 R13, RZ, RZ, UR7 ;  /* 0x00000007ff0d7e24 */ /* 0x020fe2000f8e00ff */
[----:B------:R-:W-:Y:S01]  /*0870*/  @!P2 LOP3.LUT R16, R16, 0xfffffff8, RZ, 0xc0, !PT ;  /* 0xfffffff81010a812 */ /* 0x000fe200078ec0ff */
[----:B---3--:R-:W-:Y:S01]  /*0880*/  @!P2 IMAD.WIDE R22, R37, 0x2, R24 ;  /* 0x000000022516a825 */ /* 0x008fe200078e0218 */
[----:B------:R-:W-:-:S03]  /*0890*/  @!P2 LOP3.LUT R20, R20, 0xfffffff8, RZ, 0xc0, !PT ;  /* 0xfffffff81414a812 */ /* 0x000fc600078ec0ff */
[----:B------:R-:W-:Y:S01]  /*08a0*/  IMAD R13, R13, 0x40, R235 ;  /* 0x000000400d0d7824 */ /* 0x000fe200078e02eb */
[----:B------:R1:W-:Y:S01]  /*08b0*/  @!P2 LDGSTS.E.BYPASS.LTC128B.128 [R10+0x6900], [R22.64], !P5 ;  /* 0x06900000160aafae */ /* 0x0003e2000e901d4c */
[----:B------:R-:W-:-:S03]  /*08c0*/  @!P2 IMAD.WIDE R20, R20, 0x2, R24 ;  /* 0x000000021414a825 */ /* 0x000fc600078e0218 */
[----:B------:R-:W-:Y:S01]  /*08d0*/  IADD3 R13, R13, -0x40, RZ ;  /* 0xffffffc00d0d7810 */ /* 0x000fe20007ffe0ff */
[----:B------:R-:W-:Y:S01]  /*08e0*/  @!P2 IMAD.WIDE R16, R16, 0x2, R24 ;  /* 0x000000021010a825 */ /* 0x000fe200078e0218 */
[----:B------:R1:W-:Y:S04]  /*08f0*/  @!P2 LDGSTS.E.BYPASS.LTC128B.128 [R10+0x8900], [R20.64], !P4 ;  /* 0x08900000140aafae */ /* 0x0003e8000e101d4c */
[----:B------:R1:W-:Y:S01]  /*0900*/  @!P2 LDGSTS.E.BYPASS.LTC128B.128 [R10+0xa900], [R16.64], !P3 ;  /* 0x0a900000100aafae */ /* 0x0003e2000d901d4c */
[----:B------:R-:W-:-:S04]  /*0910*/  ISETP.GE.AND P2, PT, R13, UR9, PT ;  /* 0x000000090d007c0c */ /* 0x000fc8000bf46270 */
[----:B------:R-:W-:Y:S01]  /*0920*/  ISETP.GT.OR P2, PT, R235, 0x3f, P2 ;  /* 0x0000003feb00780c */ /* 0x000fe20001744670 */
[----:B-1----:R-:W1:Y:S01]  /*0930*/  SHFL.IDX PT, R10, R12, 0x3, 0x1c1f ;  /* 0x007c1f000c0a7f89 */ /* 0x002e6200000e0000 */
[----:B--2---:R2:W3:Y:S08]  /*0940*/  @P1 R2UR UR10, R5 ;  /* 0x00000000050a13c2 */ /* 0x0044f000000e0000 */
[----:B------:R4:W5:Y:S01]  /*0950*/  @P6 R2UR UR16, R14 ;  /* 0x000000000e1063c2 */ /* 0x00096200000e0000 */
[----:B------:R-:W-:Y:S01]  /*0960*/  ISETP.NE.AND P6, PT, R229, 0x1, PT ;  /* 0x00000001e500780c */ /* 0x000fe20003fc5270 */
[----:B-----5:R-:W-:Y:S01]  /*0970*/  @!UP0 UMOV UR16, UR11 ;  /* 0x0000000b00108c82 */ /* 0x020fe20008000000 */
[C---:B--2---:R-:W-:Y:S01]  /*0980*/  IADD3 R5, R232.reuse, 0x40, RZ ;  /* 0x00000040e8057810 */ /* 0x044fe20007ffe0ff */
[----:B------:R-:W-:Y:S01]  /*0990*/  USHF.R.S32.HI UR11, URZ, 0x1f, UR16 ;  /* 0x0000001f3f0b7899 */ /* 0x000fe20008011410 */
[----:B---3--:R-:W-:Y:S01]  /*09a0*/  IADD3 R13, R13, UR10, RZ ;  /* 0x0000000a0d0d7c10 */ /* 0x008fe2000fffe0ff */
[----:B------:R-:W-:Y:S01]  /*09b0*/  UIMAD.WIDE.U32 UR14, UR16, UR4, URZ ;  /* 0x00000004100e72a5 */ /* 0x000fe2000f8e003f */
[----:B------:R-:W-:Y:S01]  /*09c0*/  ISETP.GE.AND P1, PT, R5, R6, PT ;  /* 0x000000060500720c */ /* 0x000fe20003f26270 */
[----:B------:R-:W-:Y:S01]  /*09d0*/  UIMAD UR11, UR11, UR4, URZ ;  /* 0x000000040b0b72a4 */ /* 0x000fe2000f8e023f */
[----:B------:R-:W-:-:S03]  /*09e0*/  IADD3 R5, R232, 0x60, RZ ;  /* 0x00000060e8057810 */ /* 0x000fc60007ffe0ff */
[----:B------:R-:W-:Y:S01]  /*09f0*/  UIMAD UR11, UR16, UR5, UR11 ;  /* 0x00000005100b72a4 */ /* 0x000fe2000f8e020b */
[----:B------:R-:W-:Y:S02]  /*0a00*/  ISETP.GE.AND P0, PT, R5, R6, PT ;  /* 0x000000060500720c */ /* 0x000fe40003f06270 */
[----:B------:R-:W-:Y:S02]  /*0a10*/  ULDC.64 UR4, c[0x0][0x1e8] ;  /* 0x00007a0000047ab9 */ /* 0x000fe40000000a00 */
[----:B------:R-:W-:-:S03]  /*0a20*/  UIADD3 UR11, UR15, UR11, URZ ;  /* 0x0000000b0f0b7290 */ /* 0x000fc6000fffe03f */
[----:B------:R-:W-:Y:S01]  /*0a30*/  @!P1 SHF.R.S32.HI R6, RZ, 0x1f, R237 ;  /* 0x0000001fff069819 */ /* 0x000fe200000114ed */
[----:B------:R-:W-:Y:S01]  /*0a40*/  @!P1 IMAD.SHL.U32 R9, R233, 0x2, RZ ;  /* 0x00000002e9099824 */ /* 0x000fe200078e00ff */
[----:B----4-:R2:W3:Y:S01]  /*0a50*/  SHFL.IDX PT, R14, R12, 0x2, 0x1c1f ;  /* 0x005c1f000c0e7f89 */ /* 0x0104e200000e0000 */
[----:B------:R-:W-:Y:S02]  /*0a60*/  @!P1 SHF.R.S32.HI R5, RZ, 0x1f, R236 ;  /* 0x0000001fff059819 */ /* 0x000fe400000114ec */
[----:B------:R-:W-:Y:S01]  /*0a70*/  @!P1 LEA.HI R6, R6, R237, RZ, 0x3 ;  /* 0x000000ed06069211 */ /* 0x000fe200078f18ff */
[----:B-1----:R-:W-:Y:S01]  /*0a80*/  @!P0 IMAD.WIDE R20, R37, 0x2, R10 ;  /* 0x0000000225148825 */ /* 0x002fe200078e020a */
[----:B------:R-:W-:Y:S02]  /*0a90*/  @!P1 LEA.HI R5, R5, R236, RZ, 0x3 ;  /* 0x000000ec05059211 */ /* 0x000fe400078f18ff */
[----:B------:R-:W-:Y:S02]  /*0aa0*/  @!P1 LOP3.LUT R6, R6, 0xfffffff8, RZ, 0xc0, !PT ;  /* 0xfffffff806069812 */ /* 0x000fe400078ec0ff */
[----:B------:R-:W-:-:S02]  /*0ab0*/  @!P1 LOP3.LUT R5, R5, 0xfffffff8, RZ, 0xc0, !PT ;  /* 0xfffffff805059812 */ /* 0x000fc400078ec0ff */
[----:B--2---:R-:W-:Y:S01]  /*0ac0*/  @!P0 SHF.R.S32.HI R12, RZ, 0x1f, R237 ;  /* 0x0000001fff0c8819 */ /* 0x004fe200000114ed */
[----:B---3--:R-:W-:Y:S01]  /*0ad0*/  @!P1 IMAD.WIDE R22, R6, 0x2, R14 ;  /* 0x0000000206169825 */ /* 0x008fe200078e020e */
[----:B------:R-:W-:Y:S02]  /*0ae0*/  @!P0 SHF.R.S32.HI R6, RZ, 0x1f, R236 ;  /* 0x0000001fff068819 */ /* 0x000fe400000114ec */
[----:B------:R-:W-:Y:S01]  /*0af0*/  @!P0 LEA.HI R12, R12, R237, RZ, 0x3 ;  /* 0x000000ed0c0c8211 */ /* 0x000fe200078f18ff */
[--C-:B------:R-:W-:Y:S01]  /*0b00*/  @!P1 IMAD.WIDE R24, R5, 0x2, R14.reuse ;  /* 0x0000000205189825 */ /* 0x100fe200078e020e */
[----:B------:R-:W-:Y:S02]  /*0b10*/  @!P0 LEA.HI R6, R6, R236, RZ, 0x3 ;  /* 0x000000ec06068211 */ /* 0x000fe400078f18ff */
[----:B------:R-:W-:Y:S01]  /*0b20*/  @!P0 LOP3.LUT R12, R12, 0xfffffff8, RZ, 0xc0, !PT ;  /* 0xfffffff80c0c8812 */ /* 0x000fe200078ec0ff */
[----:B------:R-:W-:-:S04]  /*0b30*/  @!P1 IMAD.WIDE R14, R37, 0x2, R14 ;  /* 0x00000002250e9825 */ /* 0x000fc800078e020e */
[----:B------:R-:W-:Y:S01]  /*0b40*/  IMAD.MOV.U32 R5, RZ, RZ, R13 ;  /* 0x000000ffff057224 */ /* 0x000fe200078e000d */
[----:B------:R1:W-:Y:S04]  /*0b50*/  @!P1 LDGSTS.E.BYPASS.LTC128B.128 [R9+0x7100], [R14.64], !P5 ;  /* 0x071000000e099fae */ /* 0x0003e8000e901d4c */
[----:B------:R2:W-:Y:S04]  /*0b60*/  @!P1 LDGSTS.E.BYPASS.LTC128B.128 [R9+0x9100], [R22.64], !P4 ;  /* 0x0910000016099fae */ /* 0x0005e8000e101d4c */
[----:B------:R3:W-:Y:S01]  /*0b70*/  @!P1 LDGSTS.E.BYPASS.LTC128B.128 [R9+0xb100], [R24.64], !P3 ;  /* 0x0b10000018099fae */ /* 0x0007e2000d901d4c */
[----:B-1----:R-:W-:-:S04]  /*0b80*/  @P6 IMAD.HI.U32 R14, R13, c[0x0][0x2bc], RZ ;  /* 0x0000af000d0e6a27 */ /* 0x002fc800078e00ff */
[----:B--2---:R-:W-:Y:S01]  /*0b90*/  @!P0 IMAD.WIDE R22, R12, 0x2, R10 ;  /* 0x000000020c168825 */ /* 0x004fe200078e020a */
[----:B------:R-:W-:Y:S02]  /*0ba0*/  @P6 SHF.R.U32.HI R5, RZ, c[0x0][0x2c0], R14 ;  /* 0x0000b000ff056a19 */ /* 0x000fe4000001160e */
[----:B------:R-:W-:Y:S01]  /*0bb0*/  @!P0 LOP3.LUT R14, R6, 0xfffffff8, RZ, 0xc0, !PT ;  /* 0xfffffff8060e8812 */ /* 0x000fe200078ec0ff */
[----:B------:R-:W-:Y:S01]  /*0bc0*/  @!P0 IMAD.SHL.U32 R6, R233, 0x2, RZ ;  /* 0x00000002e9068824 */ /* 0x000fe200078e00ff */
[----:B---3--:R-:W-:-:S04]  /*0bd0*/  @!P2 IADD3 R9, P1, R5, UR14, RZ ;  /* 0x0000000e0509ac10 */ /* 0x008fc8000ff3e0ff */
[----:B------:R-:W-:Y:S01]  /*0be0*/  @!P2 LEA.HI.X.SX32 R15, R5, UR11, 0x1, P1 ;  /* 0x0000000b050fac11 */ /* 0x000fe200088f0eff */
[----:B------:R1:W-:Y:S01]  /*0bf0*/  @!P0 LDGSTS.E.BYPASS.LTC128B.128 [R6+0x7900], [R20.64], !P5 ;  /* 0x0790000014068fae */ /* 0x0003e2000e901d4c */
[----:B------:R-:W-:-:S03]  /*0c00*/  @!P2 LEA R16, P1, R9, c[0x0][0x2a0], 0x2 ;  /* 0x0000a8000910aa11 */ /* 0x000fc600078210ff */
[----:B------:R1:W-:Y:S01]  /*0c10*/  @!P0 LDGSTS.E.BYPASS.LTC128B.128 [R6+0x9900], [R22.64], !P4 ;  /* 0x0990000016068fae */ /* 0x0003e2000e101d4c */
[----:B------:R-:W-:Y:S01]  /*0c20*/  @!P2 LEA.HI.X R17, R9, c[0x0][0x2a4], R15, 0x2, P1 ;  /* 0x0000a9000911aa11 */ /* 0x000fe200008f140f */
[----:B------:R-:W-:-:S05]  /*0c30*/  @!P0 IMAD.WIDE R14, R14, 0x2, R10 ;  /* 0x000000020e0e8825 */ /* 0x000fca00078e020a */
[----:B------:R1:W-:Y:S04]  /*0c40*/  @!P0 LDGSTS.E.BYPASS.LTC128B.128 [R6+0xb900], [R14.64], !P3 ;  /* 0x0b9000000e068fae */ /* 0x0003e8000d901d4c */
[----:B------:R-:W0:Y:S04]  /*0c50*/  LDGDEPBAR ;  /* 0x00000000000079af */ /* 0x000e280000000000 */
[----:B------:R-:W-:Y:S06]  /*0c60*/  BAR.SYNC.DEFER_BLOCKING 0x0 ;  /* 0x0000000000007b1d */ /* 0x000fec0000010000 */
[----:B------:R2:W3:Y:S01]  /*0c70*/  @!P2 LDG.E R230, [R16.64] ;  /* 0x0000000c10e6a981 */ /* 0x0004e2000c1e1900 */
[----:B------:R-:W-:Y:S01]  /*0c80*/  IMAD.MOV R231, RZ, RZ, -R5 ;  /* 0x000000ffffe77224 */ /* 0x000fe200078e0a05 */
[----:B------:R-:W-:Y:S01]  /*0c90*/  UIMAD UR16, UR6, UR4, URZ ;  /* 0x00000004061072a4 */ /* 0x000fe2000f8e023f */
[----:B------:R-:W-:Y:S01]  /*0ca0*/  ISETP.GE.AND P3, PT, R37, c[0x0][0x1d4], PT ;  /* 0x0000750025007a0c */ /* 0x000fe20003f66270 */
[----:B------:R-:W-:Y:S01]  /*0cb0*/  UIMAD.WIDE.U32 UR18, UR8, UR4, URZ ;  /* 0x00000004081272a5 */ /* 0x000fe2000f8e003f */
[----:B------:R-:W-:Y:S01]  /*0cc0*/  IMAD R231, R231, c[0x0][0x2b8], R13 ;  /* 0x0000ae00e7e77a24 */ /* 0x000fe200078e020d */
[----:B------:R-:W-:Y:S01]  /*0cd0*/  UIMAD UR16, UR8, UR5, UR16 ;  /* 0x00000005081072a4 */ /* 0x000fe2000f8e0210 */
[----:B------:R-:W-:Y:S01]  /*0ce0*/  ISETP.GE.AND P4, PT, R237, c[0x0][0x1d4], PT ;  /* 0x00007500ed007a0c */ /* 0x000fe20003f86270 */
[----:B------:R-:W-:Y:S01]  /*0cf0*/  ULEA UR17, UR7, 0xffffffc0, 0x6 ;  /* 0xffffffc007117891 */ /* 0x000fe2000f8e303f */
[----:B------:R-:W-:Y:S01]  /*0d00*/  IMAD.WIDE.U32 R10, R231, c[0x0][0x1e0], RZ ;  /* 0x00007800e70a7a25 */ /* 0x000fe200078e00ff */
[----:B-1----:R-:W-:Y:S01]  /*0d10*/  SHF.R.S32.HI R6, RZ, 0x1f, R231 ;  /* 0x0000001fff067819 */ /* 0x002fe200000114e7 */
[----:B------:R-:W-:Y:S01]  /*0d20*/  UIADD3 UR16, UR19, UR16, URZ ;  /* 0x0000001013107290 */ /* 0x000fe2000fffe03f */
[----:B------:R-:W-:Y:S01]  /*0d30*/  ISETP.GE.AND P5, PT, R236, c[0x0][0x1d4], PT ;  /* 0x00007500ec007a0c */ /* 0x000fe20003fa6270 */
[----:B------:R-:W-:Y:S01]  /*0d40*/  UIADD3 UR17, UR9, -UR17, URZ ;  /* 0x8000001109117290 */ /* 0x000fe2000fffe03f */
[----:B------:R-:W-:Y:S01]  /*0d50*/  IMAD.SHL.U32 R18, R18, 0x8, RZ ;  /* 0x0000000812127824 */ /* 0x000fe200078e00ff */
[----:B------:R-:W-:Y:S01]  /*0d60*/  UISETP.GE.AND UP0, UPT, UR9, 0x1, UPT ;  /* 0x000000010900788c */ /* 0x000fe2000bf06270 */
[----:B------:R-:W-:Y:S01]  /*0d70*/  IMAD R12, R6, c[0x0][0x1e0], RZ ;  /* 0x00007800060c7a24 */ /* 0x000fe200078e02ff */
[----:B------:R-:W-:Y:S01]  /*0d80*/  ULDC.64 UR4, c[0x0][0x210] ;  /* 0x0000840000047ab9 */ /* 0x000fe20000000a00 */
[----:B------:R-:W-:Y:S01]  /*0d90*/  LOP3.LUT R7, R7, 0xffffffe0, RZ, 0xc0, !PT ;  /* 0xffffffe007077812 */ /* 0x000fe200078ec0ff */
[----:B------:R-:W-:Y:S01]  /*0da0*/  UIMAD UR6, UR6, UR4, URZ ;  /* 0x00000004060672a4 */ /* 0x000fe2000f8e023f */
[----:B------:R-:W-:Y:S01]  /*0db0*/  IMAD R12, R231, c[0x0][0x1e4], R12 ;  /* 0x00007900e70c7a24 */ /* 0x000fe200078e020c */
[----:B------:R-:W-:Y:S01]  /*0dc0*/  IADD3 R4, -R4, UR17, RZ ;  /* 0x0000001104047c10 */ /* 0x000fe2000fffe1ff */
[----:B------:R-:W-:Y:S01]  /*0dd0*/  UIMAD.WIDE.U32 UR20, UR8, UR4, URZ ;  /* 0x00000004081472a5 */ /* 0x000fe2000f8e003f */
[----:B------:R-:W-:Y:S01]  /*0de0*/  ISETP.GT.AND P2, PT, R235, 0x3f, PT ;  /* 0x0000003feb00780c */ /* 0x000fe20003f44270 */
[----:B------:R-:W-:Y:S01]  /*0df0*/  IMAD.IADD R13, R11, 0x1, R12 ;  /* 0x000000010b0d7824 */ /* 0x000fe200078e020c */
[----:B--2---:R-:W-:Y:S01]  /*0e00*/  LEA.HI R17, R8, R3, RZ, 0x4 ;  /* 0x0000000308117211 */ /* 0x004fe200078f20ff */
[----:B------:R-:W-:Y:S01]  /*0e10*/  IMAD.MOV.U32 R12, RZ, RZ, R10 ;  /* 0x000000ffff0c7224 */ /* 0x000fe200078e000a */
[----:B------:R-:W-:Y:S01]  /*0e20*/  LOP3.LUT R8, R2, 0xfffffff8, RZ, 0xc0, !PT ;  /* 0xfffffff802087812 */ /* 0x000fe200078ec0ff */
[----:B------:R-:W-:Y:S01]  /*0e30*/  UIMAD UR5, UR8, UR5, UR6 ;  /* 0x00000005080572a4 */ /* 0x000fe2000f8e0206 */
[----:B------:R-:W-:-:S02]  /*0e40*/  LOP3.LUT R10, R17, 0xfffffff0, RZ, 0xc0, !PT ;  /* 0xfffffff0110a7812 */ /* 0x000fc400078ec0ff */
[----:B------:R-:W-:Y:S01]  /*0e50*/  SHF.R.S32.HI R11, RZ, 0x4, R17 ;  /* 0x00000004ff0b7819 */ /* 0x000fe20000011411 */
[C---:B------:R-:W-:Y:S01]  /*0e60*/  IMAD.IADD R8, R3.reuse, 0x1, -R8 ;  /* 0x0000000103087824 */ /* 0x040fe200078e0a08 */
[----:B------:R-:W-:Y:S01]  /*0e70*/  ISETP.GE.AND P1, PT, R4, 0x1, PT ;  /* 0x000000010400780c */ /* 0x000fe20003f26270 */
[----:B------:R-:W-:Y:S01]  /*0e80*/  IMAD.IADD R10, R3, 0x1, -R10 ;  /* 0x00000001030a7824 */ /* 0x000fe200078e0a0a */
[----:B------:R-:W-:Y:S01]  /*0e90*/  LEA.HI R17, R17, R11, RZ, 0x1 ;  /* 0x0000000b11117211 */ /* 0x000fe200078f08ff */
[----:B------:R-:W-:Y:S01]  /*0ea0*/  UIADD3 UR5, UR21, UR5, URZ ;  /* 0x0000000515057290 */ /* 0x000fe2000fffe03f */
[----:B------:R-:W-:Y:S01]  /*0eb0*/  LEA.HI R15, R8, R8, RZ, 0x1 ;  /* 0x00000008080f7211 */ /* 0x000fe200078f08ff */
[----:B------:R-:W-:Y:S01]  /*0ec0*/  IMAD.IADD R3, R3, 0x1, -R7 ;  /* 0x0000000103037824 */ /* 0x000fe200078e0a07 */
[----:B------:R-:W-:Y:S02]  /*0ed0*/  LEA.HI R120, R10, R10, RZ, 0x1 ;  /* 0x0000000a0a787211 */ /* 0x000fe400078f08ff */
[----:B------:R-:W-:-:S02]  /*0ee0*/  LOP3.LUT R14, R15, 0x3fffffe, RZ, 0xc0, !PT ;  /* 0x03fffffe0f0e7812 */ /* 0x000fc400078ec0ff */
[----:B------:R-:W-:Y:S02]  /*0ef0*/  LOP3.LUT R17, R17, 0xfffffffe, RZ, 0xc0, !PT ;  /* 0xfffffffe11117812 */ /* 0x000fe400078ec0ff */
[----:B------:R-:W-:Y:S01]  /*0f00*/  SHF.R.S32.HI R16, RZ, 0x1f, R10 ;  /* 0x0000001fff107819 */ /* 0x000fe2000001140a */
[----:B------:R-:W-:Y:S01]  /*0f10*/  IMAD.IADD R14, R8, 0x1, -R14 ;  /* 0x00000001080e7824 */ /* 0x000fe200078e0a0e */
[----:B------:R-:W-:Y:S01]  /*0f20*/  SHF.R.S32.HI R8, RZ, 0x1, R120 ;  /* 0x00000001ff087819 */ /* 0x000fe20000011478 */
[----:B------:R-:W-:Y:S01]  /*0f30*/  IMAD.IADD R17, R11, 0x1, -R17 ;  /* 0x000000010b117824 */ /* 0x000fe200078e0a11 */
[----:B------:R-:W-:Y:S02]  /*0f40*/  @P1 SHF.R.S32.HI R11, RZ, 0x1f, R236 ;  /* 0x0000001fff0b1819 */ /* 0x000fe400000114ec */
[----:B------:R-:W-:Y:S01]  /*0f50*/  LEA.HI R16, R16, R10, RZ, 0x3 ;  /* 0x0000000a10107211 */ /* 0x000fe200078f18ff */
[----:B------:R-:W-:Y:S01]  /*0f60*/  IMAD R14, R17, 0x8, R14 ;  /* 0x00000008110e7824 */ /* 0x000fe200078e020e */
[----:B------:R-:W-:Y:S01]  /*0f70*/  @P1 LEA.HI R11, R11, R236, RZ, 0x3 ;  /* 0x000000ec0b0b1211 */ /* 0x000fe200078f18ff */
[----:B------:R-:W-:Y:S01]  /*0f80*/  IMAD.SHL.U32 R17, R17, 0x8, RZ ;  /* 0x0000000811117824 */ /* 0x000fe200078e00ff */
[----:B------:R-:W-:Y:S01]  /*0f90*/  SHF.R.S32.HI R15, RZ, 0x1, R15 ;  /* 0x00000001ff0f7819 */ /* 0x000fe2000001140f */
[----:B------:R-:W-:Y:S01]  /*0fa0*/  IMAD.SHL.U32 R16, R16, 0x20, RZ ;  /* 0x0000002010107824 */ /* 0x000fe200078e00ff */
[----:B------:R-:W-:-:S02]  /*0fb0*/  @P1 LOP3.LUT R11, R11, 0xfffffff8, RZ, 0xc0, !PT ;  /* 0xfffffff80b0b1812 */ /* 0x000fc400078ec0ff */
[----:B------:R-:W-:Y:S02]  /*0fc0*/  SEL R38, RZ, 0x10, P5 ;  /* 0x00000010ff267807 */ /* 0x000fe40002800000 */
[----:B------:R-:W-:-:S05]  /*0fd0*/  LOP3.LUT R39, R16, 0xffffff00, RZ, 0xc0, !PT ;  /* 0xffffff0010277812 */ /* 0x000fca00078ec0ff */
[----:B------:R-:W-:Y:S01]  /*0fe0*/  IMAD R0, R0, 0x200, R39 ;  /* 0x0000020000007824 */ /* 0x000fe200078e0227 */
[----:B---3--:R-:W-:Y:S01]  /*0ff0*/  SHF.R.S32.HI R5, RZ, 0x1f, R230 ;  /* 0x0000001fff057819 */ /* 0x008fe200000114e6 */
[----:B------:R-:W-:-:S04]  /*1000*/  IMAD.WIDE.U32 R12, R230, c[0x0][0x1f0], R12 ;  /* 0x00007c00e60c7a25 */ /* 0x000fc800078e000c */
[----:B------:R-:W-:Y:S01]  /*1010*/  IMAD R9, R5, c[0x0][0x1f0], RZ ;  /* 0x00007c0005097a24 */ /* 0x000fe200078e02ff */
[----:B------:R-:W-:Y:S02]  /*1020*/  IADD3 R2, P0, R12, UR18, RZ ;  /* 0x000000120c027c10 */ /* 0x000fe4000ff1e0ff */
[----:B------:R-:W-:Y:S01]  /*1030*/  @P1 SHF.R.S32.HI R12, RZ, 0x1f, R237 ;  /* 0x0000001fff0c1819 */ /* 0x000fe200000114ed */
[----:B------:R-:W-:-:S03]  /*1040*/  IMAD R9, R230, c[0x0][0x1f4], R9 ;  /* 0x00007d00e6097a24 */ /* 0x000fc600078e0209 */
[----:B------:R-:W-:Y:S02]  /*1050*/  @P1 LEA.HI R12, R12, R237, RZ, 0x3 ;  /* 0x000000ed0c0c1211 */ /* 0x000fe400078f18ff */
[----:B------:R-:W-:Y:S01]  /*1060*/  IADD3.X R9, R13, UR16, R9, P0, !PT ;  /* 0x000000100d097c10 */ /* 0x000fe200087fe409 */
[----:B------:R-:W-:Y:S01]  /*1070*/  @P1 IMAD.SHL.U32 R13, R233, 0x2, RZ ;  /* 0x00000002e90d1824 */ /* 0x000fe200078e00ff */
[----:B------:R-:W-:Y:S02]  /*1080*/  LEA R20, P0, R2, c[0x0][0x1c8], 0x1 ;  /* 0x0000720002147a11 */ /* 0x000fe400078008ff */
[----:B------:R-:W-:Y:S02]  /*1090*/  @P1 LOP3.LUT R12, R12, 0xfffffff8, RZ, 0xc0, !PT ;  /* 0xfffffff80c0c1812 */ /* 0x000fe400078ec0ff */
[----:B------:R-:W-:Y:S01]  /*10a0*/  LEA.HI.X R9, R2, c[0x0][0x1cc], R9, 0x1, P0 ;  /* 0x0000730002097a11 */ /* 0x000fe200000f0c09 */
[----:B------:R-:W-:Y:S01]  /*10b0*/  SHFL.IDX PT, R22, R20, RZ, 0x1c1f ;  /* 0x001c1fff14167589 */ /* 0x000fe200000e0000 */
[----:B------:R-:W-:-:S02]  /*10c0*/  SHF.R.S32.HI R2, RZ, 0x1f, R120 ;  /* 0x0000001fff027819 */ /* 0x000fc40000011478 */
[----:B------:R-:W-:Y:S01]  /*10d0*/  ISETP.GE.AND P0, PT, R4, 0x21, PT ;  /* 0x000000210400780c */ /* 0x000fe20003f06270 */
[----:B------:R-:W1:Y:S01]  /*10e0*/  SHFL.IDX PT, R23, R9, RZ, 0x1c1f ;  /* 0x001c1fff09177589 */ /* 0x000e6200000e0000 */
[----:B------:R-:W-:Y:S02]  /*10f0*/  LEA.HI R2, R2, R8, RZ, 0x2 ;  /* 0x0000000802027211 */ /* 0x000fe400078f10ff */
[----:B------:R-:W-:Y:S01]  /*1100*/  LOP3.LUT R120, R120, 0x7fffffe, RZ, 0xc0, !PT ;  /* 0x07fffffe78787812 */ /* 0x000fe200078ec0ff */
[----:B------:R-:W-:Y:S01]  /*1110*/  SHFL.IDX PT, R20, R20, 0x1, 0x1c1f ;  /* 0x003c1f0014147f89 */ /* 0x000fe200000e0000 */
[----:B------:R-:W-:-:S03]  /*1120*/  LOP3.LUT R2, R2, 0xfffffffc, RZ, 0xc0, !PT ;  /* 0xfffffffc02027812 */ /* 0x000fc600078ec0ff */
[----:B------:R2:W3:Y:S01]  /*1130*/  SHFL.IDX PT, R21, R9, 0x1, 0x1c1f ;  /* 0x003c1f0009157f89 */ /* 0x0004e200000e0000 */
[----:B------:R-:W-:Y:S02]  /*1140*/  IMAD.IADD R120, R10, 0x1, -R120 ;  /* 0x000000010a787824 */ /* 0x000fe400078e0a78 */
[----:B------:R-:W-:Y:S01]  /*1150*/  IMAD.IADD R2, R8, 0x1, -R2 ;  /* 0x0000000108027824 */ /* 0x000fe200078e0a02 */
[----:B------:R-:W-:Y:S01]  /*1160*/  @P0 SHF.R.S32.HI R8, RZ, 0x1f, R236 ;  /* 0x0000001fff080819 */ /* 0x000fe200000114ec */
[----:B------:R-:W-:Y:S02]  /*1170*/  @P0 IMAD.SHL.U32 R10, R233, 0x2, RZ ;  /* 0x00000002e90a0824 */ /* 0x000fe400078e00ff */
[----:B------:R-:W-:Y:S01]  /*1180*/  IMAD R228, R120, 0x20, R0 ;  /* 0x0000002078e47824 */ /* 0x000fe200078e0200 */
[----:B------:R-:W-:Y:S01]  /*1190*/  @P0 LEA.HI R8, R8, R236, RZ, 0x3 ;  /* 0x000000ec08080211 */ /* 0x000fe200078f18ff */
[----:B------:R-:W-:-:S03]  /*11a0*/  IMAD.MOV.U32 R0, RZ, RZ, 0x10 ;  /* 0x00000010ff007424 */ /* 0x000fc600078e00ff */
[----:B------:R-:W-:Y:S01]  /*11b0*/  @P0 LOP3.LUT R8, R8, 0xfffffff8, RZ, 0xc0, !PT ;  /* 0xfffffff808080812 */ /* 0x000fe200078ec0ff */
[----:B-1----:R-:W-:-:S04]  /*11c0*/  @P1 IMAD.WIDE R24, R12, 0x2, R22 ;  /* 0x000000020c181825 */ /* 0x002fc800078e0216 */
[----:B------:R-:W-:Y:S01]  /*11d0*/  @P1 IMAD.WIDE R26, R11, 0x2, R22 ;  /* 0x000000020b1a1825 */ /* 0x000fe200078e0216 */
[----:B--2---:R-:W-:-:S03]  /*11e0*/  @P0 SHF.R.S32.HI R9, RZ, 0x1f, R237 ;  /* 0x0000001fff090819 */ /* 0x004fc600000114ed */
[----:B------:R-:W-:Y:S01]  /*11f0*/  @P1 IMAD.WIDE R22, R37, 0x2, R22 ;  /* 0x0000000225161825 */ /* 0x000fe200078e0216 */
[----:B------:R-:W-:-:S04]  /*1200*/  @P0 LEA.HI R9, R9, R237, RZ, 0x3 ;  /* 0x000000ed09090211 */ /* 0x000fc800078f18ff */
[----:B------:R1:W-:Y:S01]  /*1210*/  @P1 LDGSTS.E.BYPASS.LTC128B.128 [R13+0x3100], [R22.64], !P3 ;  /* 0x03100000160d1fae */ /* 0x0003e2000d901d4c */
[----:B------:R-:W-:-:S03]  /*1220*/  @P0 LOP3.LUT R9, R9, 0xfffffff8, RZ, 0xc0, !PT ;  /* 0xfffffff809090812 */ /* 0x000fc600078ec0ff */
[----:B------:R1:W-:Y:S02]  /*1230*/  @P1 LDGSTS.E.BYPASS.LTC128B.128 [R13+0x4100], [R24.64], !P4 ;  /* 0x04100000180d1fae */ /* 0x0003e4000e101d4c */
[--C-:B---3--:R-:W-:Y:S02]  /*1240*/  @P0 IMAD.WIDE R28, R9, 0x2, R20.reuse ;  /* 0x00000002091c0825 */ /* 0x108fe400078e0214 */
[----:B------:R1:W-:Y:S01]  /*1250*/  @P1 LDGSTS.E.BYPASS.LTC128B.128 [R13+0x5100], [R26.64], !P5 ;  /* 0x051000001a0d1fae */ /* 0x0003e2000e901d4c */
[----:B------:R-:W-:Y:S01]  /*1260*/  LOP3.LUT P1, RZ, R15, 0x2, RZ, 0xc0, !PT ;  /* 0x000000020fff7812 */ /* 0x000fe2000782c0ff */
[----:B------:R-:W-:-:S04]  /*1270*/  @P0 IMAD.WIDE R8, R8, 0x2, R20 ;  /* 0x0000000208080825 */ /* 0x000fc800078e0214 */
[----:B------:R-:W-:-:S04]  /*1280*/  @P0 IMAD.WIDE R20, R37, 0x2, R20 ;  /* 0x0000000225140825 */ /* 0x000fc800078e0214 */
[----:B------:R-:W-:Y:S01]  /*1290*/  IMAD.SHL.U32 R15, R15, 0x40, RZ ;  /* 0x000000400f0f7824 */ /* 0x000fe200078e00ff */
[----:B------:R1:W-:Y:S04]  /*12a0*/  @P0 LDGSTS.E.BYPASS.LTC128B.128 [R10+0x3900], [R20.64], !P3 ;  /* 0x03900000140a0fae */ /* 0x0003e8000d901d4c */
[----:B------:R1:W-:Y:S01]  /*12b0*/  @P0 LDGSTS.E.BYPASS.LTC128B.128 [R10+0x4900], [R28.64], !P4 ;  /* 0x049000001c0a0fae */ /* 0x0003e2000e101d4c */
[----:B------:R-:W-:-:S03]  /*12c0*/  LOP3.LUT R15, R15, 0xc0, RZ, 0xc0, !PT ;  /* 0x000000c00f0f7812 */ /* 0x000fc600078ec0ff */
[----:B------:R2:W-:Y:S01]  /*12d0*/  @P0 LDGSTS.E.BYPASS.LTC128B.128 [R10+0x5900], [R8.64], !P5 ;  /* 0x05900000080a0fae */ /* 0x0005e2000e901d4c */
[----:B------:R-:W-:Y:S02]  /*12e0*/  LOP3.LUT R18, R15, 0x8, R18, 0xf8, !PT ;  /* 0x000000080f127812 */ /* 0x000fe400078ef812 */
[----:B------:R-:W-:Y:S01]  /*12f0*/  SHF.R.U32.HI R15, RZ, 0x3, R15 ;  /* 0x00000003ff0f7819 */ /* 0x000fe2000001160f */
[----:B------:R-:W0:Y:S01]  /*1300*/  LDGDEPBAR ;  /* 0x00000000000079af */ /* 0x000e220000000000 */
[----:B------:R-:W-:Y:S02]  /*1310*/  LOP3.LUT P0, RZ, R2, 0x2, RZ, 0xc0, !PT ;  /* 0x0000000202ff7812 */ /* 0x000fe4000780c0ff */
[----:B------:R-:W-:Y:S02]  /*1320*/  LOP3.LUT R15, R18, R15, RZ, 0x3c, !PT ;  /* 0x0000000f120f7212 */ /* 0x000fe400078e3cff */
[----:B------:R-:W-:Y:S02]  /*1330*/  SEL R0, R0, 0xfffffff0, !P0 ;  /* 0xfffffff000007807 */ /* 0x000fe40004000000 */
[----:B------:R-:W-:Y:S01]  /*1340*/  PLOP3.LUT P0, PT, PT, PT, UP0, 0x80, 0x0 ;  /* 0x000000000000781c */ /* 0x000fe20003f0f008 */
[----:B------:R-:W-:-:S04]  /*1350*/  IMAD.U32 R227, R14, 0x20, R15 ;  /* 0x000000200ee37824 */ /* 0x000fc800078e000f */
[----:B------:R-:W-:-:S05]  /*1360*/  IMAD.SHL.U32 R227, R227, 0x2, RZ ;  /* 0x00000002e3e37824 */ /* 0x000fca00078e00ff */
[----:B------:R-:W-:Y:S01]  /*1370*/  IADD3 R226, R227, 0x3120, RZ ;  /* 0x00003120e3e27810 */ /* 0x000fe20007ffe0ff */
[----:B--2---:R-:W-:Y:S01]  /*1380*/  IMAD.SHL.U32 R8, R2, 0x40, RZ ;  /* 0x0000004002087824 */ /* 0x004fe200078e00ff */
[----:B------:R-:W-:-:S04]  /*1390*/  DEPBAR.LE SB0, 0x1 ;  /* 0x000080400000791a */ /* 0x000fc80000000000 */
[----:B------:R-:W-:Y:S01]  /*13a0*/  LOP3.LUT R8, R8, 0xc0, RZ, 0xc0, !PT ;  /* 0x000000c008087812 */ /* 0x000fe200078ec0ff */
[----:B------:R-:W-:-:S04]  /*13b0*/  DEPBAR.LE SB0, 0x0 ;  /* 0x000080000000791a */ /* 0x000fc80000000000 */
[----:B------:R-:W-:Y:S01]  /*13c0*/  BAR.SYNC.DEFER_BLOCKING 0x0 ;  /* 0x0000000000007b1d */ /* 0x000fe20000010000 */
[----:B------:R-:W-:Y:S02]  /*13d0*/  LOP3.LUT R17, R8, 0x8, R17, 0xf8, !PT ;  /* 0x0000000808117812 */ /* 0x000fe400078ef811 */
[----:B------:R-:W-:-:S04]  /*13e0*/  SHF.R.U32.HI R8, RZ, 0x3, R8 ;  /* 0x00000003ff087819 */ /* 0x000fc80000011608 */
[----:B------:R-:W-:Y:S02]  /*13f0*/  LOP3.LUT R2, R17, R8, RZ, 0x3c, !PT ;  /* 0x0000000811027212 */ /* 0x000fe400078e3cff */
[----:B------:R-:W-:-:S03]  /*1400*/  IADD3 R8, R227, 0x3100, RZ ;  /* 0x00003100e3087810 */ /* 0x000fc60007ffe0ff */
[----:B------:R-:W-:Y:S01]  /*1410*/  IMAD.IADD R228, R2, 0x1, R228 ;  /* 0x0000000102e47824 */ /* 0x000fe200078e02e4 */
[----:B------:R-:W-:-:S03]  /*1420*/  @P1 IADD3 R226, R8, -0x20, RZ ;  /* 0xffffffe008e21810 */ /* 0x000fc60007ffe0ff */
[----:B------:R-:W-:Y:S01]  /*1430*/  IMAD.SHL.U32 R228, R228, 0x2, RZ ;  /* 0x00000002e4e47824 */ /* 0x000fe200078e00ff */
[C---:B------:R-:W-:Y:S02]  /*1440*/  IADD3 R222, R226.reuse, 0x400, RZ ;  /* 0x00000400e2de7810 */ /* 0x040fe40007ffe0ff */
[----:B------:R-:W-:Y:S01]  /*1450*/  IADD3 R221, R226, 0x800, RZ ;  /* 0x00000800e2dd7810 */ /* 0x000fe20007ffe0ff */
[----:B------:R-:W-:Y:S01]  /*1460*/  IMAD R224, R0, 0x2, R228 ;  /* 0x0000000200e07824 */ /* 0x000fe200078e02e4 */
[----:B------:R-:W-:Y:S01]  /*1470*/  IADD3 R220, R226, 0xc00, RZ ;  /* 0x00000c00e2dc7810 */ /* 0x000fe20007ffe0ff */
[----:B------:R1:W2:Y:S04]  /*1480*/  LDSM.16.M88.4 R60, [R228+0x6100] ;  /* 0x00610000e43c783b */ /* 0x0002a80000000200 */
[----:B------:R1:W3:Y:S04]  /*1490*/  LDSM.16.M88.4 R64, [R228+0x7100] ;  /* 0x00710000e440783b */ /* 0x0002e80000000200 */
[----:B------:R1:W4:Y:S04]  /*14a0*/  LDSM.16.M88.4 R88, [R227+0x3100] ;  /* 0x00310000e358783b */ /* 0x0003280000000200 */
[----:B------:R1:W1:Y:S04]  /*14b0*/  LDSM.16.M88.4 R80, [R227+0x3500] ;  /* 0x00350000e350783b */ /* 0x0002680000000200 */
[----:B------:R1:W1:Y:S04]  /*14c0*/  LDSM.16.M88.4 R72, [R227+0x3900] ;  /* 0x00390000e348783b */ /* 0x0002680000000200 */
[----:B------:R1:W1:Y:S04]  /*14d0*/  LDSM.16.M88.4 R96, [R227+0x3d00] ;  /* 0x003d0000e360783b */ /* 0x0002680000000200 */
[----:B------:R1:W1:Y:S04]  /*14e0*/  LDSM.16.M88.4 R32, [R224+0x6100] ;  /* 0x00610000e020783b */ /* 0x0002680000000200 */
[----:B------:R1:W1:Y:S04]  /*14f0*/  LDSM.16.M88.4 R56, [R224+0x7100] ;  /* 0x00710000e038783b */ /* 0x0002680000000200 */
[----:B------:R1:W1:Y:S04]  /*1500*/  LDSM.16.M88.4 R52, [R226] ;  /* 0x00000000e234783b */ /* 0x0002680000000200 */
[----:B------:R1:W1:Y:S04]  /*1510*/  LDSM.16.M88.4 R48, [R226+0x400] ;  /* 0x00040000e230783b */ /* 0x0002680000000200 */
[----:B------:R1:W1:Y:S04]  /*1520*/  LDSM.16.M88.4 R44, [R226+0x800] ;  /* 0x00080000e22c783b */ /* 0x0002680000000200 */
[----:B------:R1:W1:Y:S01]  /*1530*/  LDSM.16.M88.4 R40, [R226+0xc00] ;  /* 0x000c0000e228783b */ /* 0x0002620000000200 */
[----:B------:R-:W-:Y:S05]  /*1540*/  @!P0 BRA `(.L_x_0) ;  /* 0x0000036000008947 */ /* 0x000fea0003800000 */
[----:B--23--:R-:W-:Y:S01]  /*1550*/  IMAD R6, R6, c[0x0][0x208], RZ ;  /* 0x0000820006067a24 */ /* 0x00cfe200078e02ff */
[----:B------:R-:W-:Y:S01]  /*1560*/  ISETP.GE.AND P1, PT, R37, c[0x0][0x1d4], PT ;  /* 0x0000750025007a0c */ /* 0x000fe20003f26270 */
[----:B------:R-:W-:-:S04]  /*1570*/  IMAD.WIDE.U32 R8, R231, c[0x0][0x208], RZ ;  /* 0x00008200e7087a25 */ /* 0x000fc800078e00ff */
[----:B------:R-:W-:Y:S02]  /*1580*/  IMAD R6, R231, c[0x0][0x20c], R6 ;  /* 0x00008300e7067a24 */ /* 0x000fe400078e0206 */
[----:B------:R-:W-:Y:S02]  /*1590*/  IMAD R5, R5, c[0x0][0x218], RZ ;  /* 0x0000860005057a24 */ /* 0x000fe400078e02ff */
[----:B------:R-:W-:Y:S02]  /*15a0*/  IMAD.IADD R7, R9, 0x1, R6 ;  /* 0x0000000109077824 */ /* 0x000fe400078e0206 */
[----:B------:R-:W-:Y:S02]  /*15b0*/  IMAD.MOV.U32 R6, RZ, RZ, R8 ;  /* 0x000000ffff067224 */ /* 0x000fe400078e0008 */
[C---:B------:R-:W-:Y:S02]  /*15c0*/  IMAD R5, R230.reuse, c[0x0][0x21c], R5 ;  /* 0x00008700e6057a24 */ /* 0x040fe400078e0205 */
[----:B------:R-:W-:-:S04]  /*15d0*/  IMAD.WIDE.U32 R6, R230, c[0x0][0x218], R6 ;  /* 0x00008600e6067a25 */ /* 0x000fc800078e0006 */
[----:B------:R-:W-:Y:S01]  /*15e0*/  IMAD.WIDE R14, R37, 0x2, RZ ;  /* 0x00000002250e7825 */ /* 0x000fe200078e02ff */
[----:B------:R-:W-:Y:S02]  /*15f0*/  IADD3 R9, P0, R6, UR20, RZ ;  /* 0x0000001406097c10 */ /* 0x000fe4000ff1e0ff */
[----:B------:R-:W-:Y:S02]  /*1600*/  SHF.R.S32.HI R6, RZ, 0x1f, R237 ;  /* 0x0000001fff067819 */ /* 0x000fe400000114ed */
[----:B------:R-:W-:Y:S01]  /*1610*/  IADD3.X R5, R7, UR5, R5, P0, !PT ;  /* 0x0000000507057c10 */ /* 0x000fe200087fe405 */
[----:B------:R-:W-:Y:S01]  /*1620*/  IMAD.SHL.U32 R7, R233, 0x2, RZ ;  /* 0x00000002e9077824 */ /* 0x000fe200078e00ff */
[C---:B------:R-:W-:Y:S02]  /*1630*/  LEA R8, P0, R9.reuse, c[0x0][0x1f8], 0x1 ;  /* 0x00007e0009087a11 */ /* 0x040fe400078008ff */
[----:B------:R-:W-:Y:S02]  /*1640*/  LEA.HI R6, R6, R237, RZ, 0x3 ;  /* 0x000000ed06067211 */ /* 0x000fe400078f18ff */
[----:B------:R-:W-:Y:S01]  /*1650*/  LEA.HI.X R9, R9, c[0x0][0x1fc], R5, 0x1, P0 ;  /* 0x00007f0009097a11 */ /* 0x000fe200000f0c05 */
[----:B-1----:R-:W1:Y:S01]  /*1660*/  SHFL.IDX PT, R10, R8, RZ, 0x1c1f ;  /* 0x001c1fff080a7589 */ /* 0x002e6200000e0000 */
[----:B------:R-:W-:-:S02]  /*1670*/  LOP3.LUT R6, R6, 0xfffffff8, RZ, 0xc0, !PT ;  /* 0xfffffff806067812 */ /* 0x000fc400078ec0ff */
[----:B------:R-:W-:Y:S01]  /*1680*/  SHF.R.S32.HI R5, RZ, 0x1f, R236 ;  /* 0x0000001fff057819 */ /* 0x000fe200000114ec */
[----:B------:R-:W2:Y:S02]  /*1690*/  SHFL.IDX PT, R11, R9, RZ, 0x1c1f ;  /* 0x001c1fff090b7589 */ /* 0x000ea400000e0000 */
[----:B------:R-:W-:Y:S01]  /*16a0*/  IMAD.WIDE R16, R6, 0x2, RZ ;  /* 0x0000000206107825 */ /* 0x000fe200078e02ff */
[----:B------:R-:W-:Y:S01]  /*16b0*/  LEA.HI R5, R5, R236, RZ, 0x3 ;  /* 0x000000ec05057211 */ /* 0x000fe200078f18ff */
[----:B------:R-:W3:Y:S03]  /*16c0*/  SHFL.IDX PT, R8, R8, 0x1, 0x1c1f ;  /* 0x003c1f0008087f89 */ /* 0x000ee600000e0000 */
[----:B------:R-:W-:Y:S01]  /*16d0*/  LOP3.LUT R5, R5, 0xfffffff8, RZ, 0xc0, !PT ;  /* 0xfffffff805057812 */ /* 0x000fe200078ec0ff */
[----:B------:R-:W5:Y:S04]  /*16e0*/  SHFL.IDX PT, R9, R9, 0x1, 0x1c1f ;  /* 0x003c1f0009097f89 */ /* 0x000f6800000e0000 */
[----:B------:R-:W-:Y:S01]  /*16f0*/  IMAD.WIDE R18, R5, 0x2, RZ ;  /* 0x0000000205127825 */ /* 0x000fe200078e02ff */
[----:B-1----:R-:W-:-:S05]  /*1700*/  IADD3 R12, P0, R10, R14, RZ ;  /* 0x0000000e0a0c7210 */ /* 0x002fca0007f1e0ff */
[----:B--2---:R-:W-:Y:S01]  /*1710*/  IMAD.X R13, R11, 0x1, R15, P0 ;  /* 0x000000010b0d7824 */ /* 0x004fe200000e060f */
[----:B------:R-:W-:Y:S02]  /*1720*/  ISETP.LT.OR P0, PT, R4, 0x1, P1 ;  /* 0x000000010400780c */ /* 0x000fe40000f01670 */
[----:B------:R-:W-:-:S11]  /*1730*/  ISETP.GE.AND P1, PT, R237, c[0x0][0x1d4], PT ;  /* 0x00007500ed007a0c */ /* 0x000fd60003f26270 */
[----:B------:R1:W-:Y:S02]  /*1740*/  LDGSTS.E.BYPASS.LTC128B.128 [R7+0x100], [R12.64], !P0 ;  /* 0x001000000c077fae */ /* 0x0003e4000c101d4c */
[----:B-1----:R-:W-:-:S05]  /*1750*/  IADD3 R12, P0, R10, R16, RZ ;  /* 0x000000100a0c7210 */ /* 0x002fca0007f1e0ff */
[----:B------:R-:W-:Y:S01]  /*1760*/  IMAD.X R13, R11, 0x1, R17, P0 ;  /* 0x000000010b0d7824 */ /* 0x000fe200000e0611 */
[----:B---3--:R-:W-:-:S05]  /*1770*/  IADD3 R14, P0, R14, R8, RZ ;  /* 0x000000080e0e7210 */ /* 0x008fca0007f1e0ff */
[----:B-----5:R-:W-:Y:S01]  /*1780*/  IMAD.X R15, R15, 0x1, R9, P0 ;  /* 0x000000010f0f7824 */ /* 0x020fe200000e0609 */
[----:B------:R-:W-:-:S05]  /*1790*/  IADD3 R10, P0, R10, R18, RZ ;  /* 0x000000120a0a7210 */ /* 0x000fca0007f1e0ff */
[----:B------:R-:W-:Y:S01]  /*17a0*/  IMAD.X R11, R11, 0x1, R19, P0 ;  /* 0x000000010b0b7824 */ /* 0x000fe200000e0613 */
[----:B------:R-:W-:-:S05]  /*17b0*/  IADD3 R16, P0, R16, R8, RZ ;  /* 0x0000000810107210 */ /* 0x000fca0007f1e0ff */
[----:B------:R-:W-:Y:S01]  /*17c0*/  IMAD.X R17, R17, 0x1, R9, P0 ;  /* 0x0000000111117824 */ /* 0x000fe200000e0609 */
[----:B------:R-:W-:-:S05]  /*17d0*/  IADD3 R8, P0, R18, R8, RZ ;  /* 0x0000000812087210 */ /* 0x000fca0007f1e0ff */
[----:B------:R-:W-:Y:S01]  /*17e0*/  IMAD.X R9, R19, 0x1, R9, P0 ;  /* 0x0000000113097824 */ /* 0x000fe200000e0609 */
[C---:B------:R-:W-:Y:S02]  /*17f0*/  ISETP.LT.OR P0, PT, R4.reuse, 0x1, P1 ;  /* 0x000000010400780c */ /* 0x040fe40000f01670 */
[----:B------:R-:W-:-:S11]  /*1800*/  ISETP.LT.OR P1, PT, R4, 0x21, P1 ;  /* 0x000000210400780c */ /* 0x000fd60000f21670 */
[----:B------:R1:W-:Y:S01]  /*1810*/  LDGSTS.E.BYPASS.LTC128B.128 [R7+0x1100], [R12.64], !P0 ;  /* 0x011000000c077fae */ /* 0x0003e2000c101d4c */
[----:B------:R-:W-:-:S04]  /*1820*/  ISETP.GE.AND P0, PT, R236, c[0x0][0x1d4], PT ;  /* 0x00007500ec007a0c */ /* 0x000fc80003f06270 */
[C---:B------:R-:W-:Y:S02]  /*1830*/  ISETP.LT.OR P6, PT, R4.reuse, 0x1, P0 ;  /* 0x000000010400780c */ /* 0x040fe400007c1670 */
[----:B------:R-:W-:-:S11]  /*1840*/  ISETP.LT.OR P0, PT, R4, 0x21, P0 ;  /* 0x000000210400780c */ /* 0x000fd60000701670 */
[----:B------:R1:W-:Y:S01]  /*1850*/  LDGSTS.E.BYPASS.LTC128B.128 [R7+0x2100], [R10.64], !P6 ;  /* 0x021000000a077fae */ /* 0x0003e2000f101d4c */
[----:B------:R-:W-:-:S04]  /*1860*/  ISETP.GE.AND P6, PT, R37, c[0x0][0x1d4], PT ;  /* 0x0000750025007a0c */ /* 0x000fc80003fc6270 */
[----:B------:R-:W-:-:S13]  /*1870*/  ISETP.LT.OR P6, PT, R4, 0x21, P6 ;  /* 0x000000210400780c */ /* 0x000fda00037c1670 */
[----:B------:R1:W-:Y:S04]  /*1880*/  LDGSTS.E.BYPASS.LTC128B.128 [R7+0x900], [R14.64], !P6 ;  /* 0x009000000e077fae */ /* 0x0003e8000f101d4c */
[----:B------:R1:W-:Y:S04]  /*1890*/  LDGSTS.E.BYPASS.LTC128B.128 [R7+0x1900], [R16.64], !P1 ;  /* 0x0190000010077fae */ /* 0x0003e8000c901d4c */
[----:B------:R1:W-:Y:S02]  /*18a0*/  LDGSTS.E.BYPASS.LTC128B.128 [R7+0x2900], [R8.64], !P0 ;  /* 0x0290000008077fae */ /* 0x0003e4000c101d4c */
.L_x_0:
[C---:B-1234-:R-:W-:Y:S01]  /*18b0*/  HMMA.16816.F32 R28, R64.reuse, R88, RZ ;  /* 0x00000058401c723c */ /* 0x05efe200000018ff */
[----:B------:R-:W-:Y:S01]  /*18c0*/  LDSM.16.M88.4 R116, [R228+0x9100] ;  /* 0x00910000e474783b */ /* 0x000fe20000000200 */
[----:B------:R-:W-:Y:S01]  /*18d0*/  UISETP.GE.AND UP0, UPT, UR9, 0x41, UPT ;  /* 0x000000410900788c */ /* 0x000fe2000bf06270 */
[----:B------:R-:W-:Y:S01]  /*18e0*/  IMAD R39, R120, 0x20, R39 ;  /* 0x0000002078277824 */ /* 0x000fe200078e0227 */
[C---:B------:R-:W-:Y:S01]  /*18f0*/  IADD3 R219, R226.reuse, 0x1000, RZ ;  /* 0x00001000e2db7810 */ /* 0x040fe20007ffe0ff */
[----:B------:R-:W1:Y:S01]  /*1900*/  LDSM.16.M88.4 R112, [R227+0x4100] ;  /* 0x00410000e370783b */ /* 0x000e620000000200 */
[----:B------:R-:W-:Y:S01]  /*1910*/  IADD3 R218, R226, 0x1400, RZ ;  /* 0x00001400e2da7810 */ /* 0x000fe20007ffe0ff */
[----:B------:R-:W-:Y:S01]  /*1920*/  IMAD.IADD R2, R2, 0x1, R39 ;  /* 0x0000000102027824 */ /* 0x000fe200078e0227 */
[----:B------:R-:W-:Y:S01]  /*1930*/  HMMA.16816.F32 R20, R64, R80, RZ ;  /* 0x000000504014723c */ /* 0x000fe200000018ff */
[----:B------:R-:W2:Y:S01]  /*1940*/  LDSM.16.M88.4 R108, [R227+0x4500] ;  /* 0x00450000e36c783b */ /* 0x000ea20000000200 */
[----:B------:R-:W-:-:S02]  /*1950*/  PLOP3.LUT P0, PT, PT, PT, UP0, 0x40, 0x0 ;  /* 0x000000000000781c */ /* 0x000fc40003f0e808 */
[C---:B------:R-:W-:Y:S01]  /*1960*/  IADD3 R217, R226.reuse, 0x1800, RZ ;  /* 0x00001800e2d97810 */ /* 0x040fe20007ffe0ff */
[----:B------:R-:W3:Y:S01]  /*1970*/  LDSM.16.M88.4 R104, [R227+0x4900] ;  /* 0x00490000e368783b */ /* 0x000ee20000000200 */
[C---:B------:R-:W-:Y:S02]  /*1980*/  IADD3 R216, R226.reuse, 0x1c00, RZ ;  /* 0x00001c00e2d87810 */ /* 0x040fe40007ffe0ff */
[----:B------:R-:W-:Y:S01]  /*1990*/  HMMA.16816.F32 R12, R64, R72, RZ ;  /* 0x00000048400c723c */ /* 0x000fe200000018ff */
[----:B------:R-:W4:Y:S01]  /*19a0*/  LDSM.16.M88.4 R100, [R227+0x4d00] ;  /* 0x004d0000e364783b */ /* 0x000f220000000200 */
[C---:B------:R-:W-:Y:S02]  /*19b0*/  IADD3 R215, R226.reuse, 0x2000, RZ ;  /* 0x00002000e2d77810 */ /* 0x040fe40007ffe0ff */
[C---:B------:R-:W-:Y:S01]  /*19c0*/  IADD3 R214, R226.reuse, 0x2400, RZ ;  /* 0x00002400e2d67810 */ /* 0x040fe20007ffe0ff */
[----:B------:R-:W0:Y:S01]  /*19d0*/  LDGDEPBAR ;  /* 0x00000000000079af */ /* 0x000e220000000000 */
[----:B------:R-:W-:-:S02]  /*19e0*/  IADD3 R213, R226, 0x2800, RZ ;  /* 0x00002800e2d57810 */ /* 0x000fc40007ffe0ff */
[----:B------:R-:W-:Y:S01]  /*19f0*/  HMMA.16816.F32 R24, R64, R90, RZ ;  /* 0x0000005a4018723c */ /* 0x000fe200000018ff */
[----:B------:R-:W-:-:S07]  /*1a00*/  IADD3 R212, R226, 0x2c00, RZ ;  /* 0x00002c00e2d47810 */ /* 0x000fce0007ffe0ff */
[C---:B------:R-:W-:Y:S08]  /*1a10*/  HMMA.16816.F32 R16, R64.reuse, R82, RZ ;  /* 0x000000524010723c */ /* 0x040ff000000018ff */
[----:B------:R-:W-:Y:S08]  /*1a20*/  HMMA.16816.F32 R8, R64, R74, RZ ;  /* 0x0000004a4008723c */ /* 0x000ff000000018ff */
[C---:B------:R-:W-:Y:S08]  /*1a30*/  HMMA.16816.F32 R92, R60.reuse, R88, RZ ;  /* 0x000000583c5c723c */ /* 0x040ff000000018ff */
[C---:B------:R-:W-:Y:S08]  /*1a40*/  HMMA.16816.F32 R84, R60.reuse, R80, RZ ;  /* 0x000000503c54723c */ /* 0x040ff000000018ff */
[----:B------:R-:W-:Y:S08]  /*1a50*/  HMMA.16816.F32 R76, R60, R72, RZ ;  /* 0x000000483c4c723c */ /* 0x000ff000000018ff */
[-C--:B------:R-:W-:Y:S08]  /*1a60*/  HMMA.16816.F32 R4, R64, R96.reuse, RZ ;  /* 0x000000604004723c */ /* 0x080ff000000018ff */
[C---:B------:R-:W-:Y:S08]  /*1a70*/  HMMA.16816.F32 R68, R60.reuse, R96, RZ ;  /* 0x000000603c44723c */ /* 0x040ff000000018ff */
[C---:B------:R-:W-:Y:S08]  /*1a80*/  HMMA.16816.F32 R88, R60.reuse, R90, RZ ;  /* 0x0000005a3c58723c */ /* 0x040ff000000018ff */
[C---:B------:R-:W-:Y:S08]  /*1a90*/  HMMA.16816.F32 R80, R60.reuse, R82, RZ ;  /* 0x000000523c50723c */ /* 0x040ff000000018ff */
[----:B------:R-:W-:Y:S08]  /*1aa0*/  HMMA.16816.F32 R72, R60, R74, RZ ;  /* 0x0000004a3c48723c */ /* 0x000ff000000018ff */
[-C--:B------:R-:W-:Y:S08]  /*1ab0*/  HMMA.16816.F32 R64, R64, R98.reuse, RZ ;  /* 0x000000624040723c */ /* 0x080ff000000018ff */
[----:B------:R-:W-:Y:S01]  /*1ac0*/  HMMA.16816.F32 R60, R60, R98, RZ ;  /* 0x000000623c3c723c */ /* 0x000fe200000018ff */
[----:B------:R-:W5:Y:S07]  /*1ad0*/  LDSM.16.M88.4 R96, [R228+0x8100] ;  /* 0x00810000e460783b */ /* 0x000f6e0000000200 */
[C---:B------:R-:W-:Y:S08]  /*1ae0*/  HMMA.16816.F32 R28, R56.reuse, R52, R28 ;  /* 0x00000034381c723c */ /* 0x040ff0000000181c */
[C---:B------:R-:W-:Y:S08]  /*1af0*/  HMMA.16816.F32 R20, R56.reuse, R48, R20 ;  /* 0x000000303814723c */ /* 0x040ff00000001814 */
[C---:B------:R-:W-:Y:S08]  /*1b00*/  HMMA.16816.F32 R12, R56.reuse, R44, R12 ;  /* 0x0000002c380c723c */ /* 0x040ff0000000180c */
[C---:B------:R-:W-:Y:S08]  /*1b10*/  HMMA.16816.F32 R4, R56.reuse, R40, R4 ;  /* 0x000000283804723c */ /* 0x040ff00000001804 */
[C---:B------:R-:W-:Y:S08]  /*1b20*/  HMMA.16816.F32 R24, R56.reuse, R54, R24 ;  /* 0x000000363818723c */ /* 0x040ff00000001818 */
[C---:B------:R-:W-:Y:S08]  /*1b30*/  HMMA.16816.F32 R16, R56.reuse, R50, R16 ;  /* 0x000000323810723c */ /* 0x040ff00000001810 */
[C---:B------:R-:W-:Y:S08]  /*1b40*/  HMMA.16816.F32 R8, R56.reuse, R46, R8 ;  /* 0x0000002e3808723c */ /* 0x040ff00000001808 */
[----:B------:R-:W-:Y:S01]  /*1b50*/  HMMA.16816.F32 R64, R56, R42, R64 ;  /* 0x0000002a3840723c */ /* 0x000fe20000001840 */
[----:B------:R-:W-:Y:S07]  /*1b60*/  LDSM.16.M88.4 R56, [R224+0x9100] ;  /* 0x00910000e038783b */ /* 0x000fee0000000200 */
[C---:B------:R-:W-:Y:S08]  /*1b70*/  HMMA.16816.F32 R92, R32.reuse, R52, R92 ;  /* 0x00000034205c723c */ /* 0x040ff0000000185c */
[C---:B------:R-:W-:Y:S08]  /*1b80*/  HMMA.16816.F32 R84, R32.reuse, R48, R84 ;  /* 0x000000302054723c */ /* 0x040ff00000001854 */
[C---:B------:R-:W-:Y:S08]  /*1b90*/  HMMA.16816.F32 R76, R32.reuse, R44, R76 ;  /* 0x0000002c204c723c */ /* 0x040ff0000000184c */
[C---:B------:R-:W-:Y:S08]  /*1ba0*/  HMMA.16816.F32 R68, R32.reuse, R40, R68 ;  /* 0x000000282044723c */ /* 0x040ff00000001844 */
[C---:B------:R-:W-:Y:S01]  /*1bb0*/  HMMA.16816.F32 R88, R32.reuse, R54, R88 ;  /* 0x000000362058723c */ /* 0x040fe20000001858 */
[----:B------:R-:W3:Y:S07]  /*1bc0*/  LDSM.16.M88.4 R52, [R226+0x1000] ;  /* 0x00100000e234783b */ /* 0x000eee0000000200 */
[C---:B------:R-:W-:Y:S01]  /*1bd0*/  HMMA.16816.F32 R80, R32.reuse, R50, R80 ;  /* 0x000000322050723c */ /* 0x040fe20000001850 */
[----:B------:R-:W3:Y:S07]  /*1be0*/  LDSM.16.M88.4 R48, [R226+0x1400] ;  /* 0x00140000e230783b */ /* 0x000eee0000000200 */
[C---:B------:R-:W-:Y:S01]  /*1bf0*/  HMMA.16816.F32 R72, R32.reuse, R46, R72 ;  /* 0x0000002e2048723c */ /* 0x040fe20000001848 */
[----:B------:R-:W3:Y:S07]  /*1c00*/  LDSM.16.M88.4 R44, [R226+0x1800] ;  /* 0x00180000e22c783b */ /* 0x000eee0000000200 */
[----:B------:R-:W-:Y:S01]  /*1c10*/  HMMA.16816.F32 R60, R32, R42, R60 ;  /* 0x0000002a203c723c */ /* 0x000fe2000000183c */
[----:B------:R-:W4:Y:S04]  /*1c20*/  LDSM.16.M88.4 R40, [R226+0x1c00] ;  /* 0x001c0000e228783b */ /* 0x000f280000000200 */
[----:B------:R-:W4:Y:S03]  /*1c30*/  LDSM.16.M88.4 R32, [R224+0x8100] ;  /* 0x00810000e020783b */ /* 0x000f260000000200 */
[C---:B-1----:R-:W-:Y:S08]  /*1c40*/  HMMA.16816.F32 R28, R116.reuse, R112, R28 ;  /* 0x00000070741c723c */ /* 0x042ff0000000181c */
[C---:B--2---:R-:W-:Y:S08]  /*1c50*/  HMMA.16816.F32 R20, R116.reuse, R108, R20 ;  /* 0x0000006c7414723c */ /* 0x044ff00000001814 */
[C---:B------:R-:W-:Y:S08]  /*1c60*/  HMMA.16816.F32 R24, R116.reuse, R114, R24 ;  /* 0x000000727418723c */ /* 0x040ff00000001818 */
[C---:B------:R-:W-:Y:S08]  /*1c70*/  HMMA.16816.F32 R16, R116.reuse, R110, R16 ;  /* 0x0000006e7410723c */ /* 0x040ff00000001810 */
[C---:B---3--:R-:W-:Y:S08]  /*1c80*/  HMMA.16816.F32 R12, R116.reuse, R104, R12 ;  /* 0x00000068740c723c */ /* 0x048ff0000000180c */
[C---:B----4-:R-:W-:Y:S08]  /*1c90*/  HMMA.16816.F32 R4, R116.reuse, R100, R4 ;  /* 0x000000647404723c */ /* 0x050ff00000001804 */
[C---:B------:R-:W-:Y:S08]  /*1ca0*/  HMMA.16816.F32 R8, R116.reuse, R106, R8 ;  /* 0x0000006a7408723c */ /* 0x040ff00000001808 */
[----:B------:R-:W-:Y:S01]  /*1cb0*/  HMMA.16816.F32 R64, R116, R102, R64 ;  /* 0x000000667440723c */ /* 0x000fe20000001840 */
[----:B------:R-:W-:Y:S07]  /*1cc0*/  LDSM.16.M88.4 R116, [R228+0xa100] ;  /* 0x00a10000e474783b */ /* 0x000fee0000000200 */
[C---:B-----5:R-:W-:Y:S08]  /*1cd0*/  HMMA.16816.F32 R92, R96.reuse, R112, R92 ;  /* 0x00000070605c723c */ /* 0x060ff0000000185c */
[C---:B------:R-:W-:Y:S01]  /*1ce0*/  HMMA.16816.F32 R88, R96.reuse, R114, R88 ;  /* 0x000000726058723c */ /* 0x040fe20000001858 */
[----:B------:R-:W-:Y:S07]  /*1cf0*/  LDSM.16.M88.4 R112, [R228+0xb100] ;  /* 0x00b10000e470783b */ /* 0x000fee0000000200 */
[C---:B------:R-:W-:Y:S08]  /*1d00*/  HMMA.16816.F32 R84, R96.reuse, R108, R84 ;  /* 0x0000006c6054723c */ /* 0x040ff00000001854 */
[C---:B------:R-:W-:Y:S01]  /*1d10*/  HMMA.16816.F32 R80, R96.reuse, R110, R80 ;  /* 0x0000006e6050723c */ /* 0x040fe20000001850 */
[----:B------:R-:W1:Y:S07]  /*1d20*/  LDSM.16.M88.4 R108, [R227+0x5100] ;  /* 0x00510000e36c783b */ /* 0x000e6e0000000200 */
[C---:B------:R-:W-:Y:S08]  /*1d30*/  HMMA.16816.F32 R76, R96.reuse, R104, R76 ;  /* 0x00000068604c723c */ /* 0x040ff0000000184c */
[C---:B------:R-:W-:Y:S01]  /*1d40*/  HMMA.16816.F32 R72, R96.reuse, R106, R72 ;  /* 0x0000006a6048723c */ /* 0x040fe20000001848 */
[----:B------:R-:W2:Y:S07]  /*1d50*/  LDSM.16.M88.4 R104, [R227+0x5500] ;  /* 0x00550000e368783b */ /* 0x000eae0000000200 */
[C---:B------:R-:W-:Y:S08]  /*1d60*/  HMMA.16816.F32 R68, R96.reuse, R100, R68 ;  /* 0x000000646044723c */ /* 0x040ff00000001844 */
[----:B------:R-:W-:Y:S01]  /*1d70*/  HMMA.16816.F32 R60, R96, R102, R60 ;  /* 0x00000066603c723c */ /* 0x000fe2000000183c */
[----:B------:R-:W3:Y:S04]  /*1d80*/  LDSM.16.M88.4 R100, [R227+0x5900] ;  /* 0x00590000e364783b */ /* 0x000ee80000000200 */
[----:B------:R-:W4:Y:S03]  /*1d90*/  LDSM.16.M88.4 R96, [R227+0x5d00] ;  /* 0x005d0000e360783b */ /* 0x000f260000000200 */
        /* <DEDUP_REMOVED lines=10> */
[C---:B------:R-:W-:Y:S01]  /*1e40*/  HMMA.16816.F32 R88, R32.reuse, R54, R88 ;  /* 0x000000362058723c */ /* 0x040fe20000001858 */
[----:B------:R-:W-:Y:S07]  /*1e50*/  LDSM.16.M88.4 R52, [R224+0xb100] ;  /* 0x00b10000e034783b */ /* 0x000fee0000000200 */
[C---:B------:R-:W-:Y:S08]  /*1e60*/  HMMA.16816.F32 R84, R32.reuse, R48, R84 ;  /* 0x000000302054723c */ /* 0x040ff00000001854 */
[C---:B------:R-:W-:Y:S01]  /*1e70*/  HMMA.16816.F32 R80, R32.reuse, R50, R80 ;  /* 0x000000322050723c */ /* 0x040fe20000001850 */
[----:B------:R-:W5:Y:S07]  /*1e80*/  LDSM.16.M88.4 R48, [R226+0x2000] ;  /* 0x00200000e230783b */ /* 0x000f6e0000000200 */
[C---:B------:R-:W-:Y:S08]  /*1e90*/  HMMA.16816.F32 R76, R32.reuse, R44, R76 ;  /* 0x0000002c204c723c */ /* 0x040ff0000000184c */
[C---:B------:R-:W-:Y:S01]  /*1ea0*/  HMMA.16816.F32 R72, R32.reuse, R46, R72 ;  /* 0x0000002e2048723c */ /* 0x040fe20000001848 */
[----:B------:R-:W2:Y:S07]  /*1eb0*/  LDSM.16.M88.4 R44, [R226+0x2400] ;  /* 0x00240000e22c783b */ /* 0x000eae0000000200 */
[C---:B------:R-:W-:Y:S08]  /*1ec0*/  HMMA.16816.F32 R68, R32.reuse, R40, R68 ;  /* 0x000000282044723c */ /* 0x040ff00000001844 */
[----:B------:R-:W-:Y:S01]  /*1ed0*/  HMMA.16816.F32 R60, R32, R42, R60 ;  /* 0x0000002a203c723c */ /* 0x000fe2000000183c */
[----:B------:R-:W3:Y:S04]  /*1ee0*/  LDSM.16.M88.4 R40, [R226+0x2800] ;  /* 0x00280000e228783b */ /* 0x000ee80000000200 */
[----:B------:R-:W4:Y:S01]  /*1ef0*/  LDSM.16.M88.4 R32, [R226+0x2c00] ;  /* 0x002c0000e220783b */ /* 0x000f220000000200 */
[----:B------:R-:W-:-:S04]  /*1f00*/  DEPBAR.LE SB0, 0x0 ;  /* 0x000080000000791a */ /* 0x000fc80000000000 */
[C---:B-1----:R-:W-:Y:S08]  /*1f10*/  HMMA.16816.F32 R28, R112.reuse, R108, R28 ;  /* 0x0000006c701c723c */ /* 0x042ff0000000181c */
[C---:B------:R-:W-:Y:S08]  /*1f20*/  HMMA.16816.F32 R24, R112.reuse, R110, R24 ;  /* 0x0000006e7018723c */ /* 0x040ff00000001818 */
[C---:B--2---:R-:W-:Y:S08]  /*1f30*/  HMMA.16816.F32 R20, R112.reuse, R104, R20 ;  /* 0x000000687014723c */ /* 0x044ff00000001814 */
[C---:B------:R-:W-:Y:S08]  /*1f40*/  HMMA.16816.F32 R16, R112.reuse, R106, R16 ;  /* 0x0000006a7010723c */ /* 0x040ff00000001810 */
[C---:B---3--:R-:W-:Y:S08]  /*1f50*/  HMMA.16816.F32 R12, R112.reuse, R100, R12 ;  /* 0x00000064700c723c */ /* 0x048ff0000000180c */
[C---:B------:R-:W-:Y:S08]  /*1f60*/  HMMA.16816.F32 R8, R112.reuse, R102, R8 ;  /* 0x000000667008723c */ /* 0x040ff00000001808 */
[C---:B----4-:R-:W-:Y:S08]  /*1f70*/  HMMA.16816.F32 R4, R112.reuse, R96, R4 ;  /* 0x000000607004723c */ /* 0x050ff00000001804 */
[----:B------:R-:W-:Y:S08]  /*1f80*/  HMMA.16816.F32 R64, R112, R98, R64 ;  /* 0x000000627040723c */ /* 0x000ff00000001840 */
[C---:B------:R-:W-:Y:S08]  /*1f90*/  HMMA.16816.F32 R92, R116.reuse, R108, R92 ;  /* 0x0000006c745c723c */ /* 0x040ff0000000185c */
[C---:B------:R-:W-:Y:S08]  /*1fa0*/  HMMA.16816.F32 R88, R116.reuse, R110, R88 ;  /* 0x0000006e7458723c */ /* 0x040ff00000001858 */
[C---:B------:R-:W-:Y:S08]  /*1fb0*/  HMMA.16816.F32 R84, R116.reuse, R104, R84 ;  /* 0x000000687454723c */ /* 0x040ff00000001854 */
[C---:B------:R-:W-:Y:S08]  /*1fc0*/  HMMA.16816.F32 R80, R116.reuse, R106, R80 ;  /* 0x0000006a7450723c */ /* 0x040ff00000001850 */
[C---:B------:R-:W-:Y:S08]  /*1fd0*/  HMMA.16816.F32 R76, R116.reuse, R100, R76 ;  /* 0x00000064744c723c */ /* 0x040ff0000000184c */
[C---:B------:R-:W-:Y:S08]  /*1fe0*/  HMMA.16816.F32 R72, R116.reuse, R102, R72 ;  /* 0x000000667448723c */ /* 0x040ff00000001848 */
[C---:B------:R-:W-:Y:S08]  /*1ff0*/  HMMA.16816.F32 R68, R116.reuse, R96, R68 ;  /* 0x000000607444723c */ /* 0x040ff00000001844 */
[----:B------:R-:W-:Y:S08]  /*2000*/  HMMA.16816.F32 R60, R116, R98, R60 ;  /* 0x00000062743c723c */ /* 0x000ff0000000183c */
[C---:B-----5:R-:W-:Y:S08]  /*2010*/  HMMA.16816.F32 R28, R52.reuse, R48, R28 ;  /* 0x00000030341c723c */ /* 0x060ff0000000181c */
[C---:B------:R-:W-:Y:S08]  /*2020*/  HMMA.16816.F32 R24, R52.reuse, R50, R24 ;  /* 0x000000323418723c */ /* 0x040ff00000001818 */
[C---:B------:R-:W-:Y:S08]  /*2030*/  HMMA.16816.F32 R20, R52.reuse, R44, R20 ;  /* 0x0000002c3414723c */ /* 0x040ff00000001814 */
[C---:B------:R-:W-:Y:S08]  /*2040*/  HMMA.16816.F32 R16, R52.reuse, R46, R16 ;  /* 0x0000002e3410723c */ /* 0x040ff00000001810 */
[C---:B------:R-:W-:Y:S08]  /*2050*/  HMMA.16816.F32 R12, R52.reuse, R40, R12 ;  /* 0x00000028340c723c */ /* 0x040ff0000000180c */
[C---:B------:R-:W-:Y:S08]  /*2060*/  HMMA.16816.F32 R8, R52.reuse, R42, R8 ;  /* 0x0000002a3408723c */ /* 0x040ff00000001808 */
[C---:B------:R-:W-:Y:S08]  /*2070*/  HMMA.16816.F32 R4, R52.reuse, R32, R4 ;  /* 0x000000203404723c */ /* 0x040ff00000001804 */
        /* <DEDUP_REMOVED lines=9> */
[----:B------:R-:W-:Y:S06]  /*2110*/  BAR.SYNC.DEFER_BLOCKING 0x0 ;  /* 0x0000000000007b1d */ /* 0x000fec0000010000 */
[----:B------:R-:W-:Y:S05]  /*2120*/  @P0 BRA `(.L_x_1) ;  /* 0x0000047000000947 */ /* 0x000fea0003800000 */
[----:B------:R-:W-:Y:S01]  /*2130*/  ULEA UR4, UR7, UR10, 0x6 ;  /* 0x0000000a07047291 */ /* 0x000fe2000f8e303f */
[----:B------:R-:W-:Y:S01]  /*2140*/  ISETP.NE.AND P1, PT, R229, 0x1, PT ;  /* 0x00000001e500780c */ /* 0x000fe20003f25270 */
[----:B------:R-:W-:-:S04]  /*2150*/  IMAD.MOV.U32 R230, RZ, RZ, RZ ;  /* 0x000000ffffe67224 */ /* 0x000fc800078e00ff */
[----:B------:R-:W-:-:S05]  /*2160*/  IMAD.U32 R231, RZ, RZ, UR4 ;  /* 0x00000004ffe77e24 */ /* 0x000fca000f8e00ff */
[----:B------:R-:W-:-:S05]  /*2170*/  IADD3 R231, R231, -0x80, R235 ;  /* 0xffffff80e7e77810 */ /* 0x000fca0007ffe0eb */
[----:B------:R-:W-:-:S04]  /*2180*/  @P1 IMAD.HI.U32 R33, R231, c[0x0][0x2bc], RZ ;  /* 0x0000af00e7211a27 */ /* 0x000fc800078e00ff */
[----:B------:R-:W-:Y:S01]  /*2190*/  IMAD.MOV.U32 R32, RZ, RZ, R231 ;  /* 0x000000ffff207224 */ /* 0x000fe200078e00e7 */
[----:B------:R-:W-:-:S04]  /*21a0*/  @P1 SHF.R.U32.HI R32, RZ, c[0x0][0x2c0], R33 ;  /* 0x0000b000ff201a19 */ /* 0x000fc80000011621 */
[----:B------:R-:W-:-:S04]  /*21b0*/  @!P2 IADD3 R35, P0, R32, UR14, RZ ;  /* 0x0000000e2023ac10 */ /* 0x000fc8000ff1e0ff */
[----:B------:R-:W-:Y:S02]  /*21c0*/  @!P2 LEA.HI.X.SX32 R33, R32, UR11, 0x1, P0 ;  /* 0x0000000b2021ac11 */ /* 0x000fe400080f0eff */
[----:B------:R-:W-:-:S04]  /*21d0*/  @!P2 LEA R34, P0, R35, c[0x0][0x2a0], 0x2 ;  /* 0x0000a8002322aa11 */ /* 0x000fc800078010ff */
[----:B------:R-:W-:-:S05]  /*21e0*/  @!P2 LEA.HI.X R35, R35, c[0x0][0x2a4], R33, 0x2, P0 ;  /* 0x0000a9002323aa11 */ /* 0x000fca00000f1421 */
[----:B------:R1:W2:Y:S01]  /*21f0*/  @!P2 LDG.E R230, [R34.64] ;  /* 0x0000000c22e6a981 */ /* 0x0002a2000c1e1900 */
[----:B------:R-:W-:Y:S01]  /*2200*/  IMAD.MOV R32, RZ, RZ, -R32 ;  /* 0x000000ffff207224 */ /* 0x000fe200078e0a20 */
[----:B------:R-:W-:Y:S01]  /*2210*/  SHF.R.S32.HI R44, RZ, 0x1f, R237 ;  /* 0x0000001fff2c7819 */ /* 0x000fe200000114ed */
[----:B------:R-:W-:Y:S01]  /*2220*/  IMAD.WIDE R46, R37, 0x2, RZ ;  /* 0x00000002252e7825 */ /* 0x000fe200078e02ff */
[----:B------:R-:W-:Y:S02]  /*2230*/  SEL R41, RZ, 0x10, P3 ;  /* 0x00000010ff297807 */ /* 0x000fe40001800000 */
[----:B------:R-:W-:Y:S01]  /*2240*/  LEA.HI R44, R44, R237, RZ, 0x3 ;  /* 0x000000ed2c2c7211 */ /* 0x000fe200078f18ff */
[----:B------:R-:W-:Y:S01]  /*2250*/  IMAD R231, R32, c[0x0][0x2b8], R231 ;  /* 0x0000ae0020e77a24 */ /* 0x000fe200078e02e7 */
[----:B------:R-:W-:Y:S02]  /*2260*/  IADD3 R48, -R41, 0x10, RZ ;  /* 0x0000001029307810 */ /* 0x000fe40007ffe1ff */
[----:B------:R-:W-:-:S02]  /*2270*/  SEL R40, RZ, 0x10, P4 ;  /* 0x00000010ff287807 */ /* 0x000fc40002000000 */
[----:B------:R-:W-:Y:S02]  /*2280*/  SHF.R.S32.HI R32, RZ, 0x1f, R231 ;  /* 0x0000001fff207819 */ /* 0x000fe400000114e7 */
[----:B------:R-:W-:Y:S02]  /*2290*/  LOP3.LUT R44, R44, 0xfffffff8, RZ, 0xc0, !PT ;  /* 0xfffffff82c2c7812 */ /* 0x000fe400078ec0ff */
[----:B------:R-:W-:Y:S01]  /*22a0*/  LOP3.LUT R48, R48, 0xf, RZ, 0xc0, !PT ;  /* 0x0000000f30307812 */ /* 0x000fe200078ec0ff */
[----:B------:R-:W-:Y:S01]  /*22b0*/  IMAD R32, R32, c[0x0][0x1e0], RZ ;  /* 0x0000780020207a24 */ /* 0x000fe200078e02ff */
[----:B------:R-:W-:Y:S01]  /*22c0*/  IADD3 R33, -R38, 0x10, RZ ;  /* 0x0000001026217810 */ /* 0x000fe20007ffe1ff */
[----:B------:R-:W-:Y:S01]  /*22d0*/  IMAD.WIDE R44, R44, 0x2, RZ ;  /* 0x000000022c2c7825 */ /* 0x000fe200078e02ff */
[----:B------:R-:W-:Y:S02]  /*22e0*/  ISETP.NE.U32.AND P6, PT, R41, RZ, PT ;  /* 0x000000ff2900720c */ /* 0x000fe40003fc5070 */
[----:B------:R-:W-:Y:S01]  /*22f0*/  LOP3.LUT R33, R33, 0xf, RZ, 0xc0, !PT ;  /* 0x0000000f21217812 */ /* 0x000fe200078ec0ff */
[----:B------:R-:W-:-:S02]  /*2300*/  IMAD R32, R231, c[0x0][0x1e4], R32 ;  /* 0x00007900e7207a24 */ /* 0x000fc400078e0220 */
[----:B-1----:R-:W-:-:S04]  /*2310*/  IMAD.WIDE.U32 R34, R231, c[0x0][0x1e0], RZ ;  /* 0x00007800e7227a25 */ /* 0x002fc800078e00ff */
[----:B------:R-:W-:Y:S01]  /*2320*/  IMAD.IADD R35, R35, 0x1, R32 ;  /* 0x0000000123237824 */ /* 0x000fe200078e0220 */
[----:B--2---:R-:W-:-:S03]  /*2330*/  SHF.R.S32.HI R32, RZ, 0x1f, R230 ;  /* 0x0000001fff207819 */ /* 0x004fc600000114e6 */
[----:B------:R-:W-:-:S04]  /*2340*/  IMAD.WIDE.U32 R34, R230, c[0x0][0x1f0], R34 ;  /* 0x00007c00e6227a25 */ /* 0x000fc800078e0022 */
[----:B------:R-:W-:Y:S01]  /*2350*/  IMAD R32, R32, c[0x0][0x1f0], RZ ;  /* 0x00007c0020207a24 */ /* 0x000fe200078e02ff */
[----:B------:R-:W-:Y:S02]  /*2360*/  IADD3 R43, P0, R34, UR18, RZ ;  /* 0x00000012222b7c10 */ /* 0x000fe4000ff1e0ff */
[----:B------:R-:W-:Y:S01]  /*2370*/  IADD3 R34, -R40, 0x10, RZ ;  /* 0x0000001028227810 */ /* 0x000fe20007ffe1ff */
[----:B------:R-:W-:-:S03]  /*2380*/  IMAD R32, R230, c[0x0][0x1f4], R32 ;  /* 0x00007d00e6207a24 */ /* 0x000fc600078e0220 */
[----:B------:R-:W-:Y:S02]  /*2390*/  LOP3.LUT R34, R34, 0xf, RZ, 0xc0, !PT ;  /* 0x0000000f22227812 */ /* 0x000fe400078ec0ff */
[----:B------:R-:W-:Y:S02]  /*23a0*/  IADD3.X R32, R35, UR16, R32, P0, !PT ;  /* 0x0000001023207c10 */ /* 0x000fe400087fe420 */
[----:B------:R-:W-:-:S04]  /*23b0*/  LEA R42, P0, R43, c[0x0][0x1c8], 0x1 ;  /* 0x000072002b2a7a11 */ /* 0x000fc800078008ff */
[----:B------:R-:W-:Y:S01]  /*23c0*/  LEA.HI.X R43, R43, c[0x0][0x1cc], R32, 0x1, P0 ;  /* 0x000073002b2b7a11 */ /* 0x000fe200000f0c20 */
[----:B------:R-:W1:Y:S01]  /*23d0*/  SHFL.IDX PT, R35, R42, 0x1, 0x1c1f ;  /* 0x003c1f002a237f89 */ /* 0x000e6200000e0000 */
[----:B------:R-:W-:-:S03]  /*23e0*/  SHF.R.S32.HI R32, RZ, 0x1f, R236 ;  /* 0x0000001fff207819 */ /* 0x000fc600000114ec */
[----:B------:R-:W2:Y:S01]  /*23f0*/  SHFL.IDX PT, R39, R43, 0x1, 0x1c1f ;  /* 0x003c1f002b277f89 */ /* 0x000ea200000e0000 */
[----:B------:R-:W-:-:S03]  /*2400*/  LEA.HI R32, R32, R236, RZ, 0x3 ;  /* 0x000000ec20207211 */ /* 0x000fc600078f18ff */
[----:B------:R-:W3:Y:S01]  /*2410*/  SHFL.IDX PT, R42, R42, RZ, 0x1c1f ;  /* 0x001c1fff2a2a7589 */ /* 0x000ee200000e0000 */
[----:B------:R-:W-:-:S03]  /*2420*/  LOP3.LUT R32, R32, 0xfffffff8, RZ, 0xc0, !PT ;  /* 0xfffffff820207812 */ /* 0x000fc600078ec0ff */
[----:B------:R-:W4:Y:S02]  /*2430*/  SHFL.IDX PT, R43, R43, RZ, 0x1c1f ;  /* 0x001c1fff2b2b7589 */ /* 0x000f2400000e0000 */
[----:B------:R-:W-:Y:S01]  /*2440*/  IMAD.WIDE R50, R32, 0x2, RZ ;  /* 0x0000000220327825 */ /* 0x000fe200078e02ff */
[----:B-1----:R-:W-:-:S04]  /*2450*/  IADD3 R48, P1, P0, R48, R35, R46 ;  /* 0x0000002330307210 */ /* 0x002fc8000783e02e */
[----:B--2---:R-:W-:Y:S02]  /*2460*/  IADD3.X R49, RZ, R39, R47, P1, P0 ;  /* 0x00000027ff317210 */ /* 0x004fe40000fe042f */
[----:B------:R-:W-:Y:S01]  /*2470*/  IADD3 R52, P1, P0, R34, R35, R44 ;  /* 0x0000002322347210 */ /* 0x000fe2000783e02c */
[----:B------:R-:W-:-:S03]  /*2480*/  IMAD.SHL.U32 R34, R233, 0x2, RZ ;  /* 0x00000002e9227824 */ /* 0x000fc600078e00ff */
[----:B------:R-:W-:Y:S02]  /*2490*/  IADD3.X R53, RZ, R39, R45, P1, P0 ;  /* 0x00000027ff357210 */ /* 0x000fe40000fe042d */
[----:B------:R-:W-:-:S04]  /*24a0*/  IADD3 R32, P1, P0, R33, R35, R50 ;  /* 0x0000002321207210 */ /* 0x000fc8000783e032 */
[----:B------:R-:W-:Y:S02]  /*24b0*/  IADD3.X R33, RZ, R39, R51, P1, P0 ;  /* 0x00000027ff217210 */ /* 0x000fe40000fe0433 */
[-C--:B---3--:R-:W-:Y:S02]  /*24c0*/  IADD3 R44, P0, R44, R42.reuse, RZ ;  /* 0x0000002a2c2c7210 */ /* 0x088fe40007f1e0ff */
[----:B------:R-:W-:-:S03]  /*24d0*/  IADD3 R46, P1, R46, R42, RZ ;  /* 0x0000002a2e2e7210 */ /* 0x000fc60007f3e0ff */
[--C-:B----4-:R-:W-:Y:S01]  /*24e0*/  IMAD.X R45, R45, 0x1, R43.reuse, P0 ;  /* 0x000000012d2d7824 */ /* 0x110fe200000e062b */
[----:B------:R-:W-:Y:S01]  /*24f0*/  IADD3 R42, P0, R50, R42, RZ ;  /* 0x0000002a322a7210 */ /* 0x000fe20007f1e0ff */
[----:B------:R-:W-:Y:S01]  /*2500*/  IMAD.X R47, R47, 0x1, R43, P1 ;  /* 0x000000012f2f7824 */ /* 0x000fe200008e062b */
[----:B------:R-:W-:-:S03]  /*2510*/  ISETP.NE.U32.AND P1, PT, R40, RZ, PT ;  /* 0x000000ff2800720c */ /* 0x000fc60003f25070 */
[----:B------:R-:W-:Y:S01]  /*2520*/  IMAD.X R43, R51, 0x1, R43, P0 ;  /* 0x00000001332b7824 */ /* 0x000fe200000e062b */
[----:B------:R-:W-:Y:S01]  /*2530*/  ISETP.NE.U32.AND P0, PT, R38, RZ, PT ;  /* 0x000000ff2600720c */ /* 0x000fe20003f05070 */
[----:B------:R1:W-:Y:S04]  /*2540*/  LDGSTS.E.BYPASS.LTC128B.128 [R34+0x3100], [R46.64], !P3 ;  /* 0x031000002e227fae */ /* 0x0003e8000d901d4c */
[----:B------:R1:W-:Y:S04]  /*2550*/  LDGSTS.E.BYPASS.LTC128B.128 [R34+0x4100], [R44.64], !P4 ;  /* 0x041000002c227fae */ /* 0x0003e8000e101d4c */
[----:B------:R1:W-:Y:S04]  /*2560*/  LDGSTS.E.BYPASS.LTC128B.128 [R34+0x5100], [R42.64], !P5 ;  /* 0x051000002a227fae */ /* 0x0003e8000e901d4c */
[----:B------:R1:W-:Y:S04]  /*2570*/  LDGSTS.E.BYPASS.LTC128B.128.ZFILL [R34+0x3900], [R48.64], P6 ;  /* 0x0390000030227fae */ /* 0x0003e8000b141d4c */
[----:B------:R1:W-:Y:S04]  /*2580*/  LDGSTS.E.BYPASS.LTC128B.128.ZFILL [R34+0x4900], [R52.64], P1 ;  /* 0x0490000034227fae */ /* 0x0003e80008941d4c */
[----:B------:R1:W-:Y:S02]  /*2590*/  LDGSTS.E.BYPASS.LTC128B.128.ZFILL [R34+0x5900], [R32.64], P0 ;  /* 0x0590000020227fae */ /* 0x0003e40008141d4c */
.L_x_1:
[----:B------:R-:W-:Y:S01]  /*25a0*/  SHF.R.S32.HI R238, RZ, 0x1f, R3 ;  /* 0x0000001fffee7819 */ /* 0x000fe20000011403 */
[----:B-1----:R-:W-:Y:S01]  /*25b0*/  IMAD.U32 R45, RZ, RZ, UR17 ;  /* 0x00000011ff2d7e24 */ /* 0x002fe2000f8e00ff */
[----:B------:R-:W0:Y:S01]  /*25c0*/  LDGDEPBAR ;  /* 0x00000000000079af */ /* 0x000e220000000000 */
[----:B------:R-:W-:Y:S01]  /*25d0*/  IMAD.SHL.U32 R225, R2, 0x2, RZ ;  /* 0x0000000202e17824 */ /* 0x000fe200078e00ff */
[----:B------:R-:W-:-:S03]  /*25e0*/  LEA.HI R238, R238, R3, RZ, 0x2 ;  /* 0x00000003eeee7211 */ /* 0x000fc600078f10ff */
[----:B------:R-:W-:Y:S01]  /*25f0*/  IMAD R223, R0, 0x2, R225 ;  /* 0x0000000200df7824 */ /* 0x000fe200078e02e1 */
[----:B------:R-:W-:Y:S01]  /*2600*/  LOP3.LUT R32, R238, 0x7ffffffc, RZ, 0xc0, !PT ;  /* 0x7ffffffcee207812 */ /* 0x000fe200078ec0ff */
[----:B------:R-:W-:Y:S04]  /*2610*/  LDSM.16.MT88.4 R148, [R225+0x100] ;  /* 0x00010000e194783b */ /* 0x000fe80000004200 */
[----:B------:R-:W-:Y:S01]  /*2620*/  IMAD.IADD R32, R3, 0x1, -R32 ;  /* 0x0000000103207824 */ /* 0x000fe200078e0a20 */
[----:B------:R-:W-:Y:S03]  /*2630*/  LDSM.16.MT88.4 R104, [R223+0x1100] ;  /* 0x00110000df68783b */ /* 0x000fe60000004200 */
[----:B------:R-:W-:Y:S01]  /*2640*/  IMAD R45, R32, -0x2, R45 ;  /* 0xfffffffe202d7824 */ /* 0x000fe200078e022d */
[----:B------:R-:W-:Y:S04]  /*2650*/  LDSM.16.MT88.4 R116, [R225+0x2100] ;  /* 0x00210000e174783b */ /* 0x000fe80000004200 */
[----:B------:R-:W-:-:S02]  /*2660*/  ISETP.GT.AND P0, PT, R45, RZ, PT ;  /* 0x000000ff2d00720c */ /* 0x000fc40003f04270 */
[C---:B------:R-:W-:Y:S02]  /*2670*/  ISETP.GT.AND P1, PT, R45.reuse, 0x1, PT ;  /* 0x000000012d00780c */ /* 0x040fe40003f24270 */
[----:B------:R-:W-:Y:S02]  /*2680*/  FSEL R42, R30, -INF , P0 ;  /* 0xff8000001e2a7808 */ /* 0x000fe40000000000 */
[----:B------:R-:W-:Y:S02]  /*2690*/  FSEL R40, R28, -INF , P0 ;  /* 0xff8000001c287808 */ /* 0x000fe40000000000 */
[----:B------:R-:W-:Y:S02]  /*26a0*/  FSEL R35, R94, -INF , P0 ;  /* 0xff8000005e237808 */ /* 0x000fe40000000000 */
[----:B------:R-:W-:Y:S02]  /*26b0*/  FSEL R39, R92, -INF , P0 ;  /* 0xff8000005c277808 */ /* 0x000fe40000000000 */
[----:B------:R-:W-:-:S02]  /*26c0*/  ISETP.GT.AND P0, PT, R45, 0x8, PT ;  /* 0x000000082d00780c */ /* 0x000fc40003f04270 */
[----:B------:R-:W-:Y:S02]  /*26d0*/  FSEL R41, R31, -INF , P1 ;  /* 0xff8000001f297808 */ /* 0x000fe40000800000 */
        /* <DEDUP_REMOVED lines=13> */
[----:B------:R-:W-:Y:S01]  /*27b0*/  ISETP.GT.AND P1, PT, R45, 0x9, PT ;  /* 0x000000092d00780c */ /* 0x000fe20003f24270 */
[----:B------:R-:W-:Y:S01]  /*27c0*/  LDSM.16.MT88.4 R92, [R225+0x1100] ;  /* 0x00110000e15c783b */ /* 0x000fe20000004200 */
[----:B------:R-:W-:Y:S02]  /*27d0*/  FSEL R18, R18, -INF , P0 ;  /* 0xff80000012127808 */ /* 0x000fe40000000000 */
[----:B------:R-:W-:Y:S02]  /*27e0*/  FSEL R16, R16, -INF , P0 ;  /* 0xff80000010107808 */ /* 0x000fe40000000000 */
[----:B------:R-:W-:-:S02]  /*27f0*/  FSEL R201, R82, -INF , P0 ;  /* 0xff80000052c97808 */ /* 0x000fc40000000000 */
[----:B------:R-:W-:Y:S02]  /*2800*/  FSEL R204, R80, -INF , P0 ;  /* 0xff80000050cc7808 */ /* 0x000fe40000000000 */
[----:B------:R-:W-:Y:S02]  /*2810*/  ISETP.GT.AND P0, PT, R45, 0x20, PT ;  /* 0x000000202d00780c */ /* 0x000fe40003f04270 */
[----:B------:R-:W-:Y:S02]  /*2820*/  FSEL R27, R27, -INF , P1 ;  /* 0xff8000001b1b7808 */ /* 0x000fe40000800000 */
[----:B------:R-:W-:Y:S02]  /*2830*/  FSEL R25, R25, -INF , P1 ;  /* 0xff80000019197808 */ /* 0x000fe40000800000 */
[----:B------:R-:W-:Y:S02]  /*2840*/  FSEL R3, R91, -INF , P1 ;  /* 0xff8000005b037808 */ /* 0x000fe40000800000 */
[----:B------:R-:W-:-:S02]  /*2850*/  FSEL R89, R89, -INF , P1 ;  /* 0xff80000059597808 */ /* 0x000fc40000800000 */
[----:B------:R-:W-:Y:S02]  /*2860*/  ISETP.GT.AND P1, PT, R45, 0x11, PT ;  /* 0x000000112d00780c */ /* 0x000fe40003f24270 */
[----:B------:R-:W-:Y:S02]  /*2870*/  FSEL R175, R12, -INF , P0 ;  /* 0xff8000000caf7808 */ /* 0x000fe40000000000 */
[----:B------:R-:W-:Y:S02]  /*2880*/  FMNMX.FTZ R12, R40, R43, !PT ;  /* 0x0000002b280c7209 */ /* 0x000fe40007810000 */
[----:B------:R-:W-:Y:S02]  /*2890*/  FSEL R23, R23, -INF , P1 ;  /* 0xff80000017177808 */ /* 0x000fe40000800000 */
[----:B------:R-:W-:Y:S02]  /*28a0*/  FSEL R21, R21, -INF , P1 ;  /* 0xff80000015157808 */ /* 0x000fe40000800000 */
[----:B------:R-:W-:-:S02]  /*28b0*/  FSEL R185, R87, -INF , P1 ;  /* 0xff80000057b97808 */ /* 0x000fc40000800000 */
[----:B------:R-:W-:Y:S02]  /*28c0*/  FSEL R205, R85, -INF , P1 ;  /* 0xff80000055cd7808 */ /* 0x000fe40000800000 */
[----:B------:R-:W-:Y:S02]  /*28d0*/  ISETP.GT.AND P1, PT, R45, 0x19, PT ;  /* 0x000000192d00780c */ /* 0x000fe40003f24270 */
[----:B------:R-:W-:Y:S02]  /*28e0*/  FMNMX.FTZ R12, R44, R12, !PT ;  /* 0x0000000c2c0c7209 */ /* 0x000fe40007810000 */
[----:B------:R-:W-:Y:S02]  /*28f0*/  FSEL R33, R19, -INF , P1 ;  /* 0xff80000013217808 */ /* 0x000fe40000800000 */
[----:B------:R-:W-:Y:S02]  /*2900*/  FSEL R17, R17, -INF , P1 ;  /* 0xff80000011117808 */ /* 0x000fe40000800000 */
[----:B------:R-:W-:-:S02]  /*2910*/  FSEL R176, R83, -INF , P1 ;  /* 0xff80000053b07808 */ /* 0x000fc40000800000 */
[----:B------:R-:W-:Y:S02]  /*2920*/  FSEL R203, R81, -INF , P1 ;  /* 0xff80000051cb7808 */ /* 0x000fe40000800000 */
[----:B------:R-:W-:Y:S01]  /*2930*/  ISETP.GT.AND P1, PT, R45, 0x28, PT ;  /* 0x000000282d00780c */ /* 0x000fe20003f24270 */
[----:B------:R-:W-:Y:S01]  /*2940*/  LDSM.16.MT88.4 R80, [R223+0x100] ;  /* 0x00010000df50783b */ /* 0x000fe20000004200 */
[----:B------:R-:W-:Y:S02]  /*2950*/  FMNMX.FTZ R12, R25, R12, !PT ;  /* 0x0000000c190c7209 */ /* 0x000fe40007810000 */
[----:B------:R-:W-:Y:S02]  /*2960*/  FSEL R187, R10, -INF , P1 ;  /* 0xff8000000abb7808 */ /* 0x000fe40000800000 */
[----:B------:R-:W-:Y:S02]  /*2970*/  FMNMX.FTZ R10, R20, R12, !PT ;  /* 0x0000000c140a7209 */ /* 0x000fe40007810000 */
[----:B------:R-:W-:-:S02]  /*2980*/  FSEL R182, R8, -INF , P1 ;  /* 0xff80000008b67808 */ /* 0x000fc40000800000 */
[----:B------:R-:W-:Y:S02]  /*2990*/  FMNMX.FTZ R8, R21, R10, !PT ;  /* 0x0000000a15087209 */ /* 0x000fe40007810000 */
[----:B------:R-:W-:Y:S02]  /*29a0*/  FSEL R29, R14, -INF , P0 ;  /* 0xff8000000e1d7808 */ /* 0x000fe40000000000 */
[----:B------:R-:W-:Y:S02]  /*29b0*/  FSEL R195, R78, -INF , P0 ;  /* 0xff8000004ec37808 */ /* 0x000fe40000000000 */
[----:B------:R-:W-:Y:S02]  /*29c0*/  FSEL R191, R76, -INF , P0 ;  /* 0xff8000004cbf7808 */ /* 0x000fe40000000000 */
[----:B------:R-:W-:Y:S02]  /*29d0*/  ISETP.GT.AND P0, PT, R45, 0x29, PT ;  /* 0x000000292d00780c */ /* 0x000fe40003f04270 */
[----:B------:R-:W-:-:S02]  /*29e0*/  FMNMX.FTZ R8, R16, R8, !PT ;  /* 0x0000000810087209 */ /* 0x000fc40007810000 */
[----:B------:R-:W-:Y:S02]  /*29f0*/  FSEL R197, R74, -INF , P1 ;  /* 0xff8000004ac57808 */ /* 0x000fe40000800000 */
[----:B------:R-:W-:Y:S02]  /*2a00*/  FSEL R199, R72, -INF , P1 ;  /* 0xff80000048c77808 */ /* 0x000fe40000800000 */
[----:B------:R-:W-:Y:S02]  /*2a10*/  ISETP.GT.AND P6, PT, R45, 0x21, PT ;  /* 0x000000212d00780c */ /* 0x000fe40003fc4270 */
[----:B------:R-:W-:Y:S02]  /*2a20*/  FSEL R30, R9, -INF , P0 ;  /* 0xff800000091e7808 */ /* 0x000fe40000000000 */
[----:B------:R-:W-:Y:S02]  /*2a30*/  ISETP.GT.AND P1, PT, R45, 0x30, PT ;  /* 0x000000302d00780c */ /* 0x000fe40003f24270 */
[----:B------:R-:W-:-:S02]  /*2a40*/  FMNMX.FTZ R8, R17, R8, !PT ;  /* 0x0000000811087209 */ /* 0x000fc40007810000 */
[----:B------:R-:W-:Y:S02]  /*2a50*/  FMNMX.FTZ R9, R42, R41, !PT ;  /* 0x000000292a097209 */ /* 0x000fe40007810000 */
[----:B------:R-:W-:Y:S02]  /*2a60*/  FSEL R31, R13, -INF , P6 ;  /* 0xff8000000d1f7808 */ /* 0x000fe40003000000 */
[----:B------:R-:W-:Y:S02]  /*2a70*/  FSEL R184, R6, -INF , P1 ;  /* 0xff80000006b87808 */ /* 0x000fe40000800000 */
[----:B------:R-:W-:Y:S02]  /*2a80*/  FMNMX.FTZ R8, R175, R8, !PT ;  /* 0x00000008af087209 */ /* 0x000fe40007810000 */
[----:B------:R-:W-:Y:S02]  /*2a90*/  FMNMX.FTZ R6, R26, R9, !PT ;  /* 0x000000091a067209 */ /* 0x000fe40007810000 */
[----:B------:R-:W-:-:S02]  /*2aa0*/  FSEL R186, R11, -INF , P0 ;  /* 0xff8000000bba7808 */ /* 0x000fc40000000000 */
[----:B------:R-:W-:Y:S02]  /*2ab0*/  FSEL R198, R75, -INF , P0 ;  /* 0xff8000004bc67808 */ /* 0x000fe40000000000 */
[----:B------:R-:W-:Y:S02]  /*2ac0*/  FSEL R194, R73, -INF , P0 ;  /* 0xff80000049c27808 */ /* 0x000fe40000000000 */
[----:B------:R-:W-:Y:S02]  /*2ad0*/  FSEL R193, R4, -INF , P1 ;  /* 0xff80000004c17808 */ /* 0x000fe40000800000 */
[----:B------:R-:W-:Y:S02]  /*2ae0*/  ISETP.GT.AND P0, PT, R45, 0x31, PT ;  /* 0x000000312d00780c */ /* 0x000fe40003f04270 */
[----:B------:R-:W-:Y:S02]  /*2af0*/  FMNMX.FTZ R4, R31, R8, !PT ;  /* 0x000000081f047209 */ /* 0x000fe40007810000 */
[----:B------:R-:W-:-:S02]  /*2b00*/  FMNMX.FTZ R6, R27, R6, !PT ;  /* 0x000000061b067209 */ /* 0x000fc40007810000 */
[----:B------:R-:W-:Y:S02]  /*2b10*/  FSEL R192, R5, -INF , P0 ;  /* 0xff80000005c07808 */ /* 0x000fe40000000000 */
[----:B------:R-:W-:Y:S02]  /*2b20*/  FMNMX.FTZ R4, R182, R4, !PT ;  /* 0x00000004b6047209 */ /* 0x000fe40007810000 */
[----:B------:R-:W-:Y:S02]  /*2b30*/  FMNMX.FTZ R5, R22, R6, !PT ;  /* 0x0000000616057209 */ /* 0x000fe40007810000 */
[----:B------:R-:W-:Y:S02]  /*2b40*/  FMNMX.FTZ R4, R30, R4, !PT ;  /* 0x000000041e047209 */ /* 0x000fe40007810000 */
[----:B------:R-:W-:Y:S02]  /*2b50*/  FMNMX.FTZ R5, R23, R5, !PT ;  /* 0x0000000517057209 */ /* 0x000fe40007810000 */
[----:B------:R-:W-:-:S02]  /*2b60*/  FSEL R171, R70, -INF , P1 ;  /* 0xff80000046ab7808 */ /* 0x000fc40000800000 */
[----:B------:R-:W-:Y:S02]  /*2b70*/  FSEL R178, R68, -INF , P1 ;  /* 0xff80000044b27808 */ /* 0x000fe40000800000 */
[----:B------:R-:W-:Y:S02]  /*2b80*/  ISETP.GT.AND P1, PT, R45, 0x38, PT ;  /* 0x000000382d00780c */ /* 0x000fe40003f24270 */
[----:B------:R-:W-:Y:S02]  /*2b90*/  FMNMX.FTZ R4, R193, R4, !PT ;  /* 0x00000004c1047209 */ /* 0x000fe40007810000 */
[----:B------:R-:W-:Y:S02]  /*2ba0*/  FMNMX.FTZ R5, R18, R5, !PT ;  /* 0x0000000512057209 */ /* 0x000fe40007810000 */
[----:B------:R-:W-:Y:S02]  /*2bb0*/  FSEL R181, R7, -INF , P0 ;  /* 0xff80000007b57808 */ /* 0x000fe40000000000 */
[----:B------:R-:W-:-:S02]  /*2bc0*/  FSEL R170, R71, -INF , P0 ;  /* 0xff80000047aa7808 */ /* 0x000fc40000000000 */
[----:B------:R-:W-:Y:S02]  /*2bd0*/  FSEL R177, R69, -INF , P0 ;  /* 0xff80000045b17808 */ /* 0x000fe40000000000 */
[----:B------:R-:W-:Y:S02]  /*2be0*/  ISETP.GT.AND P0, PT, R45, 0x39, PT ;  /* 0x000000392d00780c */ /* 0x000fe40003f04270 */
[----:B------:R-:W-:Y:S02]  /*2bf0*/  FSEL R190, R64, -INF , P1 ;  /* 0xff80000040be7808 */ /* 0x000fe40000800000 */
[----:B------:R-:W-:Y:S02]  /*2c00*/  FMNMX.FTZ R4, R192, R4, !PT ;  /* 0x00000004c0047209 */ /* 0x000fe40007810000 */
[----:B------:R-:W-:Y:S02]  /*2c10*/  FMNMX.FTZ R5, R33, R5, !PT ;  /* 0x0000000521057209 */ /* 0x000fe40007810000 */
[----:B------:R-:W-:-:S02]  /*2c20*/  FSEL R188, R65, -INF , P0 ;  /* 0xff80000041bc7808 */ /* 0x000fc40000000000 */
[----:B------:R-:W-:Y:S02]  /*2c30*/  FMNMX.FTZ R4, R190, R4, !PT ;  /* 0x00000004be047209 */ /* 0x000fe40007810000 */
[----:B------:R-:W-:Y:S02]  /*2c40*/  FSEL R28, R15, -INF , P6 ;  /* 0xff8000000f1c7808 */ /* 0x000fe40003000000 */
[----:B------:R-:W-:Y:S01]  /*2c50*/  FMNMX.FTZ R7, R29, R5, !PT ;  /* 0x000000051d077209 */ /* 0x000fe20007810000 */
[----:B------:R-:W-:Y:S01]  /*2c60*/  LDSM.16.MT88.4 R12, [R223+0x1500] ;  /* 0x00150000df0c783b */ /* 0x000fe20000004200 */
[----:B------:R-:W-:Y:S02]  /*2c70*/  FMNMX.FTZ R6, R39, R38, !PT ;  /* 0x0000002627067209 */ /* 0x000fe40007810000 */
[----:B------:R-:W-:Y:S02]  /*2c80*/  FMNMX.FTZ R4, R188, R4, !PT ;  /* 0x00000004bc047209 */ /* 0x000fe40007810000 */
[----:B------:R-:W-:-:S02]  /*2c90*/  FMNMX.FTZ R7, R28, R7, !PT ;  /* 0x000000071c077209 */ /* 0x000fc40007810000 */
[----:B------:R-:W-:Y:S02]  /*2ca0*/  FMNMX.FTZ R5, R88, R6, !PT ;  /* 0x0000000658057209 */ /* 0x000fe40007810000 */
[----:B------:R-:W-:Y:S01]  /*2cb0*/  FMNMX.FTZ R7, R187, R7, !PT ;  /* 0x00000007bb077209 */ /* 0x000fe20007810000 */
[----:B------:R-:W1:Y:S01]  /*2cc0*/  SHFL.BFLY PT, R6, R4, 0x2, 0x1f ;  /* 0x0c401f0004067f89 */ /* 0x000e6200000e0000 */
[----:B------:R-:W-:Y:S02]  /*2cd0*/  FMNMX.FTZ R5, R89, R5, !PT ;  /* 0x0000000559057209 */ /* 0x000fe40007810000 */
[----:B------:R-:W-:Y:S02]  /*2ce0*/  FMNMX.FTZ R7, R186, R7, !PT ;  /* 0x00000007ba077209 */ /* 0x000fe40007810000 */
[----:B------:R-:W-:Y:S02]  /*2cf0*/  FMNMX.FTZ R5, R32, R5, !PT ;  /* 0x0000000520057209 */ /* 0x000fe40007810000 */
[----:B------:R-:W-:-:S02]  /*2d00*/  FMNMX.FTZ R7, R184, R7, !PT ;  /* 0x00000007b8077209 */ /* 0x000fc40007810000 */
[----:B------:R-:W-:Y:S02]  /*2d10*/  FMNMX.FTZ R5, R205, R5, !PT ;  /* 0x00000005cd057209 */ /* 0x000fe40007810000 */
[----:B------:R-:W-:Y:S02]  /*2d20*/  FSEL R183, R66, -INF , P1 ;  /* 0xff80000042b77808 */ /* 0x000fe40000800000 */
[----:B------:R-:W-:Y:S02]  /*2d30*/  FMNMX.FTZ R7, R181, R7, !PT ;  /* 0x00000007b5077209 */ /* 0x000fe40007810000 */
[----:B------:R-:W-:Y:S02]  /*2d40*/  FMNMX.FTZ R5, R204, R5, !PT ;  /* 0x00000005cc057209 */ /* 0x000fe40007810000 */
[----:B------:R-:W-:Y:S02]  /*2d50*/  FSEL R180, R67, -INF , P0 ;  /* 0xff80000043b47808 */ /* 0x000fe40000000000 */
[----:B------:R-:W-:-:S02]  /*2d60*/  FMNMX.FTZ R7, R183, R7, !PT ;  /* 0x00000007b7077209 */ /* 0x000fc40007810000 */
[----:B------:R-:W-:Y:S02]  /*2d70*/  FMNMX.FTZ R5, R203, R5, !PT ;  /* 0x00000005cb057209 */ /* 0x000fe40007810000 */
[----:B------:R-:W-:Y:S02]  /*2d80*/  FMNMX.FTZ R8, R35, R34, !PT ;  /* 0x0000002223087209 */ /* 0x000fe40007810000 */
[----:B------:R-:W-:Y:S02]  /*2d90*/  FMNMX.FTZ R7, R180, R7, !PT ;  /* 0x00000007b4077209 */ /* 0x000fe40007810000 */
[----:B------:R-:W-:Y:S02]  /*2da0*/  FSEL R200, R77, -INF , P6 ;  /* 0xff8000004dc87808 */ /* 0x000fe40003000000 */
[----:B------:R-:W-:Y:S02]  /*2db0*/  FMNMX.FTZ R5, R191, R5, !PT ;  /* 0x00000005bf057209 */ /* 0x000fe40007810000 */
[----:B------:R-:W-:-:S02]  /*2dc0*/  FMNMX.FTZ R8, R24, R8, !PT ;  /* 0x0000000818087209 */ /* 0x000fc40007810000 */
[----:B-1----:R-:W-:Y:S02]  /*2dd0*/  FMNMX.FTZ R6, R4, R6, !PT ;  /* 0x0000000604067209 */ /* 0x002fe40007810000 */
[----:B------:R-:W-:Y:S01]  /*2de0*/  FMNMX.FTZ R5, R200, R5, !PT ;  /* 0x00000005c8057209 */ /* 0x000fe20007810000 */
[----:B------:R-:W1:Y:S01]  /*2df0*/  SHFL.BFLY PT, R4, R7, 0x2, 0x1f ;  /* 0x0c401f0007047f89 */ /* 0x000e6200000e0000 */
[----:B------:R-:W-:Y:S02]  /*2e00*/  FMNMX.FTZ R8, R3, R8, !PT ;  /* 0x0000000803087209 */ /* 0x000fe40007810000 */
[----:B------:R-:W-:Y:S01]  /*2e10*/  FMNMX.FTZ R5, R199, R5, !PT ;  /* 0x00000005c7057209 */ /* 0x000fe20007810000 */
[----:B------:R-:W2:Y:S01]  /*2e20*/  SHFL.BFLY PT, R166, R6, 0x1, 0x1f ;  /* 0x0c201f0006a67f89 */ /* 0x000ea200000e0000 */
[----:B------:R-:W-:Y:S02]  /*2e30*/  FMNMX.FTZ R8, R202, R8, !PT ;  /* 0x00000008ca087209 */ /* 0x000fe40007810000 */
[----:B------:R-:W-:-:S02]  /*2e40*/  FMNMX.FTZ R5, R194, R5, !PT ;  /* 0x00000005c2057209 */ /* 0x000fc40007810000 */
[----:B------:R-:W-:Y:S02]  /*2e50*/  FMNMX.FTZ R8, R185, R8, !PT ;  /* 0x00000008b9087209 */ /* 0x000fe40007810000 */
[----:B------:R-:W-:Y:S02]  /*2e60*/  FMNMX.FTZ R5, R178, R5, !PT ;  /* 0x00000005b2057209 */ /* 0x000fe40007810000 */
[----:B------:R-:W-:Y:S02]  /*2e70*/  FMNMX.FTZ R8, R201, R8, !PT ;  /* 0x00000008c9087209 */ /* 0x000fe40007810000 */
[----:B------:R-:W-:Y:S02]  /*2e80*/  FSEL R174, R60, -INF , P1 ;  /* 0xff8000003cae7808 */ /* 0x000fe40000800000 */
[----:B------:R-:W-:Y:S02]  /*2e90*/  FMNMX.FTZ R5, R177, R5, !PT ;  /* 0x00000005b1057209 */ /* 0x000fe40007810000 */
[----:B------:R-:W-:-:S02]  /*2ea0*/  FMNMX.FTZ R8, R176, R8, !PT ;  /* 0x00000008b0087209 */ /* 0x000fc40007810000 */
[----:B------:R-:W-:Y:S02]  /*2eb0*/  FSEL R172, R61, -INF , P0 ;  /* 0xff8000003dac7808 */ /* 0x000fe40000000000 */
[----:B------:R-:W-:Y:S02]  /*2ec0*/  FMNMX.FTZ R5, R174, R5, !PT ;  /* 0x00000005ae057209 */ /* 0x000fe40007810000 */
[----:B------:R-:W-:Y:S02]  /*2ed0*/  FSEL R196, R79, -INF , P6 ;  /* 0xff8000004fc47808 */ /* 0x000fe40003000000 */
[----:B------:R-:W-:Y:S02]  /*2ee0*/  FMNMX.FTZ R8, R195, R8, !PT ;  /* 0x00000008c3087209 */ /* 0x000fe40007810000 */
[----:B------:R-:W-:Y:S02]  /*2ef0*/  FMNMX.FTZ R5, R172, R5, !PT ;  /* 0x00000005ac057209 */ /* 0x000fe40007810000 */
[----:B-1----:R-:W-:-:S02]  /*2f00*/  FMNMX.FTZ R4, R7, R4, !PT ;  /* 0x0000000407047209 */ /* 0x002fc40007810000 */
[----:B------:R-:W-:Y:S01]  /*2f10*/  FMNMX.FTZ R7, R196, R8, !PT ;  /* 0x00000008c4077209 */ /* 0x000fe20007810000 */
[----:B------:R-:W1:Y:S01]  /*2f20*/  SHFL.BFLY PT, R168, R5, 0x2, 0x1f ;  /* 0x0c401f0005a87f89 */ /* 0x000e6200000e0000 */
[----:B--2---:R-:W-:Y:S02]  /*2f30*/  FMNMX.FTZ R166, R6, R166, !PT ;  /* 0x000000a606a67209 */ /* 0x004fe40007810000 */
[----:B------:R-:W-:Y:S01]  /*2f40*/  FMNMX.FTZ R6, R197, R7, !PT ;  /* 0x00000007c5067209 */ /* 0x000fe20007810000 */
[----:B------:R-:W2:Y:S01]  /*2f50*/  SHFL.BFLY PT, R165, R4, 0x1, 0x1f ;  /* 0x0c201f0004a57f89 */ /* 0x000ea200000e0000 */
[----:B------:R-:W-:Y:S01]  /*2f60*/  FSEL R169, R62, -INF , P1 ;  /* 0xff8000003ea97808 */ /* 0x000fe20000800000 */
[----:B------:R-:W-:Y:S01]  /*2f70*/  FMUL.FTZ R189, R166, c[0x0][0x2d0] ;  /* 0x0000b400a6bd7a20 */ /* 0x000fe20000410000 */
[----:B------:R-:W-:Y:S01]  /*2f80*/  FMNMX.FTZ R6, R198, R6, !PT ;  /* 0x00000006c6067209 */ /* 0x000fe20007810000 */
[----:B------:R-:W-:Y:S01]  /*2f90*/  LDSM.16.MT88.4 R8, [R225+0x2500] ;  /* 0x00250000e108783b */ /* 0x000fe20000004200 */
[----:B------:R-:W-:-:S02]  /*2fa0*/  FSEL R67, R63, -INF , P0 ;  /* 0xff8000003f437808 */ /* 0x000fc40000000000 */
[----:B------:R-:W-:Y:S02]  /*2fb0*/  FMNMX.FTZ R6, R171, R6, !PT ;  /* 0x00000006ab067209 */ /* 0x000fe40007810000 */
[----:B------:R-:W-:Y:S02]  /*2fc0*/  FSETP.NEU.FTZ.AND P1, PT, R166, -INF , PT ;  /* 0xff800000a600780b */ /* 0x000fe40003f3d000 */
[----:B------:R-:W-:Y:S02]  /*2fd0*/  FMNMX.FTZ R6, R170, R6, !PT ;  /* 0x00000006aa067209 */ /* 0x000fe40007810000 */
[----:B------:R-:W-:Y:S02]  /*2fe0*/  FSEL R189, R189, RZ, P1 ;  /* 0x000000ffbdbd7208 */ /* 0x000fe40000800000 */
[----:B------:R-:W-:-:S03]  /*2ff0*/  FMNMX.FTZ R6, R169, R6, !PT ;  /* 0x00000006a9067209 */ /* 0x000fc60007810000 */
[--C-:B------:R-:W-:Y:S01]  /*3000*/  FFMA.FTZ R48, R40, c[0x0][0x2d0], -R189.reuse ;  /* 0x0000b40028307a23 */ /* 0x100fe200000108bd */
[----:B------:R-:W-:Y:S01]  /*3010*/  FMNMX.FTZ R167, R67, R6, !PT ;  /* 0x0000000643a77209 */ /* 0x000fe20007810000 */
[--C-:B------:R-:W-:Y:S01]  /*3020*/  FFMA.FTZ R47, R43, c[0x0][0x2d0], -R189.reuse ;  /* 0x0000b4002b2f7a23 */ /* 0x100fe200000108bd */
[----:B-1----:R-:W-:Y:S01]  /*3030*/  FMNMX.FTZ R168, R5, R168, !PT ;  /* 0x000000a805a87209 */ /* 0x002fe20007810000 */
[--C-:B------:R-:W-:Y:S02]  /*3040*/  FFMA.FTZ R46, R44, c[0x0][0x2d0], -R189.reuse ;  /* 0x0000b4002c2e7a23 */ /* 0x100fe400000108bd */
[----:B------:R-:W1:Y:S01]  /*3050*/  SHFL.BFLY PT, R5, R167, 0x2, 0x1f ;  /* 0x0c401f00a7057f89 */ /* 0x000e6200000e0000 */
[----:B--2---:R-:W-:Y:S01]  /*3060*/  FMNMX.FTZ R165, R4, R165, !PT ;  /* 0x000000a504a57209 */ /* 0x004fe20007810000 */
[----:B------:R-:W-:Y:S01]  /*3070*/  FFMA.FTZ R40, R25, c[0x0][0x2d0], -R189 ;  /* 0x0000b40019287a23 */ /* 0x000fe200000108bd */
[----:B------:R-:W-:Y:S01]  /*3080*/  MUFU.EX2 R48, R48 ;  /* 0x0000003000307308 */ /* 0x000fe20000000800 */
[----:B------:R-:W2:Y:S01]  /*3090*/  SHFL.BFLY PT, R4, R168, 0x1, 0x1f ;  /* 0x0c201f00a8047f89 */ /* 0x000ea200000e0000 */
[C---:B------:R-:W-:Y:S01]  /*30a0*/  FSETP.NEU.FTZ.AND P0, PT, R165.reuse, -INF , PT ;  /* 0xff800000a500780b */ /* 0x040fe20003f1d000 */
[----:B------:R-:W-:-:S02]  /*30b0*/  FMUL.FTZ R179, R165, c[0x0][0x2d0] ;  /* 0x0000b400a5b37a20 */ /* 0x000fc40000410000 */
[--C-:B------:R-:W-:Y:S02]  /*30c0*/  FFMA.FTZ R43, R20, c[0x0][0x2d0], -R189.reuse ;  /* 0x0000b400142b7a23 */ /* 0x100fe400000108bd */
[--C-:B------:R-:W-:Y:S01]  /*30d0*/  FFMA.FTZ R2, R17, c[0x0][0x2d0], -R189.reuse ;  /* 0x0000b40011027a23 */ /* 0x100fe200000108bd */
[----:B------:R-:W-:Y:S01]  /*30e0*/  FSEL R179, R179, RZ, P0 ;  /* 0x000000ffb3b37208 */ /* 0x000fe20000000000 */
[----:B------:R-:W3:Y:S01]  /*30f0*/  MUFU.EX2 R47, R47 ;  /* 0x0000002f002f7308 */ /* 0x000ee20000000800 */
[--C-:B------:R-:W-:Y:S02]  /*3100*/  FFMA.FTZ R175, R175, c[0x0][0x2d0], -R189.reuse ;  /* 0x0000b400afaf7a23 */ /* 0x100fe400000108bd */
[----:B------:R-:W-:Y:S02]  /*3110*/  FFMA.FTZ R193, R193, c[0x0][0x2d0], -R189 ;  /* 0x0000b400c1c17a23 */ /* 0x000fe400000108bd */
[--C-:B------:R-:W-:Y:S02]  /*3120*/  FFMA.FTZ R45, R42, c[0x0][0x2d0], -R179.reuse ;  /* 0x0000b4002a2d7a23 */ /* 0x100fe400000108b3 */
[--C-:B------:R-:W-:Y:S01]  /*3130*/  FFMA.FTZ R51, R41, c[0x0][0x2d0], -R179.reuse ;  /* 0x0000b40029337a23 */ /* 0x100fe200000108b3 */
[----:B------:R-:W-:Y:S01]  /*3140*/  MUFU.EX2 R46, R46 ;  /* 0x0000002e002e7308 */ /* 0x000fe20000000800 */
[----:B------:R-:W-:-:S02]  /*3150*/  FFMA.FTZ R50, R26, c[0x0][0x2d0], -R179 ;  /* 0x0000b4001a327a23 */ /* 0x000fc400000108b3 */
[--C-:B------:R-:W-:Y:S01]  /*3160*/  FFMA.FTZ R42, R27, c[0x0][0x2d0], -R179.reuse ;  /* 0x0000b4001b2a7a23 */ /* 0x100fe200000108b3 */
[----:B-1----:R-:W-:Y:S01]  /*3170*/  FMNMX.FTZ R167, R167, R5, !PT ;  /* 0x00000005a7a77209 */ /* 0x002fe20007810000 */
[--C-:B------:R-:W-:Y:S02]  /*3180*/  FFMA.FTZ R41, R22, c[0x0][0x2d0], -R179.reuse ;  /* 0x0000b40016297a23 */ /* 0x100fe400000108b3 */
[--C-:B------:R-:W-:Y:S01]  /*3190*/  FFMA.FTZ R49, R33, c[0x0][0x2d0], -R179.reuse ;  /* 0x0000b40021317a23 */ /* 0x100fe200000108b3 */
[----:B--2---:R-:W-:Y:S01]  /*31a0*/  FMNMX.FTZ R168, R168, R4, !PT ;  /* 0x00000004a8a87209 */ /* 0x004fe20007810000 */
[----:B------:R-:W1:Y:S01]  /*31b0*/  SHFL.BFLY PT, R0, R167, 0x1, 0x1f ;  /* 0x0c201f00a7007f89 */ /* 0x000e6200000e0000 */
[----:B------:R-:W2:Y:S01]  /*31c0*/  MUFU.EX2 R40, R40 ;  /* 0x0000002800287308 */ /* 0x000ea20000000800 */
[----:B---3--:R-:W-:Y:S01]  /*31d0*/  F2FP.PACK_AB R128, R47, R48 ;  /* 0x000000302f80723e */ /* 0x008fe200000000ff */
[--C-:B------:R-:W-:Y:S01]  /*31e0*/  FFMA.FTZ R187, R187, c[0x0][0x2d0], -R179.reuse ;  /* 0x0000b400bbbb7a23 */ /* 0x100fe200000108b3 */
[----:B------:R-:W3:Y:S01]  /*31f0*/  LDSM.16.MT88.4 R4, [R223+0x2100] ;  /* 0x00210000df04783b */ /* 0x000ee20000004200 */
[C---:B------:R-:W-:Y:S01]  /*3200*/  FMUL.FTZ R173, R168.reuse, c[0x0][0x2d0] ;  /* 0x0000b400a8ad7a20 */ /* 0x040fe20000410000 */
[----:B------:R-:W-:Y:S01]  /*3210*/  FSETP.NEU.FTZ.AND P0, PT, R168, -INF , PT ;  /* 0xff800000a800780b */ /* 0x000fe20003f1d000 */
[----:B------:R-:W-:-:S02]  /*3220*/  FFMA.FTZ R186, R186, c[0x0][0x2d0], -R179 ;  /* 0x0000b400baba7a23 */ /* 0x000fc400000108b3 */
[----:B------:R-:W-:Y:S01]  /*3230*/  MUFU.EX2 R45, R45 ;  /* 0x0000002d002d7308 */ /* 0x000fe20000000800 */
[----:B------:R-:W-:Y:S01]  /*3240*/  FSEL R173, R173, RZ, P0 ;  /* 0x000000ffadad7208 */ /* 0x000fe20000000000 */
[----:B------:R-:W-:Y:S02]  /*3250*/  FADD.FTZ R47, R48, R47 ;  /* 0x0000002f302f7221 */ /* 0x000fe40000010000 */
[----:B------:R-:W-:Y:S02]  /*3260*/  FFMA.FTZ R192, R192, c[0x0][0x2d0], -R189 ;  /* 0x0000b400c0c07a23 */ /* 0x000fe400000108bd */
[--C-:B------:R-:W-:Y:S02]  /*3270*/  FFMA.FTZ R58, R39, c[0x0][0x2d0], -R173.reuse ;  /* 0x0000b400273a7a23 */ /* 0x100fe400000108ad */
[----:B------:R-:W4:Y:S01]  /*3280*/  MUFU.EX2 R51, R51 ;  /* 0x0000003300337308 */ /* 0x000f220000000800 */
[--C-:B------:R-:W-:Y:S01]  /*3290*/  FFMA.FTZ R57, R38, c[0x0][0x2d0], -R173.reuse ;  /* 0x0000b40026397a23 */ /* 0x100fe200000108ad */
[----:B--2---:R-:W-:Y:S01]  /*32a0*/  F2FP.PACK_AB R130, R40, R46 ;  /* 0x0000002e2882723e */ /* 0x004fe200000000ff */
[----:B------:R-:W-:-:S02]  /*32b0*/  FFMA.FTZ R54, R88, c[0x0][0x2d0], -R173 ;  /* 0x0000b40058367a23 */ /* 0x000fc400000108ad */
[----:B------:R-:W-:Y:S01]  /*32c0*/  FFMA.FTZ R53, R89, c[0x0][0x2d0], -R173 ;  /* 0x0000b40059357a23 */ /* 0x000fe200000108ad */
[----:B-1----:R-:W-:Y:S02]  /*32d0*/  FMNMX.FTZ R167, R167, R0, !PT ;  /* 0x00000000a7a77209 */ /* 0x002fe40007810000 */
[----:B------:R-:W-:Y:S01]  /*32e0*/  MUFU.EX2 R50, R50 ;  /* 0x0000003200327308 */ /* 0x000fe20000000800 */
[----:B------:R-:W-:Y:S01]  /*32f0*/  FFMA.FTZ R38, R21, c[0x0][0x2d0], -R189 ;  /* 0x0000b40015267a23 */ /* 0x000fe200000108bd */
[C---:B------:R-:W-:Y:S01]  /*3300*/  FSETP.NEU.FTZ.AND P0, PT, R167.reuse, -INF , PT ;  /* 0xff800000a700780b */ /* 0x040fe20003f1d000 */
[----:B------:R-:W-:Y:S02]  /*3310*/  FMUL.FTZ R164, R167, c[0x0][0x2d0] ;  /* 0x0000b400a7a47a20 */ /* 0x000fe40000410000 */
[----:B------:R-:W-:-:S03]  /*3320*/  FFMA.FTZ R0, R23, c[0x0][0x2d0], -R179 ;  /* 0x0000b40017007a23 */ /* 0x000fc600000108b3 */
[----:B------:R-:W1:Y:S01]  /*3330*/  MUFU.EX2 R42, R42 ;  /* 0x0000002a002a7308 */ /* 0x000e620000000800 */
[----:B------:R-:W-:Y:S01]  /*3340*/  FSEL R164, R164, RZ, P0 ;  /* 0x000000ffa4a47208 */ /* 0x000fe20000000000 */
[----:B------:R-:W-:Y:S01]  /*3350*/  FFMA.FTZ R39, R18, c[0x0][0x2d0], -R179 ;  /* 0x0000b40012277a23 */ /* 0x000fe200000108b3 */
[----:B------:R-:W-:Y:S01]  /*3360*/  LDSM.16.MT88.4 R20, [R223+0x500] ;  /* 0x00050000df14783b */ /* 0x000fe20000004200 */
[----:B------:R-:W-:Y:S01]  /*3370*/  FFMA.FTZ R59, R32, c[0x0][0x2d0], -R173 ;  /* 0x0000b400203b7a23 */ /* 0x000fe200000108ad */
[----:B----4-:R-:W-:Y:S01]  /*3380*/  F2FP.PACK_AB R129, R51, R45 ;  /* 0x0000002d3381723e */ /* 0x010fe200000000ff */
[--C-:B------:R-:W-:Y:S01]  /*3390*/  FFMA.FTZ R56, R35, c[0x0][0x2d0], -R164.reuse ;  /* 0x0000b40023387a23 */ /* 0x100fe200000108a4 */
[----:B------:R-:W-:Y:S01]  /*33a0*/  PLOP3.LUT P0, PT, PT, PT, UP0, 0x40, 0x0 ;  /* 0x000000000000781c */ /* 0x000fe20003f0e808 */
[--C-:B------:R-:W-:Y:S01]  /*33b0*/  FFMA.FTZ R55, R34, c[0x0][0x2d0], -R164.reuse ;  /* 0x0000b40022377a23 */ /* 0x100fe200000108a4 */
[----:B------:R-:W-:Y:S01]  /*33c0*/  MUFU.EX2 R58, R58 ;  /* 0x0000003a003a7308 */ /* 0x000fe20000000800 */
[--C-:B------:R-:W-:Y:S01]  /*33d0*/  FFMA.FTZ R52, R24, c[0x0][0x2d0], -R164.reuse ;  /* 0x0000b40018347a23 */ /* 0x100fe200000108a4 */
[----:B------:R-:W-:Y:S01]  /*33e0*/  LDSM.16.MT88.4 R32, [R223+0x2500] ;  /* 0x00250000df20783b */ /* 0x000fe20000004200 */
[----:B------:R-:W-:-:S02]  /*33f0*/  FFMA.FTZ R44, R3, c[0x0][0x2d0], -R164 ;  /* 0x0000b400032c7a23 */ /* 0x000fc400000108a4 */
[----:B------:R-:W-:Y:S01]  /*3400*/  FFMA.FTZ R3, R16, c[0x0][0x2d0], -R189 ;  /* 0x0000b40010037a23 */ /* 0x000fe200000108bd */
[----:B------:R-:W2:Y:S01]  /*3410*/  LDSM.16.MT88.4 R24, [R225+0x500] ;  /* 0x00050000e118783b */ /* 0x000ea20000004200 */
[----:B-1----:R-:W-:Y:S01]  /*3420*/  F2FP.PACK_AB R131, R42, R50 ;  /* 0x000000322a83723e */ /* 0x002fe200000000ff */
[----:B------:R-:W1:Y:S01]  /*3430*/  MUFU.EX2 R57, R57 ;  /* 0x0000003900397308 */ /* 0x000e620000000800 */
[--C-:B------:R-:W-:Y:S01]  /*3440*/  FFMA.FTZ R60, R205, c[0x0][0x2d0], -R173.reuse ;  /* 0x0000b400cd3c7a23 */ /* 0x100fe200000108ad */
[----:B------:R-:W4:Y:S01]  /*3450*/  LDSM.16.MT88.4 R16, [R225+0x1500] ;  /* 0x00150000e110783b */ /* 0x000f220000004200 */
[--C-:B------:R-:W-:Y:S02]  /*3460*/  FFMA.FTZ R61, R204, c[0x0][0x2d0], -R173.reuse ;  /* 0x0000b400cc3d7a23 */ /* 0x100fe400000108ad */
[----:B------:R-:W-:Y:S01]  /*3470*/  FFMA.FTZ R62, R203, c[0x0][0x2d0], -R173 ;  /* 0x0000b400cb3e7a23 */ /* 0x000fe200000108ad */
[----:B------:R-:W-:Y:S01]  /*3480*/  HMMA.16816.F32 R156, R128, R148, RZ ;  /* 0x00000094809c723c */ /* 0x000fe200000018ff */
[--C-:B------:R-:W-:Y:S01]  /*3490*/  FFMA.FTZ R64, R202, c[0x0][0x2d0], -R164.reuse ;  /* 0x0000b400ca407a23 */ /* 0x100fe200000108a4 */
[----:B------:R-:W-:Y:S01]  /*34a0*/  MUFU.EX2 R54, R54 ;  /* 0x0000003600367308 */ /* 0x000fe20000000800 */
[----:B------:R-:W-:-:S02]  /*34b0*/  FFMA.FTZ R63, R185, c[0x0][0x2d0], -R164 ;  /* 0x0000b400b93f7a23 */ /* 0x000fc400000108a4 */
[--C-:B------:R-:W-:Y:S02]  /*34c0*/  FFMA.FTZ R65, R201, c[0x0][0x2d0], -R164.reuse ;  /* 0x0000b400c9417a23 */ /* 0x100fe400000108a4 */
[----:B------:R-:W-:Y:S01]  /*34d0*/  FFMA.FTZ R66, R176, c[0x0][0x2d0], -R164 ;  /* 0x0000b400b0427a23 */ /* 0x000fe200000108a4 */
[C---:B------:R-:W-:Y:S01]  /*34e0*/  HMMA.16816.F32 R72, R128.reuse, R80, RZ ;  /* 0x000000508048723c */ /* 0x040fe200000018ff */
[----:B------:R-:W-:Y:S01]  /*34f0*/  FFMA.FTZ R176, R31, c[0x0][0x2d0], -R189 ;  /* 0x0000b4001fb07a23 */ /* 0x000fe200000108bd */
[----:B------:R-:W5:Y:S01]  /*3500*/  MUFU.EX2 R53, R53 ;  /* 0x0000003500357308 */ /* 0x000f620000000800 */
[----:B-1----:R-:W-:Y:S01]  /*3510*/  F2FP.PACK_AB R132, R57, R58 ;  /* 0x0000003a3984723e */ /* 0x002fe200000000ff */
[----:B------:R-:W-:Y:S02]  /*3520*/  FFMA.FTZ R185, R28, c[0x0][0x2d0], -R179 ;  /* 0x0000b4001cb97a23 */ /* 0x000fe400000108b3 */
[----:B------:R-:W-:Y:S02]  /*3530*/  FADD.FTZ R57, R58, R57 ;  /* 0x000000393a397221 */ /* 0x000fe40000010000 */
[----:B------:R-:W-:Y:S01]  /*3540*/  HMMA.16816.F32 R88, R128, R92, RZ ;  /* 0x0000005c8058723c */ /* 0x000fe200000018ff */
[--C-:B------:R-:W-:Y:S01]  /*3550*/  FFMA.FTZ R191, R191, c[0x0][0x2d0], -R173.reuse ;  /* 0x0000b400bfbf7a23 */ /* 0x100fe200000108ad */
[----:B------:R-:W-:Y:S01]  /*3560*/  MUFU.EX2 R56, R56 ;  /* 0x0000003800387308 */ /* 0x000fe20000000800 */
[----:B------:R-:W-:-:S02]  /*3570*/  FFMA.FTZ R194, R194, c[0x0][0x2d0], -R173 ;  /* 0x0000b400c2c27a23 */ /* 0x000fc400000108ad */
[--C-:B------:R-:W-:Y:S02]  /*3580*/  FFMA.FTZ R195, R195, c[0x0][0x2d0], -R164.reuse ;  /* 0x0000b400c3c37a23 */ /* 0x100fe400000108a4 */
[--C-:B------:R-:W-:Y:S01]  /*3590*/  FFMA.FTZ R196, R196, c[0x0][0x2d0], -R164.reuse ;  /* 0x0000b400c4c47a23 */ /* 0x100fe200000108a4 */
[C---:B------:R-:W-:Y:S01]  /*35a0*/  HMMA.16816.F32 R100, R128.reuse, R104, RZ ;  /* 0x000000688064723c */ /* 0x040fe200000018ff */
[--C-:B------:R-:W-:Y:S01]  /*35b0*/  FFMA.FTZ R197, R197, c[0x0][0x2d0], -R164.reuse ;  /* 0x0000b400c5c57a23 */ /* 0x100fe200000108a4 */
[----:B------:R-:W1:Y:S01]  /*35c0*/  MUFU.EX2 R55, R55 ;  /* 0x0000003700377308 */ /* 0x000e620000000800 */
[----:B-----5:R-:W-:Y:S01]  /*35d0*/  F2FP.PACK_AB R134, R53, R54 ;  /* 0x000000363586723e */ /* 0x020fe200000000ff */
[----:B------:R-:W-:Y:S02]  /*35e0*/  FFMA.FTZ R198, R198, c[0x0][0x2d0], -R164 ;  /* 0x0000b400c6c67a23 */ /* 0x000fe400000108a4 */
[----:B------:R-:W-:Y:S02]  /*35f0*/  FFMA.FTZ R200, R200, c[0x0][0x2d0], -R173 ;  /* 0x0000b400c8c87a23 */ /* 0x000fe400000108ad */
[----:B------:R-:W-:Y:S01]  /*3600*/  HMMA.16816.F32 R112, R128, R116, RZ ;  /* 0x000000748070723c */ /* 0x000fe200000018ff */
[----:B------:R-:W-:Y:S01]  /*3610*/  FADD.FTZ R57, R54, R57 ;  /* 0x0000003936397221 */ /* 0x000fe20000010000 */
[----:B------:R-:W5:Y:S01]  /*3620*/  MUFU.EX2 R52, R52 ;  /* 0x0000003400347308 */ /* 0x000f620000000800 */
[----:B------:R-:W-:-:S02]  /*3630*/  FFMA.FTZ R178, R178, c[0x0][0x2d0], -R173 ;  /* 0x0000b400b2b27a23 */ /* 0x000fc400000108ad */
[----:B------:R-:W-:Y:S02]  /*3640*/  FADD.FTZ R57, R53, R57 ;  /* 0x0000003935397221 */ /* 0x000fe40000010000 */
[--C-:B------:R-:W-:Y:S01]  /*3650*/  FFMA.FTZ R171, R171, c[0x0][0x2d0], -R164.reuse ;  /* 0x0000b400abab7a23 */ /* 0x100fe200000108a4 */
[C---:B---3--:R-:W-:Y:S01]  /*3660*/  HMMA.16816.F32 R124, R128.reuse, R4, RZ ;  /* 0x00000004807c723c */ /* 0x048fe200000018ff */
[----:B------:R-:W-:Y:S01]  /*3670*/  FFMA.FTZ R177, R177, c[0x0][0x2d0], -R173 ;  /* 0x0000b400b1b17a23 */ /* 0x000fe200000108ad */
[----:B------:R-:W3:Y:S01]  /*3680*/  MUFU.EX2 R44, R44 ;  /* 0x0000002c002c7308 */ /* 0x000ee20000000800 */
[----:B-1----:R-:W-:Y:S01]  /*3690*/  F2FP.PACK_AB R133, R55, R56 ;  /* 0x000000383785723e */ /* 0x002fe200000000ff */
[----:B------:R-:W-:Y:S02]  /*36a0*/  FADD.FTZ R55, R56, R55 ;  /* 0x0000003738377221 */ /* 0x000fe40000010000 */
[----:B------:R-:W-:Y:S02]  /*36b0*/  FADD.FTZ R45, R45, R51 ;  /* 0x000000332d2d7221 */ /* 0x000fe40000010000 */
[----:B------:R-:W-:Y:S01]  /*36c0*/  HMMA.16816.F32 R152, R128, R150, RZ ;  /* 0x000000968098723c */ /* 0x000fe200000018ff */
[----:B------:R-:W-:Y:S01]  /*36d0*/  FFMA.FTZ R170, R170, c[0x0][0x2d0], -R164 ;  /* 0x0000b400aaaa7a23 */ /* 0x000fe200000108a4 */
[----:B------:R-:W1:Y:S01]  /*36e0*/  MUFU.EX2 R43, R43 ;  /* 0x0000002b002b7308 */ /* 0x000e620000000800 */
[----:B-----5:R-:W-:-:S02]  /*36f0*/  FADD.FTZ R55, R52, R55 ;  /* 0x0000003734377221 */ /* 0x020fc40000010000 */
[----:B------:R-:W-:Y:S02]  /*3700*/  FFMA.FTZ R174, R174, c[0x0][0x2d0], -R173 ;  /* 0x0000b400aeae7a23 */ /* 0x000fe400000108ad */
[----:B------:R-:W-:Y:S01]  /*3710*/  FADD.FTZ R47, R46, R47 ;  /* 0x0000002f2e2f7221 */ /* 0x000fe20000010000 */
[C---:B------:R-:W-:Y:S01]  /*3720*/  HMMA.16816.F32 R76, R128.reuse, R82, RZ ;  /* 0x00000052804c723c */ /* 0x040fe200000018ff */
[----:B------:R-:W-:Y:S01]  /*3730*/  FADD.FTZ R45, R50, R45 ;  /* 0x0000002d322d7221 */ /* 0x000fe20000010000 */
[C---:B---3--:R-:W-:Y:S01]  /*3740*/  F2FP.PACK_AB R135, R44.reuse, R52 ;  /* 0x000000342c87723e */ /* 0x048fe200000000ff */
[----:B------:R-:W3:Y:S01]  /*3750*/  MUFU.EX2 R38, R38 ;  /* 0x0000002600267308 */ /* 0x000ee20000000800 */
[----:B------:R-:W-:Y:S02]  /*3760*/  FADD.FTZ R55, R44, R55 ;  /* 0x000000372c377221 */ /* 0x000fe40000010000 */
[----:B------:R-:W-:Y:S02]  /*3770*/  FFMA.FTZ R169, R169, c[0x0][0x2d0], -R164 ;  /* 0x0000b400a9a97a23 */ /* 0x000fe400000108a4 */
[----:B------:R-:W-:Y:S01]  /*3780*/  HMMA.16816.F32 R144, R128, R94, RZ ;  /* 0x0000005e8090723c */ /* 0x000fe200000018ff */
[----:B------:R-:W-:-:S02]  /*3790*/  FFMA.FTZ R172, R172, c[0x0][0x2d0], -R173 ;  /* 0x0000b400acac7a23 */ /* 0x000fc400000108ad */
[----:B------:R-:W5:Y:S01]  /*37a0*/  MUFU.EX2 R3, R3 ;  /* 0x0000000300037308 */ /* 0x000f620000000800 */
[----:B------:R-:W-:Y:S02]  /*37b0*/  FADD.FTZ R47, R40, R47 ;  /* 0x0000002f282f7221 */ /* 0x000fe40000010000 */
[----:B------:R-:W-:Y:S02]  /*37c0*/  FADD.FTZ R45, R42, R45 ;  /* 0x0000002d2a2d7221 */ /* 0x000fe40000010000 */
[----:B------:R-:W-:Y:S01]  /*37d0*/  HMMA.16816.F32 R140, R128, R106, RZ ;  /* 0x0000006a808c723c */ /* 0x000fe200000018ff */
[----:B------:R-:W-:Y:S02]  /*37e0*/  FFMA.FTZ R67, R67, c[0x0][0x2d0], -R164 ;  /* 0x0000b40043437a23 */ /* 0x000fe400000108a4 */
[----:B------:R-:W-:Y:S01]  /*37f0*/  MUFU.EX2 R2, R2 ;  /* 0x0000000200027308 */ /* 0x000fe20000000800 */
[----:B-1----:R-:W-:Y:S02]  /*3800*/  FADD.FTZ R47, R43, R47 ;  /* 0x0000002f2b2f7221 */ /* 0x002fe40000010000 */
[----:B------:R-:W-:-:S02]  /*3810*/  FFMA.FTZ R190, R190, c[0x0][0x2d0], -R189 ;  /* 0x0000b400bebe7a23 */ /* 0x000fc400000108bd */
[C---:B------:R-:W-:Y:S01]  /*3820*/  HMMA.16816.F32 R136, R128.reuse, R118, RZ ;  /* 0x000000768088723c */ /* 0x040fe200000018ff */
[----:B------:R-:W-:Y:S02]  /*3830*/  FFMA.FTZ R252, R188, c[0x0][0x2d0], -R189 ;  /* 0x0000b400bcfc7a23 */ /* 0x000fe400000108bd */
[----:B------:R-:W1:Y:S01]  /*3840*/  MUFU.EX2 R41, R41 ;  /* 0x0000002900297308 */ /* 0x000e620000000800 */
[--C-:B------:R-:W-:Y:S02]  /*3850*/  FFMA.FTZ R184, R184, c[0x0][0x2d0], -R179.reuse ;  /* 0x0000b400b8b87a23 */ /* 0x100fe400000108b3 */
[--C-:B------:R-:W-:Y:S02]  /*3860*/  FFMA.FTZ R181, R181, c[0x0][0x2d0], -R179.reuse ;  /* 0x0000b400b5b57a23 */ /* 0x100fe400000108b3 */
[----:B------:R-:W-:Y:S01]  /*3870*/  HMMA.16816.F32 R128, R128, R6, RZ ;  /* 0x000000068080723c */ /* 0x000fe200000018ff */
[--C-:B------:R-:W-:Y:S02]  /*3880*/  FFMA.FTZ R183, R183, c[0x0][0x2d0], -R179.reuse ;  /* 0x0000b400b7b77a23 */ /* 0x100fe400000108b3 */
[----:B------:R-:W2:Y:S01]  /*3890*/  MUFU.EX2 R0, R0 ;  /* 0x0000000000007308 */ /* 0x000ea20000000800 */
[----:B------:R-:W-:-:S02]  /*38a0*/  FFMA.FTZ R249, R180, c[0x0][0x2d0], -R179 ;  /* 0x0000b400b4f97a23 */ /* 0x000fc400000108b3 */
[----:B---3--:R-:W-:Y:S02]  /*38b0*/  FADD.FTZ R47, R38, R47 ;  /* 0x0000002f262f7221 */ /* 0x008fe40000010000 */
[C---:B------:R-:W-:Y:S02]  /*38c0*/  HMMA.16816.F32 R120, R132.reuse, R4, RZ ;  /* 0x000000048478723c */ /* 0x040fe400000018ff */
[----:B-----5:R-:W-:Y:S01]  /*38d0*/  FADD.FTZ R47, R3, R47 ;  /* 0x0000002f032f7221 */ /* 0x020fe20000010000 */
[----:B------:R-:W3:Y:S01]  /*38e0*/  MUFU.EX2 R39, R39 ;  /* 0x0000002700277308 */ /* 0x000ee20000000800 */
[----:B-1----:R-:W-:Y:S02]  /*38f0*/  FADD.FTZ R45, R41, R45 ;  /* 0x0000002d292d7221 */ /* 0x002fe40000010000 */
[----:B------:R-:W-:Y:S01]  /*3900*/  FADD.FTZ R47, R2, R47 ;  /* 0x0000002f022f7221 */ /* 0x000fe20000010000 */
[----:B------:R-:W-:Y:S01]  /*3910*/  F2FP.PACK_AB R4, R38, R43 ;  /* 0x0000002b2604723e */ /* 0x000fe200000000ff */
[----:B------:R-:W-:Y:S03]  /*3920*/  HMMA.16816.F32 R160, R132, R148, RZ ;  /* 0x0000009484a0723c */ /* 0x000fe600000018ff */
[----:B------:R-:W1:Y:S01]  /*3930*/  MUFU.EX2 R49, R49 ;  /* 0x0000003100317308 */ /* 0x000e620000000800 */
[C---:B--2---:R-:W-:Y:S01]  /*3940*/  F2FP.PACK_AB R5, R0.reuse, R41 ;  /* 0x000000290005723e */ /* 0x044fe200000000ff */
[----:B------:R-:W-:-:S03]  /*3950*/  FADD.FTZ R45, R0, R45 ;  /* 0x0000002d002d7221 */ /* 0x000fc60000010000 */
[----:B------:R-:W-:Y:S03]  /*3960*/  HMMA.16816.F32 R68, R132, R80, RZ ;  /* 0x000000508444723c */ /* 0x000fe600000018ff */
[----:B------:R-:W2:Y:S01]  /*3970*/  MUFU.EX2 R59, R59 ;  /* 0x0000003b003b7308 */ /* 0x000ea20000000800 */
[----:B---3--:R-:W-:-:S04]  /*3980*/  FADD.FTZ R45, R39, R45 ;  /* 0x0000002d272d7221 */ /* 0x008fc80000010000 */
[----:B------:R-:W-:Y:S03]  /*3990*/  HMMA.16816.F32 R84, R132, R92, RZ ;  /* 0x0000005c8454723c */ /* 0x000fe600000018ff */
[----:B------:R-:W3:Y:S01]  /*39a0*/  MUFU.EX2 R60, R60 ;  /* 0x0000003c003c7308 */ /* 0x000ee20000000800 */
[----:B-1----:R-:W-:-:S04]  /*39b0*/  FADD.FTZ R45, R49, R45 ;  /* 0x0000002d312d7221 */ /* 0x002fc80000010000 */
[----:B------:R-:W-:Y:S03]  /*39c0*/  HMMA.16816.F32 R96, R132, R104, RZ ;  /* 0x000000688460723c */ /* 0x000fe600000018ff */
[----:B------:R-:W1:Y:S01]  /*39d0*/  MUFU.EX2 R61, R61 ;  /* 0x0000003d003d7308 */ /* 0x000e620000000800 */
[----:B--2---:R-:W-:-:S04]  /*39e0*/  FADD.FTZ R57, R59, R57 ;  /* 0x000000393b397221 */ /* 0x004fc80000010000 */
        /* <DEDUP_REMOVED lines=20> */
[----:B---3--:R-:W-:-:S03]  /*3b30*/  FADD.FTZ R55, R66, R55 ;  /* 0x0000003742377221 */ /* 0x008fc60000010000 */
[----:B------:R-:W-:Y:S02]  /*3b40*/  F2FP.PACK_AB R6, R2, R3 ;  /* 0x000000030206723e */ /* 0x000fe400000000ff */
[----:B------:R-:W-:Y:S02]  /*3b50*/  F2FP.PACK_AB R7, R49, R39 ;  /* 0x000000273107723e */ /* 0x000fe400000000ff */
[----:B------:R-:W-:Y:S01]  /*3b60*/  MUFU.EX2 R185, R185 ;  /* 0x000000b900b97308 */ /* 0x000fe20000000800 */
[----:B-1----:R-:W-:-:S04]  /*3b70*/  FADD.FTZ R47, R175, R47 ;  /* 0x0000002faf2f7221 */ /* 0x002fc80000010000 */
[----:B------:R-:W-:Y:S03]  /*3b80*/  HMMA.16816.F32 R156, R4, R24, R156 ;  /* 0x00000018049c723c */ /* 0x000fe6000000189c */
[----:B------:R-:W-:Y:S01]  /*3b90*/  MUFU.EX2 R187, R187 ;  /* 0x000000bb00bb7308 */ /* 0x000fe20000000800 */
[----:B--2---:R-:W-:-:S04]  /*3ba0*/  FADD.FTZ R47, R176, R47 ;  /* 0x0000002fb02f7221 */ /* 0x004fc80000010000 */
[C---:B------:R-:W-:Y:S03]  /*3bb0*/  HMMA.16816.F32 R72, R4.reuse, R20, R72 ;  /* 0x000000140448723c */ /* 0x040fe60000001848 */
[----:B------:R-:W-:Y:S05]  /*3bc0*/  MUFU.EX2 R186, R186 ;  /* 0x000000ba00ba7308 */ /* 0x000fea0000000800 */
[C---:B----4-:R-:W-:Y:S03]  /*3bd0*/  HMMA.16816.F32 R88, R4.reuse, R16, R88 ;  /* 0x000000100458723c */ /* 0x050fe60000001858 */
[----:B------:R-:W1:Y:S05]  /*3be0*/  MUFU.EX2 R191, R191 ;  /* 0x000000bf00bf7308 */ /* 0x000e6a0000000800 */
[C---:B------:R-:W-:Y:S03]  /*3bf0*/  HMMA.16816.F32 R100, R4.reuse, R12, R100 ;  /* 0x0000000c0464723c */ /* 0x040fe60000001864 */
[----:B------:R-:W-:Y:S05]  /*3c00*/  MUFU.EX2 R194, R194 ;  /* 0x000000c200c27308 */ /* 0x000fea0000000800 */
[----:B------:R-:W-:Y:S03]  /*3c10*/  HMMA.16816.F32 R112, R4, R8, R112 ;  /* 0x000000080470723c */ /* 0x000fe60000001870 */
[----:B------:R-:W2:Y:S01]  /*3c20*/  MUFU.EX2 R195, R195 ;  /* 0x000000c300c37308 */ /* 0x000ea20000000800 */
[----:B-1----:R-:W-:-:S04]  /*3c30*/  FADD.FTZ R57, R191, R57 ;  /* 0x00000039bf397221 */ /* 0x002fc80000010000 */
[C---:B------:R-:W-:Y:S03]  /*3c40*/  HMMA.16816.F32 R124, R4.reuse, R32, R124 ;  /* 0x00000020047c723c */ /* 0x040fe6000000187c */
[----:B------:R-:W1:Y:S05]  /*3c50*/  MUFU.EX2 R196, R196 ;  /* 0x000000c400c47308 */ /* 0x000e6a0000000800 */
[----:B------:R-:W-:Y:S03]  /*3c60*/  HMMA.16816.F32 R152, R4, R26, R152 ;  /* 0x0000001a0498723c */ /* 0x000fe60000001898 */
[----:B------:R-:W3:Y:S01]  /*3c70*/  MUFU.EX2 R197, R197 ;  /* 0x000000c500c57308 */ /* 0x000ee20000000800 */
[----:B--2---:R-:W-:-:S04]  /*3c80*/  FADD.FTZ R55, R195, R55 ;  /* 0x00000037c3377221 */ /* 0x004fc80000010000 */
[----:B------:R-:W-:Y:S03]  /*3c90*/  HMMA.16816.F32 R76, R4, R22, R76 ;  /* 0x00000016044c723c */ /* 0x000fe6000000184c */
[----:B------:R-:W2:Y:S01]  /*3ca0*/  MUFU.EX2 R198, R198 ;  /* 0x000000c600c67308 */ /* 0x000ea20000000800 */
[----:B-1----:R-:W-:-:S04]  /*3cb0*/  FADD.FTZ R55, R196, R55 ;  /* 0x00000037c4377221 */ /* 0x002fc80000010000 */
[----:B------:R-:W-:Y:S03]  /*3cc0*/  HMMA.16816.F32 R144, R4, R18, R144 ;  /* 0x000000120490723c */ /* 0x000fe60000001890 */
[----:B------:R-:W-:Y:S01]  /*3cd0*/  MUFU.EX2 R178, R178 ;  /* 0x000000b200b27308 */ /* 0x000fe20000000800 */
[----:B---3--:R-:W-:-:S04]  /*3ce0*/  FADD.FTZ R55, R197, R55 ;  /* 0x00000037c5377221 */ /* 0x008fc80000010000 */
[----:B------:R-:W-:Y:S03]  /*3cf0*/  HMMA.16816.F32 R140, R4, R14, R140 ;  /* 0x0000000e048c723c */ /* 0x000fe6000000188c */
[----:B------:R-:W1:Y:S01]  /*3d00*/  MUFU.EX2 R171, R171 ;  /* 0x000000ab00ab7308 */ /* 0x000e620000000800 */
[----:B--2---:R-:W-:-:S04]  /*3d10*/  FADD.FTZ R55, R198, R55 ;  /* 0x00000037c6377221 */ /* 0x004fc80000010000 */
[C---:B------:R-:W-:Y:S03]  /*3d20*/  HMMA.16816.F32 R136, R4.reuse, R10, R136 ;  /* 0x0000000a0488723c */ /* 0x040fe60000001888 */
[----:B------:R-:W-:Y:S05]  /*3d30*/  MUFU.EX2 R177, R177 ;  /* 0x000000b100b17308 */ /* 0x000fea0000000800 */
[----:B------:R-:W-:Y:S03]  /*3d40*/  HMMA.16816.F32 R128, R4, R34, R128 ;  /* 0x000000220480723c */ /* 0x000fe60000001880 */
[----:B------:R-:W2:Y:S01]  /*3d50*/  MUFU.EX2 R170, R170 ;  /* 0x000000aa00aa7308 */ /* 0x000ea20000000800 */
[----:B-1----:R-:W-:-:S03]  /*3d60*/  FADD.FTZ R55, R171, R55 ;  /* 0x00000037ab377221 */ /* 0x002fc60000010000 */
[----:B------:R-:W-:Y:S02]  /*3d70*/  F2FP.PACK_AB R4, R60, R59 ;  /* 0x0000003b3c04723e */ /* 0x000fe400000000ff */
[----:B------:R-:W-:Y:S02]  /*3d80*/  F2FP.PACK_AB R5, R63, R64 ;  /* 0x000000403f05723e */ /* 0x000fe400000000ff */
[----:B------:R-:W-:Y:S01]  /*3d90*/  F2FP.PACK_AB R6, R62, R61 ;  /* 0x0000003d3e06723e */ /* 0x000fe200000000ff */
[----:B------:R-:W-:Y:S01]  /*3da0*/  MUFU.EX2 R174, R174 ;  /* 0x000000ae00ae7308 */ /* 0x000fe20000000800 */
[----:B------:R-:W-:Y:S01]  /*3db0*/  F2FP.PACK_AB R7, R66, R65 ;  /* 0x000000414207723e */ /* 0x000fe200000000ff */
[----:B--2---:R-:W-:-:S06]  /*3dc0*/  FADD.FTZ R55, R170, R55 ;  /* 0x00000037aa377221 */ /* 0x004fcc0000010000 */
[C---:B------:R-:W-:Y:S01]  /*3dd0*/  HMMA.16816.F32 R120, R4.reuse, R32, R120 ;  /* 0x000000200478723c */ /* 0x040fe20000001878 */
[----:B------:R-:W1:Y:S06]  /*3de0*/  MUFU.EX2 R169, R169 ;  /* 0x000000a900a97308 */ /* 0x000e6c0000000800 */
[--C-:B------:R-:W-:Y:S01]  /*3df0*/  FFMA.FTZ R32, R182, c[0x0][0x2d0], -R189.reuse ;  /* 0x0000b400b6207a23 */ /* 0x100fe200000108bd */
[----:B------:R-:W-:Y:S01]  /*3e00*/  HMMA.16816.F32 R160, R4, R24, R160 ;  /* 0x0000001804a0723c */ /* 0x000fe200000018a0 */
[----:B------:R-:W-:Y:S01]  /*3e10*/  FFMA.FTZ R33, R30, c[0x0][0x2d0], -R189 ;  /* 0x0000b4001e217a23 */ /* 0x000fe200000108bd */
[----:B------:R-:W-:Y:S01]  /*3e20*/  MUFU.EX2 R172, R172 ;  /* 0x000000ac00ac7308 */ /* 0x000fe20000000800 */
[----:B------:R-:W-:-:S02]  /*3e30*/  FFMA.FTZ R182, R29, c[0x0][0x2d0], -R179 ;  /* 0x0000b4001db67a23 */ /* 0x000fc400000108b3 */
[----:B------:R-:W2:Y:S03]  /*3e40*/  LDSM.16.MT88.4 R28, [R225+0x900] ;  /* 0x00090000e11c783b */ /* 0x000ea60000004200 */
[C---:B------:R-:W-:Y:S01]  /*3e50*/  HMMA.16816.F32 R68, R4.reuse, R20, R68 ;  /* 0x000000140444723c */ /* 0x040fe20000001844 */
[----:B-1----:R-:W-:Y:S01]  /*3e60*/  FADD.FTZ R55, R169, R55 ;  /* 0x00000037a9377221 */ /* 0x002fe20000010000 */
[----:B------:R-:W1:Y:S06]  /*3e70*/  MUFU.EX2 R32, R32 ;  /* 0x0000002000207308 */ /* 0x000e6c0000000800 */
[C---:B------:R-:W-:Y:S02]  /*3e80*/  HMMA.16816.F32 R84, R4.reuse, R16, R84 ;  /* 0x000000100454723c */ /* 0x040fe40000001854 */
[----:B------:R-:W3:Y:S06]  /*3e90*/  MUFU.EX2 R33, R33 ;  /* 0x0000002100217308 */ /* 0x000eec0000000800 */
[----:B------:R-:W-:Y:S02]  /*3ea0*/  HMMA.16816.F32 R96, R4, R12, R96 ;  /* 0x0000000c0460723c */ /* 0x000fe40000001860 */
[----:B------:R-:W4:Y:S01]  /*3eb0*/  MUFU.EX2 R182, R182 ;  /* 0x000000b600b67308 */ /* 0x000f220000000800 */
[----:B-1----:R-:W-:-:S05]  /*3ec0*/  FADD.FTZ R47, R32, R47 ;  /* 0x0000002f202f7221 */ /* 0x002fca0000010000 */
[----:B------:R-:W-:Y:S02]  /*3ed0*/  HMMA.16816.F32 R108, R4, R8, R108 ;  /* 0x00000008046c723c */ /* 0x000fe4000000186c */
[----:B------:R-:W1:Y:S01]  /*3ee0*/  MUFU.EX2 R67, R67 ;  /* 0x0000004300437308 */ /* 0x000e620000000800 */
[----:B---3--:R-:W-:-:S05]  /*3ef0*/  FADD.FTZ R47, R33, R47 ;  /* 0x0000002f212f7221 */ /* 0x008fca0000010000 */
[----:B------:R-:W-:Y:S01]  /*3f00*/  HMMA.16816.F32 R148, R4, R26, R148 ;  /* 0x0000001a0494723c */ /* 0x000fe20000001894 */
[----:B------:R-:W3:Y:S01]  /*3f10*/  LDSM.16.MT88.4 R24, [R223+0x900] ;  /* 0x00090000df18783b */ /* 0x000ee20000004200 */
[----:B------:R-:W5:Y:S01]  /*3f20*/  MUFU.EX2 R193, R193 ;  /* 0x000000c100c17308 */ /* 0x000f620000000800 */
[----:B----4-:R-:W-:-:S04]  /*3f30*/  FADD.FTZ R45, R182, R45 ;  /* 0x0000002db62d7221 */ /* 0x010fc80000010000 */
[----:B------:R-:W-:Y:S01]  /*3f40*/  FADD.FTZ R45, R185, R45 ;  /* 0x0000002db92d7221 */ /* 0x000fe20000010000 */
[----:B------:R-:W-:Y:S01]  /*3f50*/  HMMA.16816.F32 R80, R4, R22, R80 ;  /* 0x000000160450723c */ /* 0x000fe20000001850 */
[----:B------:R-:W4:Y:S01]  /*3f60*/  LDSM.16.MT88.4 R20, [R225+0x1900] ;  /* 0x00190000e114783b */ /* 0x000f220000004200 */
[----:B------:R-:W2:Y:S01]  /*3f70*/  MUFU.EX2 R192, R192 ;  /* 0x000000c000c07308 */ /* 0x000ea20000000800 */
[----:B-1----:R-:W-:Y:S02]  /*3f80*/  FADD.FTZ R0, R67, R55 ;  /* 0x0000003743007221 */ /* 0x002fe40000010000 */
[----:B------:R-:W-:-:S03]  /*3f90*/  FADD.FTZ R45, R187, R45 ;  /* 0x0000002dbb2d7221 */ /* 0x000fc60000010000 */
[----:B------:R-:W-:Y:S01]  /*3fa0*/  HMMA.16816.F32 R92, R4, R18, R92 ;  /* 0x00000012045c723c */ /* 0x000fe2000000185c */
[----:B------:R-:W1:Y:S01]  /*3fb0*/  LDSM.16.MT88.4 R16, [R223+0x1900] ;  /* 0x00190000df10783b */ /* 0x000e620000004200 */
[----:B------:R-:W3:Y:S01]  /*3fc0*/  MUFU.EX2 R190, R190 ;  /* 0x000000be00be7308 */ /* 0x000ee20000000800 */
[----:B------:R-:W-:Y:S02]  /*3fd0*/  FADD.FTZ R45, R186, R45 ;  /* 0x0000002dba2d7221 */ /* 0x000fe40000010000 */
[----:B-----5:R-:W-:-:S03]  /*3fe0*/  FADD.FTZ R47, R193, R47 ;  /* 0x0000002fc12f7221 */ /* 0x020fc60000010000 */
[----:B------:R-:W-:Y:S01]  /*3ff0*/  HMMA.16816.F32 R104, R4, R14, R104 ;  /* 0x0000000e0468723c */ /* 0x000fe20000001868 */
[----:B------:R-:W5:Y:S01]  /*4000*/  LDSM.16.MT88.4 R12, [R225+0x2900] ;  /* 0x00290000e10c783b */ /* 0x000f620000004200 */
[----:B------:R-:W-:Y:S01]  /*4010*/  MUFU.EX2 R252, R252 ;  /* 0x000000fc00fc7308 */ /* 0x000fe20000000800 */
[----:B--2---:R-:W-:-:S05]  /*4020*/  FADD.FTZ R47, R192, R47 ;  /* 0x0000002fc02f7221 */ /* 0x004fca0000010000 */
[----:B------:R-:W-:Y:S01]  /*4030*/  HMMA.16816.F32 R116, R4, R10, R116 ;  /* 0x0000000a0474723c */ /* 0x000fe20000001874 */
[----:B------:R-:W2:Y:S01]  /*4040*/  LDSM.16.MT88.4 R8, [R223+0x2900] ;  /* 0x00290000df08783b */ /* 0x000ea20000004200 */
[----:B------:R-:W4:Y:S01]  /*4050*/  MUFU.EX2 R184, R184 ;  /* 0x000000b800b87308 */ /* 0x000f220000000800 */
[----:B---3--:R-:W-:-:S05]  /*4060*/  FADD.FTZ R47, R190, R47 ;  /* 0x0000002fbe2f7221 */ /* 0x008fca0000010000 */
[----:B------:R-:W-:Y:S02]  /*4070*/  HMMA.16816.F32 R132, R4, R34, R132 ;  /* 0x000000220484723c */ /* 0x000fe40000001884 */
[----:B------:R-:W3:Y:S05]  /*4080*/  MUFU.EX2 R34, R200 ;  /* 0x000000c800227308 */ /* 0x000eea0000000800 */
[----:B------:R-:W-:Y:S01]  /*4090*/  FFMA.FTZ R35, R199, c[0x0][0x2d0], -R173 ;  /* 0x0000b400c7237a23 */ /* 0x000fe200000108ad */
[----:B------:R-:W-:Y:S02]  /*40a0*/  F2FP.PACK_AB R4, R176, R175 ;  /* 0x000000afb004723e */ /* 0x000fe400000000ff */
[----:B------:R-:W-:Y:S01]  /*40b0*/  F2FP.PACK_AB R5, R185, R182 ;  /* 0x000000b6b905723e */ /* 0x000fe200000000ff */
[----:B------:R-:W1:Y:S01]  /*40c0*/  MUFU.EX2 R181, R181 ;  /* 0x000000b500b57308 */ /* 0x000e620000000800 */
[----:B------:R-:W-:Y:S01]  /*40d0*/  F2FP.PACK_AB R6, R33, R32 ;  /* 0x000000202106723e */ /* 0x000fe200000000ff */
[----:B----4-:R-:W-:Y:S01]  /*40e0*/  FADD.FTZ R45, R184, R45 ;  /* 0x0000002db82d7221 */ /* 0x010fe20000010000 */
[----:B------:R-:W-:Y:S01]  /*40f0*/  F2FP.PACK_AB R7, R186, R187 ;  /* 0x000000bbba07723e */ /* 0x000fe200000000ff */
[----:B---3--:R-:W-:-:S04]  /*4100*/  FADD.FTZ R57, R34, R57 ;  /* 0x0000003922397221 */ /* 0x008fc80000010000 */
[----:B------:R-:W3:Y:S02]  /*4110*/  MUFU.EX2 R35, R35 ;  /* 0x0000002300237308 */ /* 0x000ee40000000800 */
[C---:B------:R-:W-:Y:S06]  /*4120*/  HMMA.16816.F32 R156, R4.reuse, R28, R156 ;  /* 0x0000001c049c723c */ /* 0x040fec000000189c */
[----:B------:R-:W4:Y:S01]  /*4130*/  MUFU.EX2 R183, R183 ;  /* 0x000000b700b77308 */ /* 0x000f220000000800 */
[----:B-1----:R-:W-:Y:S01]  /*4140*/  FADD.FTZ R45, R181, R45 ;  /* 0x0000002db52d7221 */ /* 0x002fe20000010000 */
[----:B------:R-:W-:Y:S01]  /*4150*/  HMMA.16816.F32 R72, R4, R24, R72 ;  /* 0x000000180448723c */ /* 0x000fe20000001848 */
[----:B---3--:R-:W-:-:S05]  /*4160*/  FADD.FTZ R57, R35, R57 ;  /* 0x0000003923397221 */ /* 0x008fca0000010000 */
[----:B------:R-:W1:Y:S02]  /*4170*/  MUFU.EX2 R249, R249 ;  /* 0x000000f900f97308 */ /* 0x000e640000000800 */
[----:B------:R-:W-:Y:S01]  /*4180*/  HMMA.16816.F32 R88, R4, R20, R88 ;  /* 0x000000140458723c */ /* 0x000fe20000001858 */
[----:B------:R-:W-:-:S04]  /*4190*/  FADD.FTZ R57, R194, R57 ;  /* 0x00000039c2397221 */ /* 0x000fc80000010000 */
[----:B------:R-:W-:-:S03]  /*41a0*/  FADD.FTZ R57, R178, R57 ;  /* 0x00000039b2397221 */ /* 0x000fc60000010000 */
[----:B------:R-:W-:Y:S01]  /*41b0*/  HMMA.16816.F32 R100, R4, R16, R100 ;  /* 0x000000100464723c */ /* 0x000fe20000001864 */
[----:B----4-:R-:W-:Y:S02]  /*41c0*/  FADD.FTZ R45, R183, R45 ;  /* 0x0000002db72d7221 */ /* 0x010fe40000010000 */
[----:B------:R-:W-:-:S04]  /*41d0*/  FADD.FTZ R57, R177, R57 ;  /* 0x00000039b1397221 */ /* 0x000fc80000010000 */
[----:B------:R-:W-:Y:S01]  /*41e0*/  FADD.FTZ R57, R174, R57 ;  /* 0x00000039ae397221 */ /* 0x000fe20000010000 */
[----:B-----5:R-:W-:Y:S03]  /*41f0*/  HMMA.16816.F32 R112, R4, R12, R112 ;  /* 0x0000000c0470723c */ /* 0x020fe60000001870 */
[----:B------:R-:W-:-:S05]  /*4200*/  FADD.FTZ R2, R172, R57 ;  /* 0x00000039ac027221 */ /* 0x000fca0000010000 */
[C---:B--2---:R-:W-:Y:S01]  /*4210*/  HMMA.16816.F32 R124, R4.reuse, R8, R124 ;  /* 0x00000008047c723c */ /* 0x044fe2000000187c */
[----:B------:R-:W-:Y:S04]  /*4220*/  STL [R1+0x4], R2 ;  /* 0x0000040201007387 */ /* 0x000fe80000100800 */
[----:B------:R-:W-:Y:S03]  /*4230*/  STL [R1], R0 ;  /* 0x0000000001007387 */ /* 0x000fe60000100800 */
[C---:B------:R-:W-:Y:S08]  /*4240*/  HMMA.16816.F32 R152, R4.reuse, R30, R152 ;  /* 0x0000001e0498723c */ /* 0x040ff00000001898 */
[C---:B------:R-:W-:Y:S08]  /*4250*/  HMMA.16816.F32 R76, R4.reuse, R26, R76 ;  /* 0x0000001a044c723c */ /* 0x040ff0000000184c */
[C---:B------:R-:W-:Y:S08]  /*4260*/  HMMA.16816.F32 R144, R4.reuse, R22, R144 ;  /* 0x000000160490723c */ /* 0x040ff00000001890 */
[C---:B------:R-:W-:Y:S08]  /*4270*/  HMMA.16816.F32 R140, R4.reuse, R18, R140 ;  /* 0x00000012048c723c */ /* 0x040ff0000000188c */
[C---:B------:R-:W-:Y:S08]  /*4280*/  HMMA.16816.F32 R136, R4.reuse, R14, R136 ;  /* 0x0000000e0488723c */ /* 0x040ff00000001888 */
[----:B------:R-:W-:Y:S07]  /*4290*/  HMMA.16816.F32 R128, R4, R10, R128 ;  /* 0x0000000a0480723c */ /* 0x000fee0000001880 */
[----:B------:R-:W-:-:S02]  /*42a0*/  F2FP.PACK_AB R4, R34, R191 ;  /* 0x000000bf2204723e */ /* 0x000fc400000000ff */
[----:B------:R-:W-:Y:S02]  /*42b0*/  F2FP.PACK_AB R5, R196, R195 ;  /* 0x000000c3c405723e */ /* 0x000fe400000000ff */
[----:B------:R-:W-:Y:S02]  /*42c0*/  F2FP.PACK_AB R6, R194, R35 ;  /* 0x00000023c206723e */ /* 0x000fe400000000ff */
[----:B------:R-:W-:-:S07]  /*42d0*/  F2FP.PACK_AB R7, R198, R197 ;  /* 0x000000c5c607723e */ /* 0x000fce00000000ff */
[C---:B------:R-:W-:Y:S08]  /*42e0*/  HMMA.16816.F32 R160, R4.reuse, R28, R160 ;  /* 0x0000001c04a0723c */ /* 0x040ff000000018a0 */
[C---:B------:R-:W-:Y:S01]  /*42f0*/  HMMA.16816.F32 R148, R4.reuse, R30, R148 ;  /* 0x0000001e0494723c */ /* 0x040fe20000001894 */
[----:B------:R-:W2:Y:S07]  /*4300*/  LDSM.16.MT88.4 R28, [R225+0xd00] ;  /* 0x000d0000e11c783b */ /* 0x000eae0000004200 */
[C---:B------:R-:W-:Y:S08]  /*4310*/  HMMA.16816.F32 R68, R4.reuse, R24, R68 ;  /* 0x000000180444723c */ /* 0x040ff00000001844 */
[C---:B------:R-:W-:Y:S01]  /*4320*/  HMMA.16816.F32 R80, R4.reuse, R26, R80 ;  /* 0x0000001a0450723c */ /* 0x040fe20000001850 */
[----:B------:R-:W3:Y:S07]  /*4330*/  LDSM.16.MT88.4 R24, [R223+0xd00] ;  /* 0x000d0000df18783b */ /* 0x000eee0000004200 */
[C---:B------:R-:W-:Y:S08]  /*4340*/  HMMA.16816.F32 R84, R4.reuse, R20, R84 ;  /* 0x000000140454723c */ /* 0x040ff00000001854 */
[C---:B------:R-:W-:Y:S01]  /*4350*/  HMMA.16816.F32 R92, R4.reuse, R22, R92 ;  /* 0x00000016045c723c */ /* 0x040fe2000000185c */
[----:B------:R-:W4:Y:S07]  /*4360*/  LDSM.16.MT88.4 R20, [R225+0x1d00] ;  /* 0x001d0000e114783b */ /* 0x000f2e0000004200 */
[C---:B------:R-:W-:Y:S08]  /*4370*/  HMMA.16816.F32 R96, R4.reuse, R16, R96 ;  /* 0x000000100460723c */ /* 0x040ff00000001860 */
[C---:B------:R-:W-:Y:S01]  /*4380*/  HMMA.16816.F32 R104, R4.reuse, R18, R104 ;  /* 0x000000120468723c */ /* 0x040fe20000001868 */
[----:B------:R-:W5:Y:S07]  /*4390*/  LDSM.16.MT88.4 R16, [R223+0x1d00] ;  /* 0x001d0000df10783b */ /* 0x000f6e0000004200 */
[C---:B------:R-:W-:Y:S08]  /*43a0*/  HMMA.16816.F32 R108, R4.reuse, R12, R108 ;  /* 0x0000000c046c723c */ /* 0x040ff0000000186c */
[C---:B------:R-:W-:Y:S01]  /*43b0*/  HMMA.16816.F32 R116, R4.reuse, R14, R116 ;  /* 0x0000000e0474723c */ /* 0x040fe20000001874 */
[----:B------:R-:W3:Y:S07]  /*43c0*/  LDSM.16.MT88.4 R12, [R225+0x2d00] ;  /* 0x002d0000e10c783b */ /* 0x000eee0000004200 */
[C---:B------:R-:W-:Y:S08]  /*43d0*/  HMMA.16816.F32 R120, R4.reuse, R8, R120 ;  /* 0x000000080478723c */ /* 0x040ff00000001878 */
[----:B------:R-:W-:Y:S01]  /*43e0*/  HMMA.16816.F32 R132, R4, R10, R132 ;  /* 0x0000000a0484723c */ /* 0x000fe20000001884 */
[----:B------:R-:W4:Y:S06]  /*43f0*/  LDSM.16.MT88.4 R8, [R223+0x2d00] ;  /* 0x002d0000df08783b */ /* 0x000f2c0000004200 */
[----:B------:R-:W-:-:S02]  /*4400*/  F2FP.PACK_AB R4, R192, R193 ;  /* 0x000000c1c004723e */ /* 0x000fc400000000ff */
[----:B------:R-:W-:Y:S02]  /*4410*/  F2FP.PACK_AB R5, R181, R184 ;  /* 0x000000b8b505723e */ /* 0x000fe400000000ff */
[C---:B------:R-:W-:Y:S01]  /*4420*/  F2FP.PACK_AB R6, R252.reuse, R190 ;  /* 0x000000befc06723e */ /* 0x040fe200000000ff */
[----:B------:R-:W-:Y:S01]  /*4430*/  FADD.FTZ R252, R252, R47 ;  /* 0x0000002ffcfc7221 */ /* 0x000fe20000010000 */
[C---:B-1----:R-:W-:Y:S01]  /*4440*/  F2FP.PACK_AB R7, R249.reuse, R183 ;  /* 0x000000b7f907723e */ /* 0x042fe200000000ff */
[----:B------:R-:W-:-:S06]  /*4450*/  FADD.FTZ R249, R249, R45 ;  /* 0x0000002df9f97221 */ /* 0x000fcc0000010000 */
[C---:B--2---:R-:W-:Y:S08]  /*4460*/  HMMA.16816.F32 R156, R4.reuse, R28, R156 ;  /* 0x0000001c049c723c */ /* 0x044ff0000000189c */
[C---:B------:R-:W-:Y:S08]  /*4470*/  HMMA.16816.F32 R152, R4.reuse, R30, R152 ;  /* 0x0000001e0498723c */ /* 0x040ff00000001898 */
[C---:B---3--:R-:W-:Y:S08]  /*4480*/  HMMA.16816.F32 R72, R4.reuse, R24, R72 ;  /* 0x000000180448723c */ /* 0x048ff00000001848 */
[C---:B------:R-:W-:Y:S08]  /*4490*/  HMMA.16816.F32 R76, R4.reuse, R26, R76 ;  /* 0x0000001a044c723c */ /* 0x040ff0000000184c */
[C---:B----4-:R-:W-:Y:S08]  /*44a0*/  HMMA.16816.F32 R88, R4.reuse, R20, R88 ;  /* 0x000000140458723c */ /* 0x050ff00000001858 */
[C---:B------:R-:W-:Y:S08]  /*44b0*/  HMMA.16816.F32 R144, R4.reuse, R22, R144 ;  /* 0x000000160490723c */ /* 0x040ff00000001890 */
[C---:B-----5:R-:W-:Y:S08]  /*44c0*/  HMMA.16816.F32 R100, R4.reuse, R16, R100 ;  /* 0x000000100464723c */ /* 0x060ff00000001864 */
        /* <DEDUP_REMOVED lines=21> */
[----:B------:R-:W-:Y:S07]  /*4620*/  @P0 BRA `(.L_x_2) ;  /* 0x0000343000000947 */ /* 0x000fee0003800000 */
[----:B------:R-:W-:Y:S01]  /*4630*/  SHF.R.S32.HI R246, RZ, 0x1f, R237 ;  /* 0x0000001ffff67819 */ /* 0x000fe200000114ed */
[----:B------:R-:W-:Y:S01]  /*4640*/  IMAD.MOV.U32 R3, RZ, RZ, R167 ;  /* 0x000000ffff037224 */ /* 0x000fe200078e00a7 */
[----:B------:R-:W-:Y:S01]  /*4650*/  SHF.R.S32.HI R248, RZ, 0x1f, R236 ;  /* 0x0000001ffff87819 */ /* 0x000fe200000114ec */
[----:B------:R-:W-:Y:S01]  /*4660*/  IMAD.MOV.U32 R164, RZ, RZ, R168 ;  /* 0x000000ffffa47224 */ /* 0x000fe200078e00a8 */
[----:B------:R-:W-:Y:S01]  /*4670*/  LEA.HI R246, R246, R237, RZ, 0x3 ;  /* 0x000000edf6f67211 */ /* 0x000fe200078f18ff */
[----:B------:R-:W-:Y:S01]  /*4680*/  IMAD.MOV.U32 R0, RZ, RZ, R165 ;  /* 0x000000ffff007224 */ /* 0x000fe200078e00a5 */
[----:B------:R-:W-:Y:S01]  /*4690*/  LEA.HI R248, R248, R236, RZ, 0x3 ;  /* 0x000000ecf8f87211 */ /* 0x000fe200078f18ff */
[----:B------:R-:W-:Y:S01]  /*46a0*/  IMAD.MOV.U32 R2, RZ, RZ, R166 ;  /* 0x000000ffff027224 */ /* 0x000fe200078e00a6 */
[----:B------:R-:W-:Y:S01]  /*46b0*/  LOP3.LUT R246, R246, 0xfffffff8, RZ, 0xc0, !PT ;  /* 0xfffffff8f6f67812 */ /* 0x000fe200078ec0ff */
[----:B------:R-:W-:Y:S01]  /*46c0*/  IMAD.WIDE R250, R37, 0x2, RZ ;  /* 0x0000000225fa7825 */ /* 0x000fe200078e02ff */
[----:B------:R-:W-:Y:S01]  /*46d0*/  LOP3.LUT R248, R248, 0xfffffff8, RZ, 0xc0, !PT ;  /* 0xfffffff8f8f87812 */ /* 0x000fe200078ec0ff */
[----:B------:R-:W-:Y:S01]  /*46e0*/  UIADD3 UR7, UR7, -0x2, URZ ;  /* 0xfffffffe07077890 */ /* 0x000fe2000fffe03f */
[----:B------:R-:W-:-:S02]  /*46f0*/  SHF.R.S32.HI R245, RZ, 0x1f, R246 ;  /* 0x0000001ffff57819 */ /* 0x000fc400000114f6 */
[----:B------:R-:W-:Y:S02]  /*4700*/  SHF.R.S32.HI R247, RZ, 0x1f, R248 ;  /* 0x0000001ffff77819 */ /* 0x000fe400000114f8 */
[----:B------:R-:W-:Y:S01]  /*4710*/  SEL R243, RZ, 0x10, P3 ;  /* 0x00000010fff37807 */ /* 0x000fe20001800000 */
[----:B------:R-:W-:Y:S01]  /*4720*/  IMAD.SHL.U32 R244, R233, 0x2, RZ ;  /* 0x00000002e9f47824 */ /* 0x000fe200078e00ff */
[----:B------:R-:W-:Y:S02]  /*4730*/  SEL R242, RZ, 0x10, P4 ;  /* 0x00000010fff27807 */ /* 0x000fe40002000000 */
[----:B------:R-:W-:Y:S02]  /*4740*/  SEL R4, RZ, 0x10, P5 ;  /* 0x00000010ff047807 */ /* 0x000fe40002800000 */
[----:B------:R-:W-:Y:S02]  /*4750*/  IADD3 R241, -R243, 0x10, RZ ;  /* 0x00000010f3f17810 */ /* 0x000fe40007ffe1ff */
[----:B------:R-:W-:Y:S02]  /*4760*/  IADD3 R240, -R242, 0x10, RZ ;  /* 0x00000010f2f07810 */ /* 0x000fe40007ffe1ff */
[----:B------:R-:W-:-:S02]  /*4770*/  IADD3 R239, -R4, 0x10, RZ ;  /* 0x0000001004ef7810 */ /* 0x000fc40007ffe1ff */
[C---:B------:R-:W-:Y:S01]  /*4780*/  SHF.L.U64.HI R245, R246.reuse, 0x1, R245 ;  /* 0x00000001f6f57819 */ /* 0x040fe200000102f5 */
[----:B------:R-:W-:Y:S01]  /*4790*/  IMAD.SHL.U32 R246, R246, 0x2, RZ ;  /* 0x00000002f6f67824 */ /* 0x000fe200078e00ff */
[C---:B------:R-:W-:Y:S01]  /*47a0*/  SHF.L.U64.HI R247, R248.reuse, 0x1, R247 ;  /* 0x00000001f8f77819 */ /* 0x040fe200000102f7 */
[----:B------:R-:W-:Y:S01]  /*47b0*/  IMAD.SHL.U32 R248, R248, 0x2, RZ ;  /* 0x00000002f8f87824 */ /* 0x000fe200078e00ff */
[----:B------:R-:W-:Y:S02]  /*47c0*/  ISETP.NE.U32.AND P1, PT, R243, RZ, PT ;  /* 0x000000fff300720c */ /* 0x000fe40003f25070 */
[----:B------:R-:W-:Y:S02]  /*47d0*/  ISETP.NE.U32.AND P0, PT, R242, RZ, PT ;  /* 0x000000fff200720c */ /* 0x000fe40003f05070 */
[----:B------:R-:W-:Y:S02]  /*47e0*/  LOP3.LUT R241, R241, 0xf, RZ, 0xc0, !PT ;  /* 0x0000000ff1f17812 */ /* 0x000fe400078ec0ff */
[----:B------:R-:W-:-:S02]  /*47f0*/  LOP3.LUT R240, R240, 0xf, RZ, 0xc0, !PT ;  /* 0x0000000ff0f07812 */ /* 0x000fc400078ec0ff */
[----:B------:R-:W-:Y:S02]  /*4800*/  LOP3.LUT R239, R239, 0xf, RZ, 0xc0, !PT ;  /* 0x0000000fefef7812 */ /* 0x000fe400078ec0ff */
[----:B------:R-:W-:Y:S01]  /*4810*/  ISETP.NE.U32.AND P6, PT, R4, RZ, PT ;  /* 0x000000ff0400720c */ /* 0x000fe20003fc5070 */
[----:B------:R-:W-:Y:S05]  /*4820*/  BRA `(.L_x_3) ;  /* 0x0000033000007947 */ /* 0x000fea0003800000 */
.L_x_5:
[----:B------:R-:W-:Y:S01]  /*4830*/  ULEA UR4, UR7, UR10, 0x6 ;  /* 0x0000000a07047291 */ /* 0x000fe2000f8e303f */
[----:B------:R-:W-:Y:S01]  /*4840*/  ISETP.NE.AND P1, PT, R229, 0x1, PT ;  /* 0x00000001e500780c */ /* 0x000fe20003f25270 */
[----:B------:R-:W-:Y:S04]  /*4850*/  IMAD.MOV.U32 R230, RZ, RZ, RZ ;  /* 0x000000ffffe67224 */ /* 0x000fe800078e00ff */
[----:B------:R-:W-:Y:S05]  /*4860*/  IMAD.U32 R231, RZ, RZ, UR4 ;  /* 0x00000004ffe77e24 */ /* 0x000fea000f8e00ff */
[----:B------:R-:W-:Y:S05]  /*4870*/  IADD3 R231, R231, -0x40, R235 ;  /* 0xffffffc0e7e77810 */ /* 0x000fea0007ffe0eb */
[----:B------:R-:W-:Y:S04]  /*4880*/  @P1 IMAD.HI.U32 R166, R231, c[0x0][0x2bc], RZ ;  /* 0x0000af00e7a61a27 */ /* 0x000fe800078e00ff */
[----:B------:R-:W-:Y:S01]  /*4890*/  IMAD.MOV.U32 R165, RZ, RZ, R231 ;  /* 0x000000ffffa57224 */ /* 0x000fe200078e00e7 */
[----:B------:R-:W-:Y:S04]  /*48a0*/  @P1 SHF.R.U32.HI R165, RZ, c[0x0][0x2c0], R166 ;  /* 0x0000b000ffa51a19 */ /* 0x000fe800000116a6 */
[C---:B------:R-:W-:Y:S04]  /*48b0*/  @!P2 IADD3 R167, P0, R165.reuse, UR14, RZ ;  /* 0x0000000ea5a7ac10 */ /* 0x040fe8000ff1e0ff */
[----:B------:R-:W-:Y:S01]  /*48c0*/  @!P2 LEA.HI.X.SX32 R166, R165, UR11, 0x1, P0 ;  /* 0x0000000ba5a6ac11 */ /* 0x000fe200080f0eff */
[----:B------:R-:W-:Y:S01]  /*48d0*/  IMAD.MOV R165, RZ, RZ, -R165 ;  /* 0x000000ffffa57224 */ /* 0x000fe200078e0aa5 */
[----:B------:R-:W-:Y:S03]  /*48e0*/  @!P2 LEA R168, P0, R167, c[0x0][0x2a0], 0x2 ;  /* 0x0000a800a7a8aa11 */ /* 0x000fe600078010ff */
[----:B------:R-:W-:Y:S01]  /*48f0*/  IMAD R231, R165, c[0x0][0x2b8], R231 ;  /* 0x0000ae00a5e77a24 */ /* 0x000fe200078e02e7 */
[----:B------:R-:W-:Y:S04]  /*4900*/  @!P2 LEA.HI.X R169, R167, c[0x0][0x2a4], R166, 0x2, P0 ;  /* 0x0000a900a7a9aa11 */ /* 0x000fe800000f14a6 */
[----:B------:R-:W-:Y:S01]  /*4910*/  SHF.R.S32.HI R165, RZ, 0x1f, R231 ;  /* 0x0000001fffa57819 */ /* 0x000fe200000114e7 */
[----:B------:R1:W2:Y:S04]  /*4920*/  @!P2 LDG.E R230, [R168.64] ;  /* 0x0000000ca8e6a981 */ /* 0x0002a8000c1e1900 */
[----:B------:R-:W-:Y:S04]  /*4930*/  IMAD R165, R165, c[0x0][0x1e0], RZ ;  /* 0x00007800a5a57a24 */ /* 0x000fe800078e02ff */
[C---:B------:R-:W-:Y:S02]  /*4940*/  IMAD R165, R231.reuse, c[0x0][0x1e4], R165 ;  /* 0x00007900e7a57a24 */ /* 0x040fe400078e02a5 */
[----:B-1----:R-:W-:Y:S04]  /*4950*/  IMAD.WIDE.U32 R168, R231, c[0x0][0x1e0], RZ ;  /* 0x00007800e7a87a25 */ /* 0x002fe800078e00ff */
[----:B------:R-:W-:Y:S01]  /*4960*/  IMAD.IADD R169, R169, 0x1, R165 ;  /* 0x00000001a9a97824 */ /* 0x000fe200078e02a5 */
[----:B--2---:R-:W-:Y:S03]  /*4970*/  SHF.R.S32.HI R165, RZ, 0x1f, R230 ;  /* 0x0000001fffa57819 */ /* 0x004fe600000114e6 */
[----:B------:R-:W-:Y:S04]  /*4980*/  IMAD.WIDE.U32 R168, R230, c[0x0][0x1f0], R168 ;  /* 0x00007c00e6a87a25 */ /* 0x000fe800078e00a8 */
[----:B------:R-:W-:Y:S01]  /*4990*/  IMAD R165, R165, c[0x0][0x1f0], RZ ;  /* 0x00007c00a5a57a24 */ /* 0x000fe200078e02ff */
[----:B------:R-:W-:Y:S03]  /*49a0*/  IADD3 R167, P0, R168, UR18, RZ ;  /* 0x00000012a8a77c10 */ /* 0x000fe6000ff1e0ff */
[----:B------:R-:W-:Y:S05]  /*49b0*/  IMAD R165, R230, c[0x0][0x1f4], R165 ;  /* 0x00007d00e6a57a24 */ /* 0x000fea00078e02a5 */
[----:B------:R-:W-:Y:S02]  /*49c0*/  IADD3.X R165, R169, UR16, R165, P0, !PT ;  /* 0x00000010a9a57c10 */ /* 0x000fe400087fe4a5 */
[C---:B------:R-:W-:Y:S04]  /*49d0*/  LEA R166, P0, R167.reuse, c[0x0][0x1c8], 0x1 ;  /* 0x00007200a7a67a11 */ /* 0x040fe800078008ff */
[----:B------:R-:W-:Y:S02]  /*49e0*/  LEA.HI.X R165, R167, c[0x0][0x1cc], R165, 0x1, P0 ;  /* 0x00007300a7a57a11 */ /* 0x000fe400000f0ca5 */
[----:B------:R-:W1:Y:S04]  /*49f0*/  SHFL.IDX PT, R167, R166, RZ, 0x1c1f ;  /* 0x001c1fffa6a77589 */ /* 0x000e6800000e0000 */
[----:B------:R-:W2:Y:S04]  /*4a00*/  SHFL.IDX PT, R168, R165, RZ, 0x1c1f ;  /* 0x001c1fffa5a87589 */ /* 0x000ea800000e0000 */
[----:B------:R-:W3:Y:S04]  /*4a10*/  SHFL.IDX PT, R166, R166, 0x1, 0x1c1f ;  /* 0x003c1f00a6a67f89 */ /* 0x000ee800000e0000 */
[----:B------:R-:W4:Y:S01]  /*4a20*/  SHFL.IDX PT, R165, R165, 0x1, 0x1c1f ;  /* 0x003c1f00a5a57f89 */ /* 0x000f2200000e0000 */
[----:B-1----:R-:W-:Y:S05]  /*4a30*/  IADD3 R172, P0, R250, R167, RZ ;  /* 0x000000a7faac7210 */ /* 0x002fea0007f1e0ff */
[----:B--2---:R-:W-:Y:S01]  /*4a40*/  IMAD.X R173, R251, 0x1, R168, P0 ;  /* 0x00000001fbad7824 */ /* 0x004fe200000e06a8 */
[C---:B------:R-:W-:Y:S04]  /*4a50*/  IADD3 R170, P0, R167.reuse, R246, RZ ;  /* 0x000000f6a7aa7210 */ /* 0x040fe80007f1e0ff */
[----:B------:R1:W-:Y:S01]  /*4a60*/  LDGSTS.E.BYPASS.LTC128B.128 [R244+0x3100], [R172.64], !P3 ;  /* 0x03100000acf47fae */ /* 0x0003e2000d901d4c */
[C---:B------:R-:W-:Y:S01]  /*4a70*/  IMAD.X R171, R168.reuse, 0x1, R245, P0 ;  /* 0x00000001a8ab7824 */ /* 0x040fe200000e06f5 */
[----:B------:R-:W-:Y:S04]  /*4a80*/  IADD3 R174, P0, R167, R248, RZ ;  /* 0x000000f8a7ae7210 */ /* 0x000fe80007f1e0ff */
[----:B------:R1:W-:Y:S01]  /*4a90*/  LDGSTS.E.BYPASS.LTC128B.128 [R244+0x4100], [R170.64], !P4 ;  /* 0x04100000aaf47fae */ /* 0x0003e2000e101d4c */
[----:B------:R-:W-:Y:S01]  /*4aa0*/  IMAD.X R175, R168, 0x1, R247, P0 ;  /* 0x00000001a8af7824 */ /* 0x000fe200000e06f7 */
[----:B---3--:R-:W-:Y:S04]  /*4ab0*/  IADD3 R176, P0, R250, R166, RZ ;  /* 0x000000a6fab07210 */ /* 0x008fe80007f1e0ff */
[----:B------:R1:W-:Y:S01]  /*4ac0*/  LDGSTS.E.BYPASS.LTC128B.128 [R244+0x5100], [R174.64], !P5 ;  /* 0x05100000aef47fae */ /* 0x0003e2000e901d4c */
[----:B----4-:R-:W-:Y:S01]  /*4ad0*/  IMAD.X R177, R251, 0x1, R165, P0 ;  /* 0x00000001fbb17824 */ /* 0x010fe200000e06a5 */
[C---:B------:R-:W-:Y:S04]  /*4ae0*/  IADD3 R168, P0, R166.reuse, R246, RZ ;  /* 0x000000f6a6a87210 */ /* 0x040fe80007f1e0ff */
[----:B------:R1:W-:Y:S01]  /*4af0*/  LDGSTS.E.BYPASS.LTC128B.128 [R244+0x3900], [R176.64], !P3 ;  /* 0x03900000b0f47fae */ /* 0x0003e2000d901d4c */
[C---:B------:R-:W-:Y:S01]  /*4b00*/  IMAD.X R169, R165.reuse, 0x1, R245, P0 ;  /* 0x00000001a5a97824 */ /* 0x040fe200000e06f5 */
[----:B------:R-:W-:Y:S04]  /*4b10*/  IADD3 R166, P0, R166, R248, RZ ;  /* 0x000000f8a6a67210 */ /* 0x000fe80007f1e0ff */
[----:B------:R1:W-:Y:S01]  /*4b20*/  LDGSTS.E.BYPASS.LTC128B.128 [R244+0x4900], [R168.64], !P4 ;  /* 0x04900000a8f47fae */ /* 0x0003e2000e101d4c */
[----:B------:R-:W-:Y:S05]  /*4b30*/  IMAD.X R167, R165, 0x1, R247, P0 ;  /* 0x00000001a5a77824 */ /* 0x000fea00000e06f7 */
[----:B------:R1:W-:Y:S01]  /*4b40*/  LDGSTS.E.BYPASS.LTC128B.128 [R244+0x5900], [R166.64], !P5 ;  /* 0x05900000a6f47fae */ /* 0x0003e2000e901d4c */
[----:B------:R-:W-:-:S05]  /*4b50*/  BRA `(.L_x_4) ;  /* 0x00000b4000007947 */ /* 0x000fca0003800000 */
.L_x_3:
[----:B------:R-:W-:Y:S01]  /*4b60*/  SHF.R.S32.HI R4, RZ, 0x1f, R231 ;  /* 0x0000001fff047819 */ /* 0x000fe200000114e7 */
[----:B------:R-:W-:Y:S01]  /*4b70*/  IMAD.WIDE.U32 R6, R231, c[0x0][0x208], RZ ;  /* 0x00008200e7067a25 */ /* 0x000fe200078e00ff */
[----:B------:R-:W-:Y:S01]  /*4b80*/  SHF.R.S32.HI R5, RZ, 0x1f, R230 ;  /* 0x0000001fff057819 */ /* 0x000fe200000114e6 */
[----:B------:R-:W-:Y:S04]  /*4b90*/  DEPBAR.LE SB0, 0x0 ;  /* 0x000080000000791a */ /* 0x000fe80000000000 */
[----:B------:R-:W-:Y:S01]  /*4ba0*/  IMAD R4, R4, c[0x0][0x208], RZ ;  /* 0x0000820004047a24 */ /* 0x000fe200078e02ff */
[----:B------:R-:W-:Y:S01]  /*4bb0*/  BAR.SYNC.DEFER_BLOCKING 0x0 ;  /* 0x0000000000007b1d */ /* 0x000fe20000010000 */
[----:B------:R-:W-:Y:S01]  /*4bc0*/  IMAD R5, R5, c[0x0][0x218], RZ ;  /* 0x0000860005057a24 */ /* 0x000fe200078e02ff */
[----:B------:R-:W-:Y:S01]  /*4bd0*/  UISETP.GE.AND UP0, UPT, UR7, 0x1, UPT ;  /* 0x000000010700788c */ /* 0x000fe2000bf06270 */
[----:B------:R-:W-:Y:S02]  /*4be0*/  IMAD R4, R231, c[0x0][0x20c], R4 ;  /* 0x00008300e7047a24 */ /* 0x000fe400078e0204 */
[C---:B------:R-:W-:Y:S02]  /*4bf0*/  IMAD R5, R230.reuse, c[0x0][0x21c], R5 ;  /* 0x00008700e6057a24 */ /* 0x040fe400078e0205 */
[----:B------:R-:W-:Y:S04]  /*4c00*/  IMAD.IADD R7, R7, 0x1, R4 ;  /* 0x0000000107077824 */ /* 0x000fe800078e0204 */
[----:B------:R-:W-:Y:S05]  /*4c10*/  IMAD.WIDE.U32 R6, R230, c[0x0][0x218], R6 ;  /* 0x00008600e6067a25 */ /* 0x000fea00078e0006 */
[----:B------:R-:W-:Y:S04]  /*4c20*/  IADD3 R4, P0, R6, UR20, RZ ;  /* 0x0000001406047c10 */ /* 0x000fe8000ff1e0ff */
[----:B------:R-:W-:Y:S02]  /*4c30*/  IADD3.X R5, R7, UR5, R5, P0, !PT ;  /* 0x0000000507057c10 */ /* 0x000fe400087fe405 */
[C---:B------:R-:W-:Y:S01]  /*4c40*/  LEA R196, P0, R4.reuse, c[0x0][0x1f8], 0x1 ;  /* 0x00007e0004c47a11 */ /* 0x040fe200078008ff */
[----:B------:R-:W-:Y:S03]  /*4c50*/  LDSM.16.M88.4 R64, [R228+0x6100] ;  /* 0x00610000e440783b */ /* 0x000fe60000000200 */
[----:B------:R-:W-:Y:S04]  /*4c60*/  LEA.HI.X R4, R4, c[0x0][0x1fc], R5, 0x1, P0 ;  /* 0x00007f0004047a11 */ /* 0x000fe800000f0c05 */
[----:B------:R-:W1:Y:S07]  /*4c70*/  SHFL.IDX PT, R166, R196, 0x1, 0x1c1f ;  /* 0x003c1f00c4a67f89 */ /* 0x000e6e00000e0000 */
[----:B------:R-:W2:Y:S07]  /*4c80*/  SHFL.IDX PT, R5, R4, 0x1, 0x1c1f ;  /* 0x003c1f0004057f89 */ /* 0x000eae00000e0000 */
[----:B------:R-:W3:Y:S07]  /*4c90*/  SHFL.IDX PT, R196, R196, RZ, 0x1c1f ;  /* 0x001c1fffc4c47589 */ /* 0x000eee00000e0000 */
[----:B------:R-:W-:Y:S07]  /*4ca0*/  LDSM.16.M88.4 R16, [R227+0x3100] ;  /* 0x00310000e310783b */ /* 0x000fee0000000200 */
[----:B------:R-:W4:Y:S07]  /*4cb0*/  SHFL.IDX PT, R4, R4, RZ, 0x1c1f ;  /* 0x001c1fff04047589 */ /* 0x000f2e00000e0000 */
[----:B------:R-:W5:Y:S07]  /*4cc0*/  LDSM.16.M88.4 R60, [R228+0x7100] ;  /* 0x00710000e43c783b */ /* 0x000f6e0000000200 */
[----:B------:R-:W1:Y:S07]  /*4cd0*/  LDSM.16.M88.4 R32, [R227+0x3500] ;  /* 0x00350000e320783b */ /* 0x000e6e0000000200 */
[----:B------:R-:W1:Y:S07]  /*4ce0*/  LDSM.16.M88.4 R48, [R227+0x3900] ;  /* 0x00390000e330783b */ /* 0x000e6e0000000200 */
[----:B------:R-:W2:Y:S07]  /*4cf0*/  LDSM.16.M88.4 R168, [R227+0x3d00] ;  /* 0x003d0000e3a8783b */ /* 0x000eae0000000200 */
[----:B------:R-:W-:Y:S07]  /*4d00*/  LDSM.16.M88.4 R172, [R224+0x6100] ;  /* 0x00610000e0ac783b */ /* 0x000fee0000000200 */
[----:B------:R-:W3:Y:S07]  /*4d10*/  LDSM.16.M88.4 R176, [R226] ;  /* 0x00000000e2b0783b */ /* 0x000eee0000000200 */
[----:B------:R-:W5:Y:S07]  /*4d20*/  LDSM.16.M88.4 R180, [R224+0x7100] ;  /* 0x00710000e0b4783b */ /* 0x000f6e0000000200 */
[----:B------:R-:W-:Y:S07]  /*4d30*/  LDSM.16.M88.4 R184, [R221] ;  /* 0x00000000ddb8783b */ /* 0x000fee0000000200 */
[----:B------:R-:W-:Y:S01]  /*4d40*/  LDSM.16.M88.4 R188, [R220] ;  /* 0x00000000dcbc783b */ /* 0x000fe20000000200 */
[-C--:B-1----:R-:W-:Y:S04]  /*4d50*/  IADD3 R194, P1, P0, R241, R166.reuse, R250 ;  /* 0x000000a6f1c27210 */ /* 0x082fe8000783e0fa */
[-C--:B--2---:R-:W-:Y:S02]  /*4d60*/  IADD3.X R195, RZ, R5.reuse, R251, P1, P0 ;  /* 0x00000005ffc37210 */ /* 0x084fe40000fe04fb */
[-C--:B------:R-:W-:Y:S04]  /*4d70*/  IADD3 R192, P1, P0, R240, R166.reuse, R246 ;  /* 0x000000a6f0c07210 */ /* 0x080fe8000783e0f6 */
[-C--:B------:R-:W-:Y:S02]  /*4d80*/  IADD3.X R193, RZ, R5.reuse, R245, P1, P0 ;  /* 0x00000005ffc17210 */ /* 0x080fe40000fe04f5 */
[----:B------:R-:W-:Y:S04]  /*4d90*/  IADD3 R166, P1, P0, R239, R166, R248 ;  /* 0x000000a6efa67210 */ /* 0x000fe8000783e0f8 */
[----:B------:R-:W-:Y:S02]  /*4da0*/  IADD3.X R167, RZ, R5, R247, P1, P0 ;  /* 0x00000005ffa77210 */ /* 0x000fe40000fe04f7 */
[----:B---3--:R-:W-:Y:S02]  /*4db0*/  IADD3 R200, P0, R250, R196, RZ ;  /* 0x000000c4fac87210 */ /* 0x008fe40007f1e0ff */
[----:B------:R-:W-:Y:S03]  /*4dc0*/  ISETP.NE.U32.AND P1, PT, R242, RZ, PT ;  /* 0x000000fff200720c */ /* 0x000fe60003f25070 */
[----:B----4-:R-:W-:Y:S01]  /*4dd0*/  IMAD.X R201, R251, 0x1, R4, P0 ;  /* 0x00000001fbc97824 */ /* 0x010fe200000e0604 */
[----:B------:R-:W-:Y:S05]  /*4de0*/  IADD3 R198, P0, R196, R246, RZ ;  /* 0x000000f6c4c67210 */ /* 0x000fea0007f1e0ff */
[----:B------:R-:W-:Y:S01]  /*4df0*/  IMAD.X R199, R4, 0x1, R245, P0 ;  /* 0x0000000104c77824 */ /* 0x000fe200000e06f5 */
[----:B------:R-:W-:Y:S05]  /*4e00*/  IADD3 R196, P0, R196, R248, RZ ;  /* 0x000000f8c4c47210 */ /* 0x000fea0007f1e0ff */
[----:B------:R-:W-:Y:S01]  /*4e10*/  IMAD.X R197, R4, 0x1, R247, P0 ;  /* 0x0000000104c57824 */ /* 0x000fe200000e06f7 */
[----:B------:R-:W-:Y:S01]  /*4e20*/  ISETP.NE.U32.AND P0, PT, R243, RZ, PT ;  /* 0x000000fff300720c */ /* 0x000fe20003f05070 */
[-C--:B------:R-:W-:Y:S08]  /*4e30*/  HMMA.16816.F32 R4, R64, R16.reuse, RZ ;  /* 0x000000104004723c */ /* 0x080ff000000018ff */
[C---:B-----5:R-:W-:Y:S08]  /*4e40*/  HMMA.16816.F32 R8, R60.reuse, R16, RZ ;  /* 0x000000103c08723c */ /* 0x060ff000000018ff */
[-C--:B------:R-:W-:Y:S08]  /*4e50*/  HMMA.16816.F32 R12, R60, R18.reuse, RZ ;  /* 0x000000123c0c723c */ /* 0x080ff000000018ff */
[C---:B------:R-:W-:Y:S08]  /*4e60*/  HMMA.16816.F32 R16, R64.reuse, R18, RZ ;  /* 0x000000124010723c */ /* 0x040ff000000018ff */
        /* <DEDUP_REMOVED lines=11> */
[----:B------:R-:W-:Y:S01]  /*4f20*/  HMMA.16816.F32 R64, R64, R170, RZ ;  /* 0x000000aa4040723c */ /* 0x000fe200000018ff */
[----:B------:R-:W1:Y:S07]  /*4f30*/  LDSM.16.M88.4 R168, [R222] ;  /* 0x00000000dea8783b */ /* 0x000e6e0000000200 */
[-C--:B------:R-:W-:Y:S01]  /*4f40*/  HMMA.16816.F32 R4, R172, R176.reuse, R4 ;  /* 0x000000b0ac04723c */ /* 0x080fe20000001804 */
[----:B------:R-:W-:Y:S01]  /*4f50*/  @!PT LDS RZ, [RZ] ;  /* 0x00000000fffff984 */ /* 0x000fe20000000800 */
[----:B------:R-:W-:Y:S01]  /*4f60*/  @!PT LDS RZ, [RZ] ;  /* 0x00000000fffff984 */ /* 0x000fe20000000800 */
[----:B------:R-:W-:Y:S01]  /*4f70*/  @!PT LDS RZ, [RZ] ;  /* 0x00000000fffff984 */ /* 0x000fe20000000800 */
[----:B------:R2:W-:Y:S07]  /*4f80*/  LDGSTS.E.BYPASS.LTC128B.128 [R244+0x100], [R200.64], !P3 ;  /* 0x00100000c8f47fae */ /* 0x0005ee000d901d4c */
[C---:B------:R-:W-:Y:S01]  /*4f90*/  HMMA.16816.F32 R8, R180.reuse, R176, R8 ;  /* 0x000000b0b408723c */ /* 0x040fe20000001808 */
[----:B------:R3:W-:Y:S07]  /*4fa0*/  LDGSTS.E.BYPASS.LTC128B.128 [R244+0x1100], [R198.64], !P4 ;  /* 0x01100000c6f47fae */ /* 0x0007ee000e101d4c */
[-C--:B------:R-:W-:Y:S01]  /*4fb0*/  HMMA.16816.F32 R12, R180, R178.reuse, R12 ;  /* 0x000000b2b40c723c */ /* 0x080fe2000000180c */
[----:B------:R3:W-:Y:S07]  /*4fc0*/  LDGSTS.E.BYPASS.LTC128B.128 [R244+0x2100], [R196.64], !P5 ;  /* 0x02100000c4f47fae */ /* 0x0007ee000e901d4c */
[C---:B------:R-:W-:Y:S01]  /*4fd0*/  HMMA.16816.F32 R16, R172.reuse, R178, R16 ;  /* 0x000000b2ac10723c */ /* 0x040fe20000001810 */
[----:B------:R4:W-:Y:S01]  /*4fe0*/  LDGSTS.E.BYPASS.LTC128B.128.ZFILL [R244+0x900], [R194.64], P0 ;  /* 0x00900000c2f47fae */ /* 0x0009e20008141d4c */
[----:B------:R-:W-:Y:S06]  /*4ff0*/  PLOP3.LUT P0, PT, PT, PT, UP0, 0x80, 0x0 ;  /* 0x000000000000781c */ /* 0x000fec0003f0f008 */
[----:B------:R4:W-:Y:S01]  /*5000*/  LDGSTS.E.BYPASS.LTC128B.128.ZFILL [R244+0x1900], [R192.64], P1 ;  /* 0x01900000c0f47fae */ /* 0x0009e20008941d4c */
[-C--:B-1----:R-:W-:Y:S06]  /*5010*/  HMMA.16816.F32 R20, R172, R168.reuse, R20 ;  /* 0x000000a8ac14723c */ /* 0x082fec0000001814 */
[----:B------:R1:W-:Y:S02]  /*5020*/  LDGSTS.E.BYPASS.LTC128B.128.ZFILL [R244+0x2900], [R166.64], P6 ;  /* 0x02900000a6f47fae */ /* 0x0003e4000b141d4c */
[C---:B------:R-:W-:Y:S05]  /*5030*/  HMMA.16816.F32 R24, R180.reuse, R168, R24 ;  /* 0x000000a8b418723c */ /* 0x040fea0000001818 */
[----:B---3--:R-:W-:Y:S03]  /*5040*/  LDSM.16.M88.4 R196, [R227+0x4100] ;  /* 0x00410000e3c4783b */ /* 0x008fe60000000200 */
[-C--:B------:R-:W-:Y:S04]  /*5050*/  HMMA.16816.F32 R28, R180, R170.reuse, R28 ;  /* 0x000000aab41c723c */ /* 0x080fe8000000181c */
[----:B------:R-:W0:Y:S04]  /*5060*/  LDGDEPBAR ;  /* 0x00000000000079af */ /* 0x000e280000000000 */
[C---:B------:R-:W-:Y:S03]  /*5070*/  HMMA.16816.F32 R32, R172.reuse, R170, R32 ;  /* 0x000000aaac20723c */ /* 0x040fe60000001820 */
[----:B----4-:R-:W3:Y:S05]  /*5080*/  LDSM.16.M88.4 R192, [R228+0x8100] ;  /* 0x00810000e4c0783b */ /* 0x010eea0000000200 */
[-C--:B------:R-:W-:Y:S02]  /*5090*/  HMMA.16816.F32 R36, R172, R184.reuse, R36 ;  /* 0x000000b8ac24723c */ /* 0x080fe40000001824 */
[----:B--2---:R-:W2:Y:S06]  /*50a0*/  LDSM.16.M88.4 R200, [R228+0x9100] ;  /* 0x00910000e4c8783b */ /* 0x004eac0000000200 */
[C---:B------:R-:W-:Y:S01]  /*50b0*/  HMMA.16816.F32 R40, R180.reuse, R184, R40 ;  /* 0x000000b8b428723c */ /* 0x040fe20000001828 */
[----:B------:R-:W4:Y:S07]  /*50c0*/  LDSM.16.M88.4 R176, [R227+0x4500] ;  /* 0x00450000e3b0783b */ /* 0x000f2e0000000200 */
[-C--:B------:R-:W-:Y:S01]  /*50d0*/  HMMA.16816.F32 R44, R180, R186.reuse, R44 ;  /* 0x000000bab42c723c */ /* 0x080fe2000000182c */
[----:B------:R-:W5:Y:S07]  /*50e0*/  LDSM.16.M88.4 R168, [R227+0x4900] ;  /* 0x00490000e3a8783b */ /* 0x000f6e0000000200 */
[C---:B------:R-:W-:Y:S01]  /*50f0*/  HMMA.16816.F32 R48, R172.reuse, R186, R48 ;  /* 0x000000baac30723c */ /* 0x040fe20000001830 */
[----:B------:R-:W-:Y:S07]  /*5100*/  LDSM.16.M88.4 R184, [R219] ;  /* 0x00000000dbb8783b */ /* 0x000fee0000000200 */
[-C--:B------:R-:W-:Y:S01]  /*5110*/  HMMA.16816.F32 R52, R172, R188.reuse, R52 ;  /* 0x000000bcac34723c */ /* 0x080fe20000001834 */
[----:B------:R-:W-:Y:S07]  /*5120*/  LDSM.16.M88.4 R204, [R217] ;  /* 0x00000000d9cc783b */ /* 0x000fee0000000200 */
[C---:B------:R-:W-:Y:S01]  /*5130*/  HMMA.16816.F32 R56, R180.reuse, R188, R56 ;  /* 0x000000bcb438723c */ /* 0x040fe20000001838 */
[----:B------:R-:W-:Y:S07]  /*5140*/  LDSM.16.M88.4 R208, [R216] ;  /* 0x00000000d8d0783b */ /* 0x000fee0000000200 */
[-C--:B------:R-:W-:Y:S01]  /*5150*/  HMMA.16816.F32 R60, R180, R190.reuse, R60 ;  /* 0x000000beb43c723c */ /* 0x080fe2000000183c */
[----:B------:R-:W1:Y:S07]  /*5160*/  LDSM.16.M88.4 R180, [R227+0x4d00] ;  /* 0x004d0000e3b4783b */ /* 0x000e6e0000000200 */
[----:B------:R-:W-:Y:S01]  /*5170*/  HMMA.16816.F32 R64, R172, R190, R64 ;  /* 0x000000beac40723c */ /* 0x000fe20000001840 */
[----:B------:R-:W1:Y:S07]  /*5180*/  LDSM.16.M88.4 R172, [R224+0x8100] ;  /* 0x00810000e0ac783b */ /* 0x000e6e0000000200 */
[-C--:B---3--:R-:W-:Y:S01]  /*5190*/  HMMA.16816.F32 R4, R192, R196.reuse, R4 ;  /* 0x000000c4c004723c */ /* 0x088fe20000001804 */
[----:B------:R-:W3:Y:S07]  /*51a0*/  LDSM.16.M88.4 R188, [R224+0x9100] ;  /* 0x00910000e0bc783b */ /* 0x000eee0000000200 */
[C---:B--2---:R-:W-:Y:S08]  /*51b0*/  HMMA.16816.F32 R8, R200.reuse, R196, R8 ;  /* 0x000000c4c808723c */ /* 0x044ff00000001808 */
[-C--:B------:R-:W-:Y:S08]  /*51c0*/  HMMA.16816.F32 R12, R200, R198.reuse, R12 ;  /* 0x000000c6c80c723c */ /* 0x080ff0000000180c */
[C---:B------:R-:W-:Y:S01]  /*51d0*/  HMMA.16816.F32 R16, R192.reuse, R198, R16 ;  /* 0x000000c6c010723c */ /* 0x040fe20000001810 */
[----:B------:R-:W2:Y:S07]  /*51e0*/  LDSM.16.M88.4 R196, [R218] ;  /* 0x00000000dac4783b */ /* 0x000eae0000000200 */
[-C--:B----4-:R-:W-:Y:S08]  /*51f0*/  HMMA.16816.F32 R20, R192, R176.reuse, R20 ;  /* 0x000000b0c014723c */ /* 0x090ff00000001814 */
[C---:B------:R-:W-:Y:S08]  /*5200*/  HMMA.16816.F32 R24, R200.reuse, R176, R24 ;  /* 0x000000b0c818723c */ /* 0x040ff00000001818 */
[-C--:B------:R-:W-:Y:S08]  /*5210*/  HMMA.16816.F32 R28, R200, R178.reuse, R28 ;  /* 0x000000b2c81c723c */ /* 0x080ff0000000181c */
[C---:B------:R-:W-:Y:S01]  /*5220*/  HMMA.16816.F32 R32, R192.reuse, R178, R32 ;  /* 0x000000b2c020723c */ /* 0x040fe20000001820 */
[----:B------:R-:W-:Y:S07]  /*5230*/  LDSM.16.M88.4 R176, [R227+0x5100] ;  /* 0x00510000e3b0783b */ /* 0x000fee0000000200 */
[-C--:B-----5:R-:W-:Y:S08]  /*5240*/  HMMA.16816.F32 R36, R192, R168.reuse, R36 ;  /* 0x000000a8c024723c */ /* 0x0a0ff00000001824 */
[C---:B------:R-:W-:Y:S08]  /*5250*/  HMMA.16816.F32 R40, R200.reuse, R168, R40 ;  /* 0x000000a8c828723c */ /* 0x040ff00000001828 */
[-C--:B------:R-:W-:Y:S08]  /*5260*/  HMMA.16816.F32 R44, R200, R170.reuse, R44 ;  /* 0x000000aac82c723c */ /* 0x080ff0000000182c */
[C---:B------:R-:W-:Y:S01]  /*5270*/  HMMA.16816.F32 R48, R192.reuse, R170, R48 ;  /* 0x000000aac030723c */ /* 0x040fe20000001830 */
[----:B------:R-:W4:Y:S07]  /*5280*/  LDSM.16.M88.4 R168, [R228+0xa100] ;  /* 0x00a10000e4a8783b */ /* 0x000f2e0000000200 */
[-C--:B-1----:R-:W-:Y:S08]  /*5290*/  HMMA.16816.F32 R52, R192, R180.reuse, R52 ;  /* 0x000000b4c034723c */ /* 0x082ff00000001834 */
[C---:B------:R-:W-:Y:S08]  /*52a0*/  HMMA.16816.F32 R56, R200.reuse, R180, R56 ;  /* 0x000000b4c838723c */ /* 0x040ff00000001838 */
[-C--:B------:R-:W-:Y:S01]  /*52b0*/  HMMA.16816.F32 R60, R200, R182.reuse, R60 ;  /* 0x000000b6c83c723c */ /* 0x080fe2000000183c */
[----:B------:R-:W-:Y:S07]  /*52c0*/  LDSM.16.M88.4 R200, [R224+0xb100] ;  /* 0x00b10000e0c8783b */ /* 0x000fee0000000200 */
[----:B------:R-:W-:Y:S01]  /*52d0*/  HMMA.16816.F32 R64, R192, R182, R64 ;  /* 0x000000b6c040723c */ /* 0x000fe20000001840 */
[----:B------:R-:W1:Y:S07]  /*52e0*/  LDSM.16.M88.4 R180, [R228+0xb100] ;  /* 0x00b10000e4b4783b */ /* 0x000e6e0000000200 */
[-C--:B------:R-:W-:Y:S01]  /*52f0*/  HMMA.16816.F32 R4, R172, R184.reuse, R4 ;  /* 0x000000b8ac04723c */ /* 0x080fe20000001804 */
[----:B------:R-:W-:Y:S07]  /*5300*/  LDSM.16.M88.4 R192, [R227+0x5d00] ;  /* 0x005d0000e3c0783b */ /* 0x000fee0000000200 */
[C---:B---3--:R-:W-:Y:S08]  /*5310*/  HMMA.16816.F32 R8, R188.reuse, R184, R8 ;  /* 0x000000b8bc08723c */ /* 0x048ff00000001808 */
[-C--:B------:R-:W-:Y:S08]  /*5320*/  HMMA.16816.F32 R12, R188, R186.reuse, R12 ;  /* 0x000000babc0c723c */ /* 0x080ff0000000180c */
[C---:B------:R-:W-:Y:S01]  /*5330*/  HMMA.16816.F32 R16, R172.reuse, R186, R16 ;  /* 0x000000baac10723c */ /* 0x040fe20000001810 */
[----:B------:R-:W3:Y:S07]  /*5340*/  LDSM.16.M88.4 R184, [R227+0x5500] ;  /* 0x00550000e3b8783b */ /* 0x000eee0000000200 */
[-C--:B--2---:R-:W-:Y:S08]  /*5350*/  HMMA.16816.F32 R20, R172, R196.reuse, R20 ;  /* 0x000000c4ac14723c */ /* 0x084ff00000001814 */
[C---:B------:R-:W-:Y:S08]  /*5360*/  HMMA.16816.F32 R24, R188.reuse, R196, R24 ;  /* 0x000000c4bc18723c */ /* 0x040ff00000001818 */
[-C--:B------:R-:W-:Y:S08]  /*5370*/  HMMA.16816.F32 R28, R188, R198.reuse, R28 ;  /* 0x000000c6bc1c723c */ /* 0x080ff0000000181c */
[C---:B------:R-:W-:Y:S01]  /*5380*/  HMMA.16816.F32 R32, R172.reuse, R198, R32 ;  /* 0x000000c6ac20723c */ /* 0x040fe20000001820 */
[----:B------:R-:W-:Y:S07]  /*5390*/  LDSM.16.M88.4 R196, [R215] ;  /* 0x00000000d7c4783b */ /* 0x000fee0000000200 */
[-C--:B------:R-:W-:Y:S08]  /*53a0*/  HMMA.16816.F32 R36, R172, R204.reuse, R36 ;  /* 0x000000ccac24723c */ /* 0x080ff00000001824 */
[C---:B------:R-:W-:Y:S08]  /*53b0*/  HMMA.16816.F32 R40, R188.reuse, R204, R40 ;  /* 0x000000ccbc28723c */ /* 0x040ff00000001828 */
[-C--:B------:R-:W-:Y:S08]  /*53c0*/  HMMA.16816.F32 R44, R188, R206.reuse, R44 ;  /* 0x000000cebc2c723c */ /* 0x080ff0000000182c */
[C---:B------:R-:W-:Y:S01]  /*53d0*/  HMMA.16816.F32 R48, R172.reuse, R206, R48 ;  /* 0x000000ceac30723c */ /* 0x040fe20000001830 */
[----:B------:R-:W-:Y:S07]  /*53e0*/  LDSM.16.M88.4 R204, [R214] ;  /* 0x00000000d6cc783b */ /* 0x000fee0000000200 */
[-C--:B------:R-:W-:Y:S08]  /*53f0*/  HMMA.16816.F32 R52, R172, R208.reuse, R52 ;  /* 0x000000d0ac34723c */ /* 0x080ff00000001834 */
[C---:B------:R-:W-:Y:S08]  /*5400*/  HMMA.16816.F32 R56, R188.reuse, R208, R56 ;  /* 0x000000d0bc38723c */ /* 0x040ff00000001838 */
[-C--:B------:R-:W-:Y:S01]  /*5410*/  HMMA.16816.F32 R60, R188, R210.reuse, R60 ;  /* 0x000000d2bc3c723c */ /* 0x080fe2000000183c */
[----:B------:R-:W2:Y:S07]  /*5420*/  LDSM.16.M88.4 R188, [R227+0x5900] ;  /* 0x00590000e3bc783b */ /* 0x000eae0000000200 */
[----:B------:R-:W-:Y:S01]  /*5430*/  HMMA.16816.F32 R64, R172, R210, R64 ;  /* 0x000000d2ac40723c */ /* 0x000fe20000001840 */
[----:B------:R-:W5:Y:S07]  /*5440*/  LDSM.16.M88.4 R172, [R224+0xa100] ;  /* 0x00a10000e0ac783b */ /* 0x000f6e0000000200 */
[-C--:B----4-:R-:W-:Y:S01]  /*5450*/  HMMA.16816.F32 R4, R168, R176.reuse, R4 ;  /* 0x000000b0a804723c */ /* 0x090fe20000001804 */
[----:B------:R-:W4:Y:S07]  /*5460*/  LDSM.16.M88.4 R208, [R213] ;  /* 0x00000000d5d0783b */ /* 0x000f2e0000000200 */
[C---:B-1----:R-:W-:Y:S08]  /*5470*/  HMMA.16816.F32 R8, R180.reuse, R176, R8 ;  /* 0x000000b0b408723c */ /* 0x042ff00000001808 */
[-C--:B------:R-:W-:Y:S08]  /*5480*/  HMMA.16816.F32 R12, R180, R178.reuse, R12 ;  /* 0x000000b2b40c723c */ /* 0x080ff0000000180c */
[C---:B------:R-:W-:Y:S01]  /*5490*/  HMMA.16816.F32 R16, R168.reuse, R178, R16 ;  /* 0x000000b2a810723c */ /* 0x040fe20000001810 */
[----:B------:R-:W1:Y:S01]  /*54a0*/  LDSM.16.M88.4 R176, [R212] ;  /* 0x00000000d4b0783b */ /* 0x000e620000000200 */
[----:B------:R-:W-:Y:S06]  /*54b0*/  DEPBAR.LE SB0, 0x0 ;  /* 0x000080000000791a */ /* 0x000fec0000000000 */
[-C--:B---3--:R-:W-:Y:S01]  /*54c0*/  HMMA.16816.F32 R20, R168, R184.reuse, R20 ;  /* 0x000000b8a814723c */ /* 0x088fe20000001814 */
[----:B------:R-:W-:Y:S07]  /*54d0*/  BAR.SYNC.DEFER_BLOCKING 0x0 ;  /* 0x0000000000007b1d */ /* 0x000fee0000010000 */
[C---:B------:R-:W-:Y:S08]  /*54e0*/  HMMA.16816.F32 R24, R180.reuse, R184, R24 ;  /* 0x000000b8b418723c */ /* 0x040ff00000001818 */
[-C--:B------:R-:W-:Y:S08]  /*54f0*/  HMMA.16816.F32 R28, R180, R186.reuse, R28 ;  /* 0x000000bab41c723c */ /* 0x080ff0000000181c */
[C---:B------:R-:W-:Y:S08]  /*5500*/  HMMA.16816.F32 R32, R168.reuse, R186, R32 ;  /* 0x000000baa820723c */ /* 0x040ff00000001820 */
[-C--:B--2---:R-:W-:Y:S08]  /*5510*/  HMMA.16816.F32 R36, R168, R188.reuse, R36 ;  /* 0x000000bca824723c */ /* 0x084ff00000001824 */
[C---:B------:R-:W-:Y:S08]  /*5520*/  HMMA.16816.F32 R40, R180.reuse, R188, R40 ;  /* 0x000000bcb428723c */ /* 0x040ff00000001828 */
[-C--:B------:R-:W-:Y:S08]  /*5530*/  HMMA.16816.F32 R44, R180, R190.reuse, R44 ;  /* 0x000000beb42c723c */ /* 0x080ff0000000182c */
[C---:B------:R-:W-:Y:S08]  /*5540*/  HMMA.16816.F32 R48, R168.reuse, R190, R48 ;  /* 0x000000bea830723c */ /* 0x040ff00000001830 */
[-C--:B------:R-:W-:Y:S08]  /*5550*/  HMMA.16816.F32 R52, R168, R192.reuse, R52 ;  /* 0x000000c0a834723c */ /* 0x080ff00000001834 */
[C---:B------:R-:W-:Y:S08]  /*5560*/  HMMA.16816.F32 R56, R180.reuse, R192, R56 ;  /* 0x000000c0b438723c */ /* 0x040ff00000001838 */
[-C--:B------:R-:W-:Y:S08]  /*5570*/  HMMA.16816.F32 R60, R180, R194.reuse, R60 ;  /* 0x000000c2b43c723c */ /* 0x080ff0000000183c */
[----:B------:R-:W-:Y:S08]  /*5580*/  HMMA.16816.F32 R64, R168, R194, R64 ;  /* 0x000000c2a840723c */ /* 0x000ff00000001840 */
[-C--:B-----5:R-:W-:Y:S08]  /*5590*/  HMMA.16816.F32 R4, R172, R196.reuse, R4 ;  /* 0x000000c4ac04723c */ /* 0x0a0ff00000001804 */
[C---:B------:R-:W-:Y:S08]  /*55a0*/  HMMA.16816.F32 R8, R200.reuse, R196, R8 ;  /* 0x000000c4c808723c */ /* 0x040ff00000001808 */
[-C--:B------:R-:W-:Y:S08]  /*55b0*/  HMMA.16816.F32 R12, R200, R198.reuse, R12 ;  /* 0x000000c6c80c723c */ /* 0x080ff0000000180c */
[C---:B------:R-:W-:Y:S08]  /*55c0*/  HMMA.16816.F32 R16, R172.reuse, R198, R16 ;  /* 0x000000c6ac10723c */ /* 0x040ff00000001810 */
[-C--:B------:R-:W-:Y:S08]  /*55d0*/  HMMA.16816.F32 R20, R172, R204.reuse, R20 ;  /* 0x000000ccac14723c */ /* 0x080ff00000001814 */
[C---:B------:R-:W-:Y:S08]  /*55e0*/  HMMA.16816.F32 R24, R200.reuse, R204, R24 ;  /* 0x000000ccc818723c */ /* 0x040ff00000001818 */
[-C--:B------:R-:W-:Y:S08]  /*55f0*/  HMMA.16816.F32 R28, R200, R206.reuse, R28 ;  /* 0x000000cec81c723c */ /* 0x080ff0000000181c */
[C---:B------:R-:W-:Y:S08]  /*5600*/  HMMA.16816.F32 R32, R172.reuse, R206, R32 ;  /* 0x000000ceac20723c */ /* 0x040ff00000001820 */
[-C--:B----4-:R-:W-:Y:S08]  /*5610*/  HMMA.16816.F32 R36, R172, R208.reuse, R36 ;  /* 0x000000d0ac24723c */ /* 0x090ff00000001824 */
[C---:B------:R-:W-:Y:S08]  /*5620*/  HMMA.16816.F32 R40, R200.reuse, R208, R40 ;  /* 0x000000d0c828723c */ /* 0x040ff00000001828 */
[-C--:B------:R-:W-:Y:S08]  /*5630*/  HMMA.16816.F32 R44, R200, R210.reuse, R44 ;  /* 0x000000d2c82c723c */ /* 0x080ff0000000182c */
[C---:B------:R-:W-:Y:S08]  /*5640*/  HMMA.16816.F32 R48, R172.reuse, R210, R48 ;  /* 0x000000d2ac30723c */ /* 0x040ff00000001830 */
[-C--:B-1----:R-:W-:Y:S08]  /*5650*/  HMMA.16816.F32 R52, R172, R176.reuse, R52 ;  /* 0x000000b0ac34723c */ /* 0x082ff00000001834 */
[C---:B------:R-:W-:Y:S08]  /*5660*/  HMMA.16816.F32 R56, R200.reuse, R176, R56 ;  /* 0x000000b0c838723c */ /* 0x040ff00000001838 */
[-C--:B------:R-:W-:Y:S08]  /*5670*/  HMMA.16816.F32 R60, R200, R178.reuse, R60 ;  /* 0x000000b2c83c723c */ /* 0x080ff0000000183c */
[----:B------:R-:W-:Y:S01]  /*5680*/  HMMA.16816.F32 R64, R172, R178, R64 ;  /* 0x000000b2ac40723c */ /* 0x000fe20000001840 */
[----:B------:R-:W-:-:S07]  /*5690*/  @P0 BRA `(.L_x_5) ;  /* 0xfffff19000000947 */ /* 0x000fce000383ffff */
.L_x_4:
[----:B-1----:R-:W-:Y:S01]  /*56a0*/  FMNMX.FTZ R169, R8, R2, !PT ;  /* 0x0000000208a97209 */ /* 0x002fe20007810000 */
[----:B------:R-:W-:Y:S01]  /*56b0*/  LDSM.16.MT88.4 R172, [R225+0x100] ;  /* 0x00010000e1ac783b */ /* 0x000fe20000004200 */
[----:B------:R-:W-:Y:S01]  /*56c0*/  FMNMX.FTZ R168, R4, R164, !PT ;  /* 0x000000a404a87209 */ /* 0x000fe20007810000 */
[----:B------:R-:W-:Y:S01]  /*56d0*/  UIADD3 UR4, UR7, -0x1, URZ ;  /* 0xffffffff07047890 */ /* 0x000fe2000fffe03f */
[----:B------:R-:W-:Y:S02]  /*56e0*/  FMNMX.FTZ R169, R9, R169, !PT ;  /* 0x000000a909a97209 */ /* 0x000fe40007810000 */
[----:B------:R-:W-:Y:S02]  /*56f0*/  FMNMX.FTZ R167, R6, R3, !PT ;  /* 0x0000000306a77209 */ /* 0x000fe40007810000 */
[----:B------:R-:W-:Y:S01]  /*5700*/  FMNMX.FTZ R169, R12, R169, !PT ;  /* 0x000000a90ca97209 */ /* 0x000fe20007810000 */
[----:B------:R-:W-:Y:S01]  /*5710*/  LDSM.16.MT88.4 R176, [R223+0x100] ;  /* 0x00010000dfb0783b */ /* 0x000fe20000004200 */
[----:B------:R-:W-:Y:S02]  /*5720*/  FMNMX.FTZ R168, R5, R168, !PT ;  /* 0x000000a805a87209 */ /* 0x000fe40007810000 */
[----:B------:R-:W-:Y:S02]  /*5730*/  FMNMX.FTZ R169, R13, R169, !PT ;  /* 0x000000a90da97209 */ /* 0x000fe40007810000 */
[----:B------:R-:W-:Y:S02]  /*5740*/  FMNMX.FTZ R167, R7, R167, !PT ;  /* 0x000000a707a77209 */ /* 0x000fe40007810000 */
[----:B------:R-:W-:Y:S01]  /*5750*/  FMNMX.FTZ R169, R24, R169, !PT ;  /* 0x000000a918a97209 */ /* 0x000fe20007810000 */
[----:B------:R-:W0:Y:S01]  /*5760*/  LDGDEPBAR ;  /* 0x00000000000079af */ /* 0x000e220000000000 */
[----:B------:R-:W-:Y:S02]  /*5770*/  FMNMX.FTZ R168, R16, R168, !PT ;  /* 0x000000a810a87209 */ /* 0x000fe40007810000 */
        /* <DEDUP_REMOVED lines=22> */
[----:B------:R-:W-:Y:S01]  /*58e0*/  FMNMX.FTZ R168, R32, R168, !PT ;  /* 0x000000a820a87209 */ /* 0x000fe20007810000 */
[----:B------:R-:W1:Y:S01]  /*58f0*/  SHFL.BFLY PT, R165, R169, 0x2, 0x1f ;  /* 0x0c401f00a9a57f89 */ /* 0x000e6200000e0000 */
        /* <DEDUP_REMOVED lines=14> */
[----:B-1----:R-:W-:Y:S02]  /*59e0*/  FMNMX.FTZ R165, R169, R165, !PT ;  /* 0x000000a5a9a57209 */ /* 0x002fe40007810000 */
[----:B------:R-:W-:Y:S02]  /*59f0*/  FMNMX.FTZ R168, R49, R168, !PT ;  /* 0x000000a831a87209 */ /* 0x000fe40007810000 */
[----:B------:R-:W-:Y:S02]  /*5a00*/  FMNMX.FTZ R167, R51, R167, !PT ;  /* 0x000000a733a77209 */ /* 0x000fe40007810000 */
[----:B------:R-:W-:Y:S02]  /*5a10*/  FMNMX.FTZ R169, R43, R166, !PT ;  /* 0x000000a62ba97209 */ /* 0x000fe40007810000 */
        /* <DEDUP_REMOVED lines=13> */
[----:B------:R-:W2:Y:S01]  /*5af0*/  SHFL.BFLY PT, R170, R167, 0x2, 0x1f ;  /* 0x0c401f00a7aa7f89 */ /* 0x000ea200000e0000 */
[----:B------:R-:W-:Y:S02]  /*5b00*/  FMNMX.FTZ R169, R62, R169, !PT ;  /* 0x000000a93ea97209 */ /* 0x000fe40007810000 */
[----:B-1----:R-:W-:Y:S02]  /*5b10*/  FMNMX.FTZ R166, R165, R166, !PT ;  /* 0x000000a6a5a67209 */ /* 0x002fe40007810000 */
[----:B------:R-:W-:Y:S02]  /*5b20*/  FMNMX.FTZ R169, R63, R169, !PT ;  /* 0x000000a93fa97209 */ /* 0x000fe40007810000 */
[----:B------:R-:W-:Y:S01]  /*5b30*/  ISETP.LT.AND P0, PT, RZ, UR7, PT ;  /* 0x00000007ff007c0c */ /* 0x000fe2000bf01270 */
[----:B------:R-:W1:Y:S01]  /*5b40*/  SHFL.BFLY PT, R171, R168, 0x2, 0x1f ;  /* 0x0c401f00a8ab7f89 */ /* 0x000e6200000e0000 */
[C---:B------:R-:W-:Y:S01]  /*5b50*/  FMUL.FTZ R194, R166.reuse, c[0x0][0x2d0] ;  /* 0x0000b400a6c27a20 */ /* 0x040fe20000410000 */
[----:B------:R-:W-:Y:S01]  /*5b60*/  UMOV UR7, UR4 ;  /* 0x0000000400077c82 */ /* 0x000fe20008000000 */
[----:B------:R-:W-:Y:S02]  /*5b70*/  FADD.FTZ R2, -R166, R2 ;  /* 0x00000002a6027221 */ /* 0x000fe40000010100 */
[--C-:B------:R-:W-:Y:S02]  /*5b80*/  FFMA.FTZ R186, R12, c[0x0][0x2d0], -R194.reuse ;  /* 0x0000b4000cba7a23 */ /* 0x100fe400000108c2 */
[--C-:B------:R-:W-:Y:S01]  /*5b90*/  FFMA.FTZ R187, R13, c[0x0][0x2d0], -R194.reuse ;  /* 0x0000b4000dbb7a23 */ /* 0x100fe200000108c2 */
[----:B------:R-:W3:Y:S01]  /*5ba0*/  SHFL.BFLY PT, R165, R169, 0x2, 0x1f ;  /* 0x0c401f00a9a57f89 */ /* 0x000ee200000e0000 */
[----:B------:R-:W-:Y:S02]  /*5bb0*/  FMUL.FTZ R2, R2, c[0x0][0x2d0] ;  /* 0x0000b40002027a20 */ /* 0x000fe40000410000 */
[--C-:B------:R-:W-:Y:S01]  /*5bc0*/  FFMA.FTZ R188, R8, c[0x0][0x2d0], -R194.reuse ;  /* 0x0000b40008bc7a23 */ /* 0x100fe200000108c2 */
[----:B------:R-:W-:Y:S01]  /*5bd0*/  MUFU.EX2 R186, R186 ;  /* 0x000000ba00ba7308 */ /* 0x000fe20000000800 */
[--C-:B------:R-:W-:Y:S02]  /*5be0*/  FFMA.FTZ R185, R9, c[0x0][0x2d0], -R194.reuse ;  /* 0x0000b40009b97a23 */ /* 0x100fe400000108c2 */
[--C-:B------:R-:W-:Y:S01]  /*5bf0*/  FFMA.FTZ R195, R24, c[0x0][0x2d0], -R194.reuse ;  /* 0x0000b40018c37a23 */ /* 0x100fe200000108c2 */
[----:B--2---:R-:W-:Y:S01]  /*5c00*/  FMNMX.FTZ R170, R167, R170, !PT ;  /* 0x000000aaa7aa7209 */ /* 0x004fe20007810000 */
[--C-:B------:R-:W-:Y:S02]  /*5c10*/  FFMA.FTZ R198, R25, c[0x0][0x2d0], -R194.reuse ;  /* 0x0000b40019c67a23 */ /* 0x100fe400000108c2 */
[--C-:B------:R-:W-:Y:S02]  /*5c20*/  FFMA.FTZ R201, R28, c[0x0][0x2d0], -R194.reuse ;  /* 0x0000b4001cc97a23 */ /* 0x100fe400000108c2 */
[----:B------:R-:W2:Y:S01]  /*5c30*/  SHFL.BFLY PT, R167, R170, 0x1, 0x1f ;  /* 0x0c201f00aaa77f89 */ /* 0x000ea200000e0000 */
[----:B------:R-:W4:Y:S01]  /*5c40*/  MUFU.EX2 R2, R2 ;  /* 0x0000000200027308 */ /* 0x000f220000000800 */
[--C-:B------:R-:W-:Y:S01]  /*5c50*/  FFMA.FTZ R202, R29, c[0x0][0x2d0], -R194.reuse ;  /* 0x0000b4001dca7a23 */ /* 0x100fe200000108c2 */
[----:B-1----:R-:W-:Y:S01]  /*5c60*/  FMNMX.FTZ R171, R168, R171, !PT ;  /* 0x000000aba8ab7209 */ /* 0x002fe20007810000 */
[--C-:B------:R-:W-:Y:S02]  /*5c70*/  FFMA.FTZ R40, R40, c[0x0][0x2d0], -R194.reuse ;  /* 0x0000b40028287a23 */ /* 0x100fe400000108c2 */
[--C-:B------:R-:W-:Y:S02]  /*5c80*/  FFMA.FTZ R41, R41, c[0x0][0x2d0], -R194.reuse ;  /* 0x0000b40029297a23 */ /* 0x100fe400000108c2 */
[----:B------:R-:W1:Y:S01]  /*5c90*/  SHFL.BFLY PT, R168, R171, 0x1, 0x1f ;  /* 0x0c201f00aba87f89 */ /* 0x000e6200000e0000 */
[--C-:B------:R-:W-:Y:S01]  /*5ca0*/  FFMA.FTZ R44, R44, c[0x0][0x2d0], -R194.reuse ;  /* 0x0000b4002c2c7a23 */ /* 0x100fe200000108c2 */
[----:B---3--:R-:W-:Y:S01]  /*5cb0*/  FMNMX.FTZ R169, R169, R165, !PT ;  /* 0x000000a5a9a97209 */ /* 0x008fe20007810000 */
[----:B------:R-:W-:Y:S01]  /*5cc0*/  MUFU.EX2 R188, R188 ;  /* 0x000000bc00bc7308 */ /* 0x000fe20000000800 */
[--C-:B------:R-:W-:Y:S02]  /*5cd0*/  FFMA.FTZ R45, R45, c[0x0][0x2d0], -R194.reuse ;  /* 0x0000b4002d2d7a23 */ /* 0x100fe400000108c2 */
[----:B------:R-:W-:Y:S02]  /*5ce0*/  FFMA.FTZ R60, R60, c[0x0][0x2d0], -R194 ;  /* 0x0000b4003c3c7a23 */ /* 0x000fe400000108c2 */
[----:B------:R-:W3:Y:S05]  /*5cf0*/  SHFL.BFLY PT, R165, R169, 0x1, 0x1f ;  /* 0x0c201f00a9a57f89 */ /* 0x000eea00000e0000 */
[----:B------:R-:W5:Y:S01]  /*5d00*/  MUFU.EX2 R185, R185 ;  /* 0x000000b900b97308 */ /* 0x000f620000000800 */
[----:B--2---:R-:W-:Y:S01]  /*5d10*/  FMNMX.FTZ R167, R170, R167, !PT ;  /* 0x000000a7aaa77209 */ /* 0x004fe20007810000 */
[C---:B----4-:R-:W-:Y:S02]  /*5d20*/  FMUL.FTZ R8, R2.reuse, R156 ;  /* 0x0000009c02087220 */ /* 0x050fe40000410000 */
[----:B------:R-:W-:Y:S02]  /*5d30*/  FMUL.FTZ R9, R2, R157 ;  /* 0x0000009d02097220 */ /* 0x000fe40000410000 */
[C---:B------:R-:W-:Y:S02]  /*5d40*/  FMUL.FTZ R196, R167.reuse, c[0x0][0x2d0] ;  /* 0x0000b400a7c47a20 */ /* 0x040fe40000410000 */
[----:B------:R-:W-:Y:S01]  /*5d50*/  FADD.FTZ R3, -R167, R3 ;  /* 0x00000003a7037221 */ /* 0x000fe20000010100 */
[----:B-1----:R-:W-:Y:S01]  /*5d60*/  FMNMX.FTZ R168, R171, R168, !PT ;  /* 0x000000a8aba87209 */ /* 0x002fe20007810000 */
[----:B------:R-:W-:Y:S01]  /*5d70*/  FFMA.FTZ R183, R18, c[0x0][0x2d0], -R196 ;  /* 0x0000b40012b77a23 */ /* 0x000fe200000108c4 */
[----:B------:R-:W-:Y:S01]  /*5d80*/  MUFU.EX2 R187, R187 ;  /* 0x000000bb00bb7308 */ /* 0x000fe20000000800 */
[----:B------:R-:W-:Y:S02]  /*5d90*/  FMUL.FTZ R3, R3, c[0x0][0x2d0] ;  /* 0x0000b40003037a20 */ /* 0x000fe40000410000 */
[C---:B------:R-:W-:Y:S02]  /*5da0*/  FMUL.FTZ R197, R168.reuse, c[0x0][0x2d0] ;  /* 0x0000b400a8c57a20 */ /* 0x040fe40000410000 */
[----:B------:R-:W-:Y:S01]  /*5db0*/  FADD.FTZ R164, -R168, R164 ;  /* 0x000000a4a8a47221 */ /* 0x000fe20000010100 */
[----:B---3--:R-:W-:Y:S01]  /*5dc0*/  FMNMX.FTZ R165, R169, R165, !PT ;  /* 0x000000a5a9a57209 */ /* 0x008fe20007810000 */
[--C-:B------:R-:W-:Y:S02]  /*5dd0*/  FFMA.FTZ R171, R16, c[0x0][0x2d0], -R197.reuse ;  /* 0x0000b40010ab7a23 */ /* 0x100fe400000108c5 */
[--C-:B------:R-:W-:Y:S01]  /*5de0*/  FFMA.FTZ R181, R17, c[0x0][0x2d0], -R197.reuse ;  /* 0x0000b40011b57a23 */ /* 0x100fe200000108c5 */
[----:B------:R-:W1:Y:S01]  /*5df0*/  MUFU.EX2 R3, R3 ;  /* 0x0000000300037308 */ /* 0x000e620000000800 */
[--C-:B------:R-:W-:Y:S01]  /*5e00*/  FFMA.FTZ R169, R19, c[0x0][0x2d0], -R196.reuse ;  /* 0x0000b40013a97a23 */ /* 0x100fe200000108c4 */
[----:B-----5:R-:W-:Y:S01]  /*5e10*/  F2FP.PACK_AB R156, R185, R188 ;  /* 0x000000bcb99c723e */ /* 0x020fe200000000ff */
[----:B------:R-:W-:Y:S02]  /*5e20*/  FMUL.FTZ R164, R164, c[0x0][0x2d0] ;  /* 0x0000b400a4a47a20 */ /* 0x000fe40000410000 */
[--C-:B------:R-:W-:Y:S02]  /*5e30*/  FFMA.FTZ R184, R6, c[0x0][0x2d0], -R196.reuse ;  /* 0x0000b40006b87a23 */ /* 0x100fe400000108c4 */
[----:B------:R-:W-:Y:S02]  /*5e40*/  FFMA.FTZ R182, R7, c[0x0][0x2d0], -R196 ;  /* 0x0000b40007b67a23 */ /* 0x000fe400000108c4 */
[--C-:B------:R-:W-:Y:S01]  /*5e50*/  FFMA.FTZ R180, R4, c[0x0][0x2d0], -R197.reuse ;  /* 0x0000b40004b47a23 */ /* 0x100fe200000108c5 */
[----:B------:R-:W2:Y:S01]  /*5e60*/  MUFU.EX2 R164, R164 ;  /* 0x000000a400a47308 */ /* 0x000ea20000000800 */
[----:B------:R-:W-:Y:S02]  /*5e70*/  FFMA.FTZ R170, R5, c[0x0][0x2d0], -R197 ;  /* 0x0000b40005aa7a23 */ /* 0x000fe400000108c5 */
[C---:B------:R-:W-:Y:S02]  /*5e80*/  FMUL.FTZ R193, R165.reuse, c[0x0][0x2d0] ;  /* 0x0000b400a5c17a20 */ /* 0x040fe40000410000 */
[----:B------:R-:W-:Y:S02]  /*5e90*/  FADD.FTZ R0, -R165, R0 ;  /* 0x00000000a5007221 */ /* 0x000fe40000010100 */
[--C-:B------:R-:W-:Y:S02]  /*5ea0*/  FFMA.FTZ R190, R14, c[0x0][0x2d0], -R193.reuse ;  /* 0x0000b4000ebe7a23 */ /* 0x100fe400000108c1 */
[--C-:B------:R-:W-:Y:S01]  /*5eb0*/  FFMA.FTZ R191, R15, c[0x0][0x2d0], -R193.reuse ;  /* 0x0000b4000fbf7a23 */ /* 0x100fe200000108c1 */
[----:B------:R-:W-:Y:S01]  /*5ec0*/  MUFU.EX2 R180, R180 ;  /* 0x000000b400b47308 */ /* 0x000fe20000000800 */
[----:B------:R-:W-:Y:S02]  /*5ed0*/  FMUL.FTZ R0, R0, c[0x0][0x2d0] ;  /* 0x0000b40000007a20 */ /* 0x000fe40000410000 */
[--C-:B------:R-:W-:Y:S02]  /*5ee0*/  FFMA.FTZ R192, R10, c[0x0][0x2d0], -R193.reuse ;  /* 0x0000b4000ac07a23 */ /* 0x100fe400000108c1 */
[----:B------:R-:W-:Y:S02]  /*5ef0*/  FFMA.FTZ R189, R11, c[0x0][0x2d0], -R193 ;  /* 0x0000b4000bbd7a23 */ /* 0x000fe400000108c1 */
[C---:B-1----:R-:W-:Y:S02]  /*5f00*/  FMUL.FTZ R6, R3.reuse, R162 ;  /* 0x000000a203067220 */ /* 0x042fe40000410000 */
[C---:B------:R-:W-:Y:S01]  /*5f10*/  FMUL.FTZ R7, R3.reuse, R163 ;  /* 0x000000a303077220 */ /* 0x040fe20000410000 */
[----:B------:R-:W1:Y:S01]  /*5f20*/  MUFU.EX2 R170, R170 ;  /* 0x000000aa00aa7308 */ /* 0x000e620000000800 */
[C---:B------:R-:W-:Y:S02]  /*5f30*/  FMUL.FTZ R12, R2.reuse, R152 ;  /* 0x00000098020c7220 */ /* 0x040fe40000410000 */
[----:B------:R-:W-:Y:S02]  /*5f40*/  FMUL.FTZ R13, R2, R153 ;  /* 0x00000099020d7220 */ /* 0x000fe40000410000 */
[C---:B--2---:R-:W-:Y:S02]  /*5f50*/  FMUL.FTZ R4, R164.reuse, R160 ;  /* 0x000000a0a4047220 */ /* 0x044fe40000410000 */
[C---:B------:R-:W-:Y:S02]  /*5f60*/  FMUL.FTZ R5, R164.reuse, R161 ;  /* 0x000000a1a4057220 */ /* 0x040fe40000410000 */
[C---:B------:R-:W-:Y:S01]  /*5f70*/  FMUL.FTZ R16, R164.reuse, R148 ;  /* 0x00000094a4107220 */ /* 0x040fe20000410000 */
[----:B------:R-:W-:Y:S01]  /*5f80*/  MUFU.EX2 R171, R171 ;  /* 0x000000ab00ab7308 */ /* 0x000fe20000000800 */
[C---:B------:R-:W-:Y:S02]  /*5f90*/  FMUL.FTZ R17, R164.reuse, R149 ;  /* 0x00000095a4117220 */ /* 0x040fe40000410000 */
[C---:B------:R-:W-:Y:S02]  /*5fa0*/  FMUL.FTZ R18, R3.reuse, R150 ;  /* 0x0000009603127220 */ /* 0x040fe40000410000 */
[C---:B------:R-:W-:Y:S02]  /*5fb0*/  FMUL.FTZ R19, R3.reuse, R151 ;  /* 0x0000009703137220 */ /* 0x040fe40000410000 */
[----:B------:R-:W2:Y:S01]  /*5fc0*/  LDSM.16.MT88.4 R148, [R225+0x1100] ;  /* 0x00110000e194783b */ /* 0x000ea20000004200 */
[C---:B------:R-:W-:Y:S02]  /*5fd0*/  FMUL.FTZ R68, R164.reuse, R68 ;  /* 0x00000044a4447220 */ /* 0x040fe40000410000 */
[----:B------:R-:W3:Y:S01]  /*5fe0*/  MUFU.EX2 R181, R181 ;  /* 0x000000b500b57308 */ /* 0x000ee20000000800 */
[----:B------:R-:W-:Y:S02]  /*5ff0*/  FMUL.FTZ R69, R164, R69 ;  /* 0x00000045a4457220 */ /* 0x000fe40000410000 */
[C---:B------:R-:W-:Y:S01]  /*6000*/  FMUL.FTZ R70, R3.reuse, R70 ;  /* 0x0000004603467220 */ /* 0x040fe20000410000 */
[----:B-1----:R-:W-:Y:S01]  /*6010*/  F2FP.PACK_AB R160, R170, R180 ;  /* 0x000000b4aaa0723e */ /* 0x002fe200000000ff */
[C---:B------:R-:W-:Y:S02]  /*6020*/  FMUL.FTZ R71, R3.reuse, R71 ;  /* 0x0000004703477220 */ /* 0x040fe40000410000 */
[C---:B------:R-:W-:Y:S02]  /*6030*/  FMUL.FTZ R72, R2.reuse, R72 ;  /* 0x0000004802487220 */ /* 0x040fe40000410000 */
[C---:B------:R-:W-:Y:S01]  /*6040*/  FMUL.FTZ R73, R2.reuse, R73 ;  /* 0x0000004902497220 */ /* 0x040fe20000410000 */
[----:B------:R-:W-:Y:S01]  /*6050*/  MUFU.EX2 R184, R184 ;  /* 0x000000b800b87308 */ /* 0x000fe20000000800 */
[C---:B------:R-:W-:Y:S02]  /*6060*/  FMUL.FTZ R76, R2.reuse, R76 ;  /* 0x0000004c024c7220 */ /* 0x040fe40000410000 */
[----:B------:R-:W-:Y:S02]  /*6070*/  FMUL.FTZ R77, R2, R77 ;  /* 0x0000004d024d7220 */ /* 0x000fe40000410000 */
[C---:B------:R-:W-:Y:S02]  /*6080*/  FMUL.FTZ R80, R164.reuse, R80 ;  /* 0x00000050a4507220 */ /* 0x040fe40000410000 */
[C---:B------:R-:W-:Y:S02]  /*6090*/  FMUL.FTZ R81, R164.reuse, R81 ;  /* 0x00000051a4517220 */ /* 0x040fe40000410000 */
[C---:B------:R-:W-:Y:S01]  /*60a0*/  FMUL.FTZ R82, R3.reuse, R82 ;  /* 0x0000005203527220 */ /* 0x040fe20000410000 */
[----:B------:R-:W1:Y:S01]  /*60b0*/  MUFU.EX2 R182, R182 ;  /* 0x000000b600b67308 */ /* 0x000e620000000800 */
[----:B------:R-:W-:Y:S02]  /*60c0*/  FMUL.FTZ R83, R3, R83 ;  /* 0x0000005303537220 */ /* 0x000fe40000410000 */
[C---:B------:R-:W-:Y:S01]  /*60d0*/  FMUL.FTZ R84, R164.reuse, R84 ;  /* 0x00000054a4547220 */ /* 0x040fe20000410000 */
[----:B---3--:R-:W-:Y:S01]  /*60e0*/  F2FP.PACK_AB R162, R181, R171 ;  /* 0x000000abb5a2723e */ /* 0x008fe200000000ff */
[----:B------:R-:W-:Y:S02]  /*60f0*/  FMUL.FTZ R85, R164, R85 ;  /* 0x00000055a4557220 */ /* 0x000fe40000410000 */
        /* <DEDUP_REMOVED lines=8> */
[----:B------:R-:W3:Y:S01]  /*6180*/  MUFU.EX2 R169, R169 ;  /* 0x000000a900a97308 */ /* 0x000ee20000000800 */
[C---:B------:R-:W-:Y:S02]  /*6190*/  FMUL.FTZ R95, R3.reuse, R95 ;  /* 0x0000005f035f7220 */ /* 0x040fe40000410000 */
[----:B------:R-:W-:Y:S01]  /*61a0*/  FMUL.FTZ R96, R164, R96 ;  /* 0x00000060a4607220 */ /* 0x000fe20000410000 */
[----:B-1----:R-:W-:Y:S01]  /*61b0*/  F2FP.PACK_AB R161, R182, R184 ;  /* 0x000000b8b6a1723e */ /* 0x002fe200000000ff */
[----:B------:R-:W-:Y:S02]  /*61c0*/  FMUL.FTZ R97, R164, R97 ;  /* 0x00000061a4617220 */ /* 0x000fe40000410000 */
[C---:B------:R-:W-:Y:S02]  /*61d0*/  FMUL.FTZ R98, R3.reuse, R98 ;  /* 0x0000006203627220 */ /* 0x040fe40000410000 */
[C---:B------:R-:W-:Y:S01]  /*61e0*/  FMUL.FTZ R99, R3.reuse, R99 ;  /* 0x0000006303637220 */ /* 0x040fe20000410000 */
[----:B------:R-:W1:Y:S01]  /*61f0*/  MUFU.EX2 R0, R0 ;  /* 0x0000000000007308 */ /* 0x000e620000000800 */
[C---:B------:R-:W-:Y:S02]  /*6200*/  FMUL.FTZ R100, R2.reuse, R100 ;  /* 0x0000006402647220 */ /* 0x040fe40000410000 */
[----:B------:R-:W-:Y:S02]  /*6210*/  FMUL.FTZ R101, R2, R101 ;  /* 0x0000006502657220 */ /* 0x000fe40000410000 */
[C---:B------:R-:W-:Y:S02]  /*6220*/  FMUL.FTZ R104, R164.reuse, R104 ;  /* 0x00000068a4687220 */ /* 0x040fe40000410000 */
[C---:B------:R-:W-:Y:S02]  /*6230*/  FMUL.FTZ R105, R164.reuse, R105 ;  /* 0x00000069a4697220 */ /* 0x040fe40000410000 */
[C---:B------:R-:W-:Y:S01]  /*6240*/  FMUL.FTZ R106, R3.reuse, R106 ;  /* 0x0000006a036a7220 */ /* 0x040fe20000410000 */
[----:B------:R-:W-:Y:S01]  /*6250*/  MUFU.EX2 R192, R192 ;  /* 0x000000c000c07308 */ /* 0x000fe20000000800 */
[----:B------:R-:W-:Y:S02]  /*6260*/  FMUL.FTZ R107, R3, R107 ;  /* 0x0000006b036b7220 */ /* 0x000fe40000410000 */
[----:B------:R-:W-:Y:S01]  /*6270*/  FMUL.FTZ R108, R164, R108 ;  /* 0x0000006ca46c7220 */ /* 0x000fe20000410000 */
[----:B---3--:R-:W-:Y:S01]  /*6280*/  F2FP.PACK_AB R163, R169, R183 ;  /* 0x000000b7a9a3723e */ /* 0x008fe200000000ff */
[C---:B------:R-:W-:Y:S02]  /*6290*/  FMUL.FTZ R24, R2.reuse, R136 ;  /* 0x0000008802187220 */ /* 0x040fe40000410000 */
[----:B------:R-:W-:Y:S02]  /*62a0*/  FMUL.FTZ R25, R2, R137 ;  /* 0x0000008902197220 */ /* 0x000fe40000410000 */
[--C-:B------:R-:W-:Y:S01]  /*62b0*/  FFMA.FTZ R205, R36, c[0x0][0x2d0], -R197.reuse ;  /* 0x0000b40024cd7a23 */ /* 0x100fe200000108c5 */
[----:B------:R-:W3:Y:S01]  /*62c0*/  MUFU.EX2 R189, R189 ;  /* 0x000000bd00bd7308 */ /* 0x000ee20000000800 */
[-C--:B------:R-:W-:Y:S05]  /*62d0*/  HMMA.16816.F32 R4, R160, R172.reuse, R4 ;  /* 0x000000aca004723c */ /* 0x080fea0000001804 */
[C---:B-1----:R-:W-:Y:S01]  /*62e0*/  FMUL.FTZ R10, R0.reuse, R158 ;  /* 0x0000009e000a7220 */ /* 0x042fe20000410000 */
[----:B------:R-:W-:Y:S01]  /*62f0*/  F2FP.PACK_AB R158, R187, R186 ;  /* 0x000000babb9e723e */ /* 0x000fe200000000ff */
[C---:B------:R-:W-:Y:S02]  /*6300*/  FMUL.FTZ R11, R0.reuse, R159 ;  /* 0x0000009f000b7220 */ /* 0x040fe40000410000 */
[----:B------:R-:W-:Y:S03]  /*6310*/  MUFU.EX2 R190, R190 ;  /* 0x000000be00be7308 */ /* 0x000fe60000000800 */
[C---:B------:R-:W-:Y:S02]  /*6320*/  FMUL.FTZ R14, R0.reuse, R154 ;  /* 0x0000009a000e7220 */ /* 0x040fe40000410000 */
[C---:B------:R-:W-:Y:S02]  /*6330*/  FMUL.FTZ R15, R0.reuse, R155 ;  /* 0x0000009b000f7220 */ /* 0x040fe40000410000 */
[C---:B------:R-:W-:Y:S01]  /*6340*/  FMUL.FTZ R74, R0.reuse, R74 ;  /* 0x0000004a004a7220 */ /* 0x040fe20000410000 */
[----:B------:R-:W1:Y:S01]  /*6350*/  LDSM.16.MT88.4 R152, [R223+0x1100] ;  /* 0x00110000df98783b */ /* 0x000e620000004200 */
[C---:B------:R-:W-:Y:S01]  /*6360*/  FMUL.FTZ R75, R0.reuse, R75 ;  /* 0x0000004b004b7220 */ /* 0x040fe20000410000 */
[----:B------:R-:W4:Y:S01]  /*6370*/  MUFU.EX2 R191, R191 ;  /* 0x000000bf00bf7308 */ /* 0x000f220000000800 */
[C---:B------:R-:W-:Y:S02]  /*6380*/  FMUL.FTZ R78, R0.reuse, R78 ;  /* 0x0000004e004e7220 */ /* 0x040fe40000410000 */
[C---:B------:R-:W-:Y:S01]  /*6390*/  FMUL.FTZ R79, R0.reuse, R79 ;  /* 0x0000004f004f7220 */ /* 0x040fe20000410000 */
[----:B---3--:R-:W-:Y:S01]  /*63a0*/  F2FP.PACK_AB R157, R189, R192 ;  /* 0x000000c0bd9d723e */ /* 0x008fe200000000ff */
[C---:B------:R-:W-:Y:S02]  /*63b0*/  FMUL.FTZ R90, R0.reuse, R90 ;  /* 0x0000005a005a7220 */ /* 0x040fe40000410000 */
[C---:B------:R-:W-:Y:S02]  /*63c0*/  FMUL.FTZ R91, R0.reuse, R91 ;  /* 0x0000005b005b7220 */ /* 0x040fe40000410000 */
[C---:B------:R-:W-:Y:S01]  /*63d0*/  FMUL.FTZ R102, R0.reuse, R102 ;  /* 0x0000006600667220 */ /* 0x040fe20000410000 */
[----:B------:R-:W-:Y:S01]  /*63e0*/  MUFU.EX2 R195, R195 ;  /* 0x000000c300c37308 */ /* 0x000fe20000000800 */
[----:B------:R-:W-:Y:S02]  /*63f0*/  FMUL.FTZ R103, R0, R103 ;  /* 0x0000006700677220 */ /* 0x000fe40000410000 */
[----:B------:R-:W-:Y:S02]  /*6400*/  FMUL.FTZ R109, R164, R109 ;  /* 0x0000006da46d7220 */ /* 0x000fe40000410000 */
[C---:B------:R-:W-:Y:S02]  /*6410*/  FMUL.FTZ R110, R3.reuse, R110 ;  /* 0x0000006e036e7220 */ /* 0x040fe40000410000 */
[----:B------:R-:W-:Y:S02]  /*6420*/  FMUL.FTZ R111, R3, R111 ;  /* 0x0000006f036f7220 */ /* 0x000fe40000410000 */
[C---:B------:R-:W-:Y:S01]  /*6430*/  FMUL.FTZ R112, R2.reuse, R112 ;  /* 0x0000007002707220 */ /* 0x040fe20000410000 */
[----:B------:R-:W3:Y:S01]  /*6440*/  MUFU.EX2 R198, R198 ;  /* 0x000000c600c67308 */ /* 0x000ee20000000800 */
[----:B------:R-:W-:Y:S02]  /*6450*/  FMUL.FTZ R113, R2, R113 ;  /* 0x0000007102717220 */ /* 0x000fe40000410000 */
[----:B------:R-:W-:Y:S01]  /*6460*/  FMUL.FTZ R114, R0, R114 ;  /* 0x0000007200727220 */ /* 0x000fe20000410000 */
[----:B----4-:R-:W-:Y:S01]  /*6470*/  F2FP.PACK_AB R159, R191, R190 ;  /* 0x000000bebf9f723e */ /* 0x010fe200000000ff */
[--C-:B------:R-:W-:Y:S02]  /*6480*/  FFMA.FTZ R206, R37, c[0x0][0x2d0], -R197.reuse ;  /* 0x0000b40025ce7a23 */ /* 0x100fe400000108c5 */
[--C-:B------:R-:W-:Y:S02]  /*6490*/  FFMA.FTZ R207, R38, c[0x0][0x2d0], -R196.reuse ;  /* 0x0000b40026cf7a23 */ /* 0x100fe400000108c4 */
[--C-:B------:R-:W-:Y:S01]  /*64a0*/  FFMA.FTZ R208, R39, c[0x0][0x2d0], -R196.reuse ;  /* 0x0000b40027d07a23 */ /* 0x100fe200000108c4 */
[----:B------:R-:W-:Y:S01]  /*64b0*/  MUFU.EX2 R201, R201 ;  /* 0x000000c900c97308 */ /* 0x000fe20000000800 */
[C---:B------:R-:W-:Y:S01]  /*64c0*/  HMMA.16816.F32 R8, R156.reuse, R172, R8 ;  /* 0x000000ac9c08723c */ /* 0x040fe20000001808 */
[----:B------:R-:W-:Y:S03]  /*64d0*/  LDSM.16.MT88.4 R36, [R225+0x2500] ;  /* 0x00250000e124783b */ /* 0x000fe60000004200 */
[--C-:B------:R-:W-:Y:S02]  /*64e0*/  FFMA.FTZ R51, R51, c[0x0][0x2d0], -R196.reuse ;  /* 0x0000b40033337a23 */ /* 0x100fe400000108c4 */
[--C-:B------:R-:W-:Y:S02]  /*64f0*/  FFMA.FTZ R209, R48, c[0x0][0x2d0], -R197.reuse ;  /* 0x0000b40030d17a23 */ /* 0x100fe400000108c5 */
[-C--:B------:R-:W-:Y:S01]  /*6500*/  HMMA.16816.F32 R12, R156, R174.reuse, R12 ;  /* 0x000000ae9c0c723c */ /* 0x080fe2000000180c */
[----:B------:R-:W-:Y:S03]  /*6510*/  MUFU.EX2 R202, R202 ;  /* 0x000000ca00ca7308 */ /* 0x000fe60000000800 */
[----:B------:R-:W-:Y:S02]  /*6520*/  FFMA.FTZ R210, R49, c[0x0][0x2d0], -R197 ;  /* 0x0000b40031d27a23 */ /* 0x000fe400000108c5 */
[--C-:B------:R-:W-:Y:S02]  /*6530*/  FFMA.FTZ R211, R50, c[0x0][0x2d0], -R196.reuse ;  /* 0x0000b40032d37a23 */ /* 0x100fe400000108c4 */
[C---:B------:R-:W-:Y:S03]  /*6540*/  HMMA.16816.F32 R16, R160.reuse, R174, R16 ;  /* 0x000000aea010723c */ /* 0x040fe60000001810 */
[----:B------:R-:W-:Y:S01]  /*6550*/  MUFU.EX2 R205, R205 ;  /* 0x000000cd00cd7308 */ /* 0x000fe20000000800 */
[--C-:B------:R-:W-:Y:S02]  /*6560*/  FFMA.FTZ R42, R42, c[0x0][0x2d0], -R193.reuse ;  /* 0x0000b4002a2a7a23 */ /* 0x100fe400000108c1 */
[----:B------:R-:W-:Y:S02]  /*6570*/  FFMA.FTZ R43, R43, c[0x0][0x2d0], -R193 ;  /* 0x0000b4002b2b7a23 */ /* 0x000fe400000108c1 */
[-C--:B------:R-:W-:Y:S04]  /*6580*/  HMMA.16816.F32 R68, R160, R176.reuse, R68 ;  /* 0x000000b0a044723c */ /* 0x080fe80000001844 */
[--C-:B------:R-:W-:Y:S01]  /*6590*/  FFMA.FTZ R52, R52, c[0x0][0x2d0], -R197.reuse ;  /* 0x0000b40034347a23 */ /* 0x100fe200000108c5 */
[----:B------:R-:W-:Y:S01]  /*65a0*/  MUFU.EX2 R206, R206 ;  /* 0x000000ce00ce7308 */ /* 0x000fe20000000800 */
[----:B------:R-:W-:Y:S02]  /*65b0*/  FFMA.FTZ R53, R53, c[0x0][0x2d0], -R197 ;  /* 0x0000b40035357a23 */ /* 0x000fe400000108c5 */
[C---:B------:R-:W-:Y:S04]  /*65c0*/  HMMA.16816.F32 R72, R156.reuse, R176, R72 ;  /* 0x000000b09c48723c */ /* 0x040fe80000001848 */
[--C-:B------:R-:W-:Y:S02]  /*65d0*/  FFMA.FTZ R54, R54, c[0x0][0x2d0], -R196.reuse ;  /* 0x0000b40036367a23 */ /* 0x100fe400000108c4 */
[--C-:B------:R-:W-:Y:S01]  /*65e0*/  FFMA.FTZ R55, R55, c[0x0][0x2d0], -R196.reuse ;  /* 0x0000b40037377a23 */ /* 0x100fe200000108c4 */
[----:B------:R-:W-:Y:S01]  /*65f0*/  MUFU.EX2 R207, R207 ;  /* 0x000000cf00cf7308 */ /* 0x000fe20000000800 */
[-C--:B------:R-:W-:Y:S04]  /*6600*/  HMMA.16816.F32 R76, R156, R178.reuse, R76 ;  /* 0x000000b29c4c723c */ /* 0x080fe8000000184c */
[--C-:B------:R-:W-:Y:S02]  /*6610*/  FFMA.FTZ R58, R58, c[0x0][0x2d0], -R193.reuse ;  /* 0x0000b4003a3a7a23 */ /* 0x100fe400000108c1 */
[----:B------:R-:W-:Y:S02]  /*6620*/  FFMA.FTZ R59, R59, c[0x0][0x2d0], -R193 ;  /* 0x0000b4003b3b7a23 */ /* 0x000fe400000108c1 */
[C---:B------:R-:W-:Y:S01]  /*6630*/  HMMA.16816.F32 R80, R160.reuse, R178, R80 ;  /* 0x000000b2a050723c */ /* 0x040fe20000001850 */
[----:B------:R-:W-:Y:S03]  /*6640*/  MUFU.EX2 R208, R208 ;  /* 0x000000d000d07308 */ /* 0x000fe60000000800 */
[--C-:B------:R-:W-:Y:S02]  /*6650*/  FFMA.FTZ R172, R20, c[0x0][0x2d0], -R197.reuse ;  /* 0x0000b40014ac7a23 */ /* 0x100fe400000108c5 */
[C---:B------:R-:W-:Y:S02]  /*6660*/  FMUL.FTZ R20, R2.reuse, R144 ;  /* 0x0000009002147220 */ /* 0x040fe40000410000 */
[-C--:B--2---:R-:W-:Y:S03]  /*6670*/  HMMA.16816.F32 R84, R160, R148.reuse, R84 ;  /* 0x00000094a054723c */ /* 0x084fe60000001854 */
[----:B------:R-:W-:Y:S01]  /*6680*/  MUFU.EX2 R172, R172 ;  /* 0x000000ac00ac7308 */ /* 0x000fe20000000800 */
[--C-:B------:R-:W-:Y:S02]  /*6690*/  FFMA.FTZ R173, R21, c[0x0][0x2d0], -R197.reuse ;  /* 0x0000b40015ad7a23 */ /* 0x100fe400000108c5 */
[----:B------:R-:W-:Y:S02]  /*66a0*/  FMUL.FTZ R21, R2, R145 ;  /* 0x0000009102157220 */ /* 0x000fe40000410000 */
[C---:B------:R-:W-:Y:S04]  /*66b0*/  HMMA.16816.F32 R88, R156.reuse, R148, R88 ;  /* 0x000000949c58723c */ /* 0x040fe80000001858 */
[--C-:B------:R-:W-:Y:S01]  /*66c0*/  FFMA.FTZ R174, R22, c[0x0][0x2d0], -R196.reuse ;  /* 0x0000b40016ae7a23 */ /* 0x100fe200000108c4 */
[----:B------:R-:W2:Y:S01]  /*66d0*/  MUFU.EX2 R173, R173 ;  /* 0x000000ad00ad7308 */ /* 0x000ea20000000800 */
[C---:B------:R-:W-:Y:S02]  /*66e0*/  FMUL.FTZ R22, R0.reuse, R146 ;  /* 0x0000009200167220 */ /* 0x040fe40000410000 */
[--C-:B------:R-:W-:Y:S04]  /*66f0*/  FFMA.FTZ R175, R23, c[0x0][0x2d0], -R196.reuse ;  /* 0x0000b40017af7a23 */ /* 0x100fe800000108c4 */
[----:B------:R-:W-:Y:S02]  /*6700*/  FMUL.FTZ R23, R0, R147 ;  /* 0x0000009300177220 */ /* 0x000fe40000410000 */
[----:B------:R-:W4:Y:S01]  /*6710*/  LDSM.16.MT88.4 R144, [R225+0x2100] ;  /* 0x00210000e190783b */ /* 0x000f220000004200 */
[--C-:B------:R-:W-:Y:S01]  /*6720*/  FFMA.FTZ R176, R32, c[0x0][0x2d0], -R197.reuse ;  /* 0x0000b40020b07a23 */ /* 0x100fe200000108c5 */
[----:B------:R-:W-:Y:S01]  /*6730*/  MUFU.EX2 R174, R174 ;  /* 0x000000ae00ae7308 */ /* 0x000fe20000000800 */
[C---:B------:R-:W-:Y:S02]  /*6740*/  FMUL.FTZ R32, R2.reuse, R140 ;  /* 0x0000008c02207220 */ /* 0x040fe40000410000 */
[-C--:B------:R-:W-:Y:S03]  /*6750*/  HMMA.16816.F32 R20, R156, R150.reuse, R20 ;  /* 0x000000969c14723c */ /* 0x080fe60000001814 */
[----:B------:R-:W-:Y:S02]  /*6760*/  FFMA.FTZ R177, R33, c[0x0][0x2d0], -R197 ;  /* 0x0000b40021b17a23 */ /* 0x000fe400000108c5 */
[----:B------:R-:W-:Y:S02]  /*6770*/  FMUL.FTZ R33, R2, R141 ;  /* 0x0000008d02217220 */ /* 0x000fe40000410000 */
[--C-:B------:R-:W-:Y:S01]  /*6780*/  FFMA.FTZ R178, R34, c[0x0][0x2d0], -R196.reuse ;  /* 0x0000b40022b27a23 */ /* 0x100fe200000108c4 */
[C---:B------:R-:W-:Y:S01]  /*6790*/  HMMA.16816.F32 R92, R160.reuse, R150, R92 ;  /* 0x00000096a05c723c */ /* 0x040fe2000000185c */
[----:B------:R-:W-:Y:S01]  /*67a0*/  LDSM.16.MT88.4 R148, [R225+0x1500] ;  /* 0x00150000e194783b */ /* 0x000fe20000004200 */
[----:B------:R-:W5:Y:S02]  /*67b0*/  MUFU.EX2 R175, R175 ;  /* 0x000000af00af7308 */ /* 0x000f640000000800 */
[C---:B------:R-:W-:Y:S02]  /*67c0*/  FMUL.FTZ R34, R0.reuse, R142 ;  /* 0x0000008e00227220 */ /* 0x040fe40000410000 */
[----:B------:R-:W-:Y:S02]  /*67d0*/  FFMA.FTZ R179, R35, c[0x0][0x2d0], -R196 ;  /* 0x0000b40023b37a23 */ /* 0x000fe400000108c4 */
[-C--:B-1----:R-:W-:Y:S04]  /*67e0*/  HMMA.16816.F32 R96, R160, R152.reuse, R96 ;  /* 0x00000098a060723c */ /* 0x082fe80000001860 */
[C---:B------:R-:W-:Y:S01]  /*67f0*/  FMUL.FTZ R35, R0.reuse, R143 ;  /* 0x0000008f00237220 */ /* 0x040fe20000410000 */
[----:B------:R-:W-:Y:S01]  /*6800*/  MUFU.EX2 R176, R176 ;  /* 0x000000b000b07308 */ /* 0x000fe20000000800 */
[----:B------:R-:W1:Y:S01]  /*6810*/  LDSM.16.MT88.4 R140, [R223+0x2100] ;  /* 0x00210000df8c783b */ /* 0x000e620000004200 */
[----:B------:R-:W-:Y:S01]  /*6820*/  FMUL.FTZ R115, R0, R115 ;  /* 0x0000007300737220 */ /* 0x000fe20000410000 */
[C---:B------:R-:W-:Y:S04]  /*6830*/  HMMA.16816.F32 R100, R156.reuse, R152, R100 ;  /* 0x000000989c64723c */ /* 0x040fe80000001864 */
[--C-:B------:R-:W-:Y:S02]  /*6840*/  FFMA.FTZ R199, R26, c[0x0][0x2d0], -R193.reuse ;  /* 0x0000b4001ac77a23 */ /* 0x100fe400000108c1 */
[C---:B------:R-:W-:Y:S01]  /*6850*/  FMUL.FTZ R26, R0.reuse, R138 ;  /* 0x0000008a001a7220 */ /* 0x040fe20000410000 */
[----:B------:R-:W-:Y:S01]  /*6860*/  MUFU.EX2 R152, R44 ;  /* 0x0000002c00987308 */ /* 0x000fe20000000800 */
[-C--:B------:R-:W-:Y:S04]  /*6870*/  HMMA.16816.F32 R32, R156, R154.reuse, R32 ;  /* 0x0000009a9c20723c */ /* 0x080fe80000001820 */
[--C-:B------:R-:W-:Y:S02]  /*6880*/  FFMA.FTZ R200, R27, c[0x0][0x2d0], -R193.reuse ;  /* 0x0000b4001bc87a23 */ /* 0x100fe400000108c1 */
[----:B------:R-:W-:Y:S02]  /*6890*/  FMUL.FTZ R27, R0, R139 ;  /* 0x0000008b001b7220 */ /* 0x000fe40000410000 */
[C---:B------:R-:W-:Y:S01]  /*68a0*/  HMMA.16816.F32 R104, R160.reuse, R154, R104 ;  /* 0x0000009aa068723c */ /* 0x040fe20000001868 */
[----:B------:R-:W1:Y:S01]  /*68b0*/  LDSM.16.MT88.4 R136, [R225+0x500] ;  /* 0x00050000e188783b */ /* 0x000e620000004200 */
[----:B------:R2:W-:Y:S02]  /*68c0*/  MUFU.EX2 R154, R51 ;  /* 0x00000033009a7308 */ /* 0x0005e40000000800 */
[C---:B------:R-:W-:Y:S02]  /*68d0*/  FMUL.FTZ R116, R164.reuse, R116 ;  /* 0x00000074a4747220 */ /* 0x040fe40000410000 */
[----:B------:R-:W-:Y:S02]  /*68e0*/  FMUL.FTZ R117, R164, R117 ;  /* 0x00000075a4757220 */ /* 0x000fe40000410000 */
[-C--:B----4-:R-:W-:Y:S04]  /*68f0*/  HMMA.16816.F32 R108, R160, R144.reuse, R108 ;  /* 0x00000090a06c723c */ /* 0x090fe8000000186c */
[C---:B------:R-:W-:Y:S01]  /*6900*/  FMUL.FTZ R118, R3.reuse, R118 ;  /* 0x0000007603767220 */ /* 0x040fe20000410000 */
[----:B------:R-:W4:Y:S01]  /*6910*/  MUFU.EX2 R177, R177 ;  /* 0x000000b100b17308 */ /* 0x000f220000000800 */
[C---:B------:R-:W-:Y:S02]  /*6920*/  FMUL.FTZ R119, R3.reuse, R119 ;  /* 0x0000007703777220 */ /* 0x040fe40000410000 */
[C---:B------:R-:W-:Y:S04]  /*6930*/  HMMA.16816.F32 R112, R156.reuse, R144, R112 ;  /* 0x000000909c70723c */ /* 0x040fe80000001870 */
[C---:B------:R-:W-:Y:S02]  /*6940*/  FMUL.FTZ R124, R2.reuse, R124 ;  /* 0x0000007c027c7220 */ /* 0x040fe40000410000 */
[----:B------:R-:W-:Y:S01]  /*6950*/  FMUL.FTZ R125, R2, R125 ;  /* 0x0000007d027d7220 */ /* 0x000fe20000410000 */
[----:B------:R-:W-:Y:S01]  /*6960*/  MUFU.EX2 R178, R178 ;  /* 0x000000b200b27308 */ /* 0x000fe20000000800 */
[-C--:B------:R-:W-:Y:S01]  /*6970*/  HMMA.16816.F32 R24, R156, R146.reuse, R24 ;  /* 0x000000929c18723c */ /* 0x080fe20000001818 */
[----:B--2---:R-:W-:Y:S03]  /*6980*/  LDSM.16.MT88.4 R48, [R223+0x2500] ;  /* 0x00250000df30783b */ /* 0x004fe60000004200 */
[C---:B------:R-:W-:Y:S02]  /*6990*/  FMUL.FTZ R126, R0.reuse, R126 ;  /* 0x0000007e007e7220 */ /* 0x040fe40000410000 */
[----:B------:R-:W-:Y:S02]  /*69a0*/  FMUL.FTZ R127, R0, R127 ;  /* 0x0000007f007f7220 */ /* 0x000fe40000410000 */
[C---:B------:R-:W-:Y:S01]  /*69b0*/  HMMA.16816.F32 R116, R160.reuse, R146, R116 ;  /* 0x00000092a074723c */ /* 0x040fe20000001874 */
[----:B------:R-:W2:Y:S01]  /*69c0*/  MUFU.EX2 R179, R179 ;  /* 0x000000b300b37308 */ /* 0x000ea20000000800 */
[----:B------:R-:W2:Y:S02]  /*69d0*/  LDSM.16.MT88.4 R144, [R223+0x500] ;  /* 0x00050000df90783b */ /* 0x000ea40000004200 */
[C---:B------:R-:W-:Y:S02]  /*69e0*/  FMUL.FTZ R120, R164.reuse, R120 ;  /* 0x00000078a4787220 */ /* 0x040fe40000410000 */
[----:B------:R-:W-:Y:S02]  /*69f0*/  FMUL.FTZ R121, R164, R121 ;  /* 0x00000079a4797220 */ /* 0x000fe40000410000 */
[C---:B------:R-:W-:Y:S03]  /*6a00*/  FMUL.FTZ R122, R3.reuse, R122 ;  /* 0x0000007a037a7220 */ /* 0x040fe60000410000 */
[----:B------:R-:W-:Y:S01]  /*6a10*/  MUFU.EX2 R199, R199 ;  /* 0x000000c700c77308 */ /* 0x000fe20000000800 */
[----:B------:R-:W-:Y:S02]  /*6a20*/  FMUL.FTZ R123, R3, R123 ;  /* 0x0000007b037b7220 */ /* 0x000fe40000410000 */
[C---:B------:R-:W-:Y:S02]  /*6a30*/  FMUL.FTZ R128, R2.reuse, R128 ;  /* 0x0000008002807220 */ /* 0x040fe40000410000 */
[----:B------:R-:W-:Y:S02]  /*6a40*/  FMUL.FTZ R129, R2, R129 ;  /* 0x0000008102817220 */ /* 0x000fe40000410000 */
[----:B------:R-:W-:Y:S01]  /*6a50*/  FMUL.FTZ R130, R0, R130 ;  /* 0x0000008200827220 */ /* 0x000fe20000410000 */
[-C--:B-1----:R-:W-:Y:S02]  /*6a60*/  HMMA.16816.F32 R120, R160, R140.reuse, R120 ;  /* 0x0000008ca078723c */ /* 0x082fe40000001878 */
[----:B------:R-:W1:Y:S01]  /*6a70*/  MUFU.EX2 R200, R200 ;  /* 0x000000c800c87308 */ /* 0x000e620000000800 */
[--C-:B------:R-:W-:Y:S02]  /*6a80*/  FFMA.FTZ R203, R30, c[0x0][0x2d0], -R193.reuse ;  /* 0x0000b4001ecb7a23 */ /* 0x100fe400000108c1 */
[--C-:B------:R-:W-:Y:S02]  /*6a90*/  FFMA.FTZ R204, R31, c[0x0][0x2d0], -R193.reuse ;  /* 0x0000b4001fcc7a23 */ /* 0x100fe400000108c1 */
[----:B------:R-:W-:Y:S01]  /*6aa0*/  FMUL.FTZ R131, R0, R131 ;  /* 0x0000008300837220 */ /* 0x000fe20000410000 */
[C---:B------:R-:W-:Y:S04]  /*6ab0*/  HMMA.16816.F32 R124, R156.reuse, R140, R124 ;  /* 0x0000008c9c7c723c */ /* 0x040fe8000000187c */
[----:B------:R-:W-:Y:S01]  /*6ac0*/  MUFU.EX2 R203, R203 ;  /* 0x000000cb00cb7308 */ /* 0x000fe20000000800 */
[--C-:B------:R-:W-:Y:S02]  /*6ad0*/  FFMA.FTZ R46, R46, c[0x0][0x2d0], -R193.reuse ;  /* 0x0000b4002e2e7a23 */ /* 0x100fe400000108c1 */
[----:B---3--:R-:W-:Y:S01]  /*6ae0*/  F2FP.PACK_AB R140, R198, R195 ;  /* 0x000000c3c68c723e */ /* 0x008fe200000000ff */
[-C--:B------:R-:W-:Y:S04]  /*6af0*/  HMMA.16816.F32 R128, R156, R142.reuse, R128 ;  /* 0x0000008e9c80723c */ /* 0x080fe80000001880 */
[C---:B------:R-:W-:Y:S01]  /*6b00*/  FMUL.FTZ R28, R164.reuse, R132 ;  /* 0x00000084a41c7220 */ /* 0x040fe20000410000 */
[----:B------:R-:W-:Y:S01]  /*6b10*/  F2FP.PACK_AB R132, R173, R172 ;  /* 0x000000acad84723e */ /* 0x000fe200000000ff */
[----:B------:R-:W3:Y:S01]  /*6b20*/  MUFU.EX2 R204, R204 ;  /* 0x000000cc00cc7308 */ /* 0x000ee20000000800 */
[----:B------:R-:W-:Y:S01]  /*6b30*/  FMUL.FTZ R29, R164, R133 ;  /* 0x00000085a41d7220 */ /* 0x000fe20000410000 */
[----:B-----5:R-:W-:Y:S01]  /*6b40*/  F2FP.PACK_AB R133, R175, R174 ;  /* 0x000000aeaf85723e */ /* 0x020fe200000000ff */
[C---:B------:R-:W-:Y:S03]  /*6b50*/  FMUL.FTZ R30, R3.reuse, R134 ;  /* 0x00000086031e7220 */ /* 0x040fe60000410000 */
[----:B------:R-:W-:Y:S01]  /*6b60*/  FMUL.FTZ R31, R3, R135 ;  /* 0x00000087031f7220 */ /* 0x000fe20000410000 */
[----:B----4-:R-:W-:Y:S01]  /*6b70*/  F2FP.PACK_AB R134, R177, R176 ;  /* 0x000000b0b186723e */ /* 0x010fe200000000ff */
[----:B------:R-:W-:Y:S01]  /*6b80*/  FFMA.FTZ R47, R47, c[0x0][0x2d0], -R193 ;  /* 0x0000b4002f2f7a23 */ /* 0x000fe200000108c1 */
[----:B--2---:R-:W-:Y:S01]  /*6b90*/  F2FP.PACK_AB R135, R179, R178 ;  /* 0x000000b2b387723e */ /* 0x004fe200000000ff */
[----:B------:R-:W-:Y:S01]  /*6ba0*/  MUFU.EX2 R157, R41 ;  /* 0x00000029009d7308 */ /* 0x000fe20000000800 */
[----:B-1----:R-:W-:Y:S01]  /*6bb0*/  F2FP.PACK_AB R141, R200, R199 ;  /* 0x000000c7c88d723e */ /* 0x002fe200000000ff */
[----:B------:R-:W-:Y:S01]  /*6bc0*/  FFMA.FTZ R188, R2, R252, R188 ;  /* 0x000000fc02bc7223 */ /* 0x000fe200000100bc */
[----:B------:R-:W-:Y:S04]  /*6bd0*/  HMMA.16816.F32 R28, R160, R142, R28 ;  /* 0x0000008ea01c723c */ /* 0x000fe8000000181c */
[----:B------:R-:W-:Y:S02]  /*6be0*/  FFMA.FTZ R192, R0, R249, R192 ;  /* 0x000000f900c07223 */ /* 0x000fe400000100c0 */
[--C-:B------:R-:W-:Y:S01]  /*6bf0*/  FFMA.FTZ R64, R64, c[0x0][0x2d0], -R197.reuse ;  /* 0x0000b40040407a23 */ /* 0x100fe200000108c5 */
[----:B------:R-:W1:Y:S01]  /*6c00*/  MUFU.EX2 R163, R40 ;  /* 0x0000002800a37308 */ /* 0x000e620000000800 */
[-C--:B------:R-:W-:Y:S05]  /*6c10*/  HMMA.16816.F32 R4, R132, R136.reuse, R4 ;  /* 0x000000888404723c */ /* 0x080fea0000001804 */
[----:B------:R-:W-:Y:S01]  /*6c20*/  F2FP.PACK_AB R142, R202, R201 ;  /* 0x000000c9ca8e723e */ /* 0x000fe200000000ff */
[----:B------:R-:W-:Y:S01]  /*6c30*/  FFMA.FTZ R197, R65, c[0x0][0x2d0], -R197 ;  /* 0x0000b40041c57a23 */ /* 0x000fe200000108c5 */
[----:B---3--:R-:W-:Y:S01]  /*6c40*/  F2FP.PACK_AB R143, R204, R203 ;  /* 0x000000cbcc8f723e */ /* 0x008fe200000000ff */
[----:B------:R-:W-:Y:S01]  /*6c50*/  FFMA.FTZ R65, R66, c[0x0][0x2d0], -R196 ;  /* 0x0000b40042417a23 */ /* 0x000fe200000108c4 */
[----:B------:R-:W-:Y:S03]  /*6c60*/  MUFU.EX2 R156, R42 ;  /* 0x0000002a009c7308 */ /* 0x000fe60000000800 */
[----:B------:R-:W-:Y:S02]  /*6c70*/  FFMA.FTZ R66, R56, c[0x0][0x2d0], -R194 ;  /* 0x0000b40038427a23 */ /* 0x000fe400000108c2 */
[C---:B------:R-:W-:Y:S04]  /*6c80*/  HMMA.16816.F32 R8, R140.reuse, R136, R8 ;  /* 0x000000888c08723c */ /* 0x040fe80000001808 */
[----:B------:R-:W-:Y:S01]  /*6c90*/  FFMA.FTZ R196, R67, c[0x0][0x2d0], -R196 ;  /* 0x0000b40043c47a23 */ /* 0x000fe200000108c4 */
[----:B------:R2:W-:Y:S01]  /*6ca0*/  MUFU.EX2 R158, R43 ;  /* 0x0000002b009e7308 */ /* 0x0005e20000000800 */
[--C-:B------:R-:W-:Y:S02]  /*6cb0*/  FFMA.FTZ R67, R57, c[0x0][0x2d0], -R194.reuse ;  /* 0x0000b40039437a23 */ /* 0x100fe400000108c2 */
[-C--:B------:R-:W-:Y:S04]  /*6cc0*/  HMMA.16816.F32 R12, R140, R138.reuse, R12 ;  /* 0x0000008a8c0c723c */ /* 0x080fe8000000180c */
[----:B-1----:R-:W-:Y:S01]  /*6cd0*/  F2FP.PACK_AB R44, R157, R163 ;  /* 0x000000a39d2c723e */ /* 0x002fe200000000ff */
[----:B------:R-:W-:Y:S02]  /*6ce0*/  FFMA.FTZ R194, R61, c[0x0][0x2d0], -R194 ;  /* 0x0000b4003dc27a23 */ /* 0x000fe400000108c2 */
[----:B------:R-:W-:Y:S01]  /*6cf0*/  MUFU.EX2 R161, R52 ;  /* 0x0000003400a17308 */ /* 0x000fe20000000800 */
[C---:B------:R-:W-:Y:S01]  /*6d00*/  HMMA.16816.F32 R16, R132.reuse, R138, R16 ;  /* 0x0000008a8410723c */ /* 0x040fe20000001810 */
[----:B------:R-:W1:Y:S03]  /*6d10*/  LDSM.16.MT88.4 R136, [R223+0x1500] ;  /* 0x00150000df88783b */ /* 0x000e660000004200 */
[--C-:B------:R-:W-:Y:S02]  /*6d20*/  FFMA.FTZ R61, R62, c[0x0][0x2d0], -R193.reuse ;  /* 0x0000b4003e3d7a23 */ /* 0x100fe400000108c1 */
[----:B------:R-:W-:Y:S02]  /*6d30*/  FFMA.FTZ R193, R63, c[0x0][0x2d0], -R193 ;  /* 0x0000b4003fc17a23 */ /* 0x000fe400000108c1 */
[-C--:B------:R-:W-:Y:S01]  /*6d40*/  HMMA.16816.F32 R68, R132, R144.reuse, R68 ;  /* 0x000000908444723c */ /* 0x080fe20000001844 */
[----:B------:R-:W-:Y:S03]  /*6d50*/  MUFU.EX2 R160, R53 ;  /* 0x0000003500a07308 */ /* 0x000fe60000000800 */
[----:B------:R-:W-:Y:S01]  /*6d60*/  FADD.FTZ R188, R185, R188 ;  /* 0x000000bcb9bc7221 */ /* 0x000fe20000010000 */
[----:B--2---:R-:W2:Y:S01]  /*6d70*/  LDSM.16.MT88.4 R40, [R225+0x900] ;  /* 0x00090000e128783b */ /* 0x004ea20000004200 */
[----:B------:R-:W-:Y:S02]  /*6d80*/  FADD.FTZ R192, R189, R192 ;  /* 0x000000c0bdc07221 */ /* 0x000fe40000010000 */
[C---:B------:R-:W-:Y:S03]  /*6d90*/  HMMA.16816.F32 R72, R140.reuse, R144, R72 ;  /* 0x000000908c48723c */ /* 0x040fe60000001848 */
[----:B------:R-:W-:Y:S01]  /*6da0*/  MUFU.EX2 R162, R54 ;  /* 0x0000003600a27308 */ /* 0x000fe20000000800 */
[----:B------:R-:W-:Y:S02]  /*6db0*/  FADD.FTZ R188, R186, R188 ;  /* 0x000000bcbabc7221 */ /* 0x000fe40000010000 */
[----:B------:R-:W-:Y:S02]  /*6dc0*/  FADD.FTZ R192, R190, R192 ;  /* 0x000000c0bec07221 */ /* 0x000fe40000010000 */
[-C--:B------:R-:W-:Y:S04]  /*6dd0*/  HMMA.16816.F32 R76, R140, R146.reuse, R76 ;  /* 0x000000928c4c723c */ /* 0x080fe8000000184c */
[----:B------:R-:W-:Y:S01]  /*6de0*/  FADD.FTZ R188, R187, R188 ;  /* 0x000000bcbbbc7221 */ /* 0x000fe20000010000 */
[----:B------:R3:W4:Y:S01]  /*6df0*/  MUFU.EX2 R144, R55 ;  /* 0x0000003700907308 */ /* 0x0007220000000800 */
[----:B------:R-:W-:Y:S02]  /*6e00*/  FADD.FTZ R192, R191, R192 ;  /* 0x000000c0bfc07221 */ /* 0x000fe40000010000 */
[C---:B------:R-:W-:Y:S04]  /*6e10*/  HMMA.16816.F32 R80, R132.reuse, R146, R80 ;  /* 0x000000928450723c */ /* 0x040fe80000001850 */
[----:B------:R-:W-:Y:S02]  /*6e20*/  FADD.FTZ R188, R195, R188 ;  /* 0x000000bcc3bc7221 */ /* 0x000fe40000010000 */
[----:B------:R-:W-:Y:S01]  /*6e30*/  FADD.FTZ R192, R199, R192 ;  /* 0x000000c0c7c07221 */ /* 0x000fe20000010000 */
[----:B------:R-:W-:Y:S01]  /*6e40*/  MUFU.EX2 R145, R58 ;  /* 0x0000003a00917308 */ /* 0x000fe20000000800 */
[-C--:B------:R-:W-:Y:S04]  /*6e50*/  HMMA.16816.F32 R84, R132, R148.reuse, R84 ;  /* 0x000000948454723c */ /* 0x080fe80000001854 */
[----:B------:R-:W-:Y:S02]  /*6e60*/  FADD.FTZ R188, R198, R188 ;  /* 0x000000bcc6bc7221 */ /* 0x000fe40000010000 */
[----:B------:R-:W-:Y:S02]  /*6e70*/  FADD.FTZ R192, R200, R192 ;  /* 0x000000c0c8c07221 */ /* 0x000fe40000010000 */
[C---:B------:R-:W-:Y:S01]  /*6e80*/  HMMA.16816.F32 R88, R140.reuse, R148, R88 ;  /* 0x000000948c58723c */ /* 0x040fe20000001858 */
[----:B------:R5:W2:Y:S03]  /*6e90*/  MUFU.EX2 R147, R59 ;  /* 0x0000003b00937308 */ /* 0x000aa60000000800 */
[----:B------:R-:W-:Y:S01]  /*6ea0*/  FADD.FTZ R188, R201, R188 ;  /* 0x000000bcc9bc7221 */ /* 0x000fe20000010000 */
[----:B---3--:R-:W-:Y:S01]  /*6eb0*/  LDSM.16.MT88.4 R52, [R225+0x2900] ;  /* 0x00290000e134783b */ /* 0x008fe20000004200 */
[----:B----4-:R-:W-:Y:S01]  /*6ec0*/  MOV R63, R144 ;  /* 0x00000090003f7202 */ /* 0x010fe20000000f00 */
[----:B------:R-:W-:Y:S01]  /*6ed0*/  FADD.FTZ R192, R203, R192 ;  /* 0x000000c0cbc07221 */ /* 0x000fe20000010000 */
[-C--:B------:R-:W-:Y:S03]  /*6ee0*/  HMMA.16816.F32 R20, R140, R150.reuse, R20 ;  /* 0x000000968c14723c */ /* 0x080fe60000001814 */
[----:B------:R3:W4:Y:S01]  /*6ef0*/  MUFU.EX2 R159, R45 ;  /* 0x0000002d009f7308 */ /* 0x0007220000000800 */
[----:B------:R-:W-:Y:S02]  /*6f00*/  FADD.FTZ R188, R202, R188 ;  /* 0x000000bccabc7221 */ /* 0x000fe40000010000 */
[----:B------:R-:W-:Y:S02]  /*6f10*/  FADD.FTZ R192, R204, R192 ;  /* 0x000000c0ccc07221 */ /* 0x000fe40000010000 */
[C---:B------:R-:W-:Y:S01]  /*6f20*/  HMMA.16816.F32 R92, R132.reuse, R150, R92 ;  /* 0x00000096845c723c */ /* 0x040fe2000000185c */
[----:B------:R-:W-:Y:S04]  /*6f30*/  LDSM.16.MT88.4 R148, [R225+0xd00] ;  /* 0x000d0000e194783b */ /* 0x000fe80000004200 */
[----:B------:R4:W-:Y:S03]  /*6f40*/  MUFU.EX2 R155, R46 ;  /* 0x0000002e009b7308 */ /* 0x0009e60000000800 */
[-C--:B-1----:R-:W-:Y:S01]  /*6f50*/  HMMA.16816.F32 R96, R132, R136.reuse, R96 ;  /* 0x000000888460723c */ /* 0x082fe20000001860 */
[----:B-----5:R-:W-:Y:S03]  /*6f60*/  LDSM.16.MT88.4 R56, [R225+0x1d00] ;  /* 0x001d0000e138783b */ /* 0x020fe60000004200 */
[----:B--2---:R-:W-:Y:S03]  /*6f70*/  MOV R62, R147 ;  /* 0x00000093003e7202 */ /* 0x004fe60000000f00 */
[----:B------:R-:W1:Y:S01]  /*6f80*/  MUFU.EX2 R153, R47 ;  /* 0x0000002f00997308 */ /* 0x000e620000000800 */
[C---:B------:R-:W-:Y:S04]  /*6f90*/  HMMA.16816.F32 R100, R140.reuse, R136, R100 ;  /* 0x000000888c64723c */ /* 0x040fe80000001864 */
[----:B---3--:R-:W-:Y:S04]  /*6fa0*/  F2FP.PACK_AB R45, R158, R156 ;  /* 0x0000009c9e2d723e */ /* 0x008fe800000000ff */
[-C--:B------:R-:W-:Y:S01]  /*6fb0*/  HMMA.16816.F32 R32, R140, R138.reuse, R32 ;  /* 0x0000008a8c20723c */ /* 0x080fe20000001820 */
[----:B------:R-:W-:Y:S03]  /*6fc0*/  MUFU.EX2 R197, R197 ;  /* 0x000000c500c57308 */ /* 0x000fe60000000800 */
[----:B----4-:R-:W-:Y:S04]  /*6fd0*/  F2FP.PACK_AB R46, R159, R152 ;  /* 0x000000989f2e723e */ /* 0x010fe800000000ff */
[C---:B------:R-:W-:Y:S01]  /*6fe0*/  HMMA.16816.F32 R104, R132.reuse, R138, R104 ;  /* 0x0000008a8468723c */ /* 0x040fe20000001868 */
[----:B------:R-:W2:Y:S02]  /*6ff0*/  LDSM.16.MT88.4 R136, [R223+0x900] ;  /* 0x00090000df88783b */ /* 0x000ea40000004200 */
[----:B------:R-:W-:Y:S01]  /*7000*/  MUFU.EX2 R196, R196 ;  /* 0x000000c400c47308 */ /* 0x000fe20000000800 */
[----:B-1----:R-:W-:Y:S04]  /*7010*/  F2FP.PACK_AB R47, R153, R155 ;  /* 0x0000009b992f723e */ /* 0x002fe800000000ff */
[-C--:B------:R-:W-:Y:S05]  /*7020*/  HMMA.16816.F32 R108, R132, R36.reuse, R108 ;  /* 0x00000024846c723c */ /* 0x080fea000000186c */
[----:B------:R-:W-:Y:S03]  /*7030*/  MUFU.EX2 R209, R209 ;  /* 0x000000d100d17308 */ /* 0x000fe60000000800 */
[C---:B------:R-:W-:Y:S07]  /*7040*/  HMMA.16816.F32 R112, R140.reuse, R36, R112 ;  /* 0x000000248c70723c */ /* 0x040fee0000001870 */
[----:B------:R-:W-:Y:S01]  /*7050*/  F2FP.PACK_AB R36, R206, R205 ;  /* 0x000000cdce24723e */ /* 0x000fe200000000ff */
[-C--:B------:R-:W-:Y:S01]  /*7060*/  HMMA.16816.F32 R24, R140, R38.reuse, R24 ;  /* 0x000000268c18723c */ /* 0x080fe20000001818 */
[----:B------:R-:W1:Y:S03]  /*7070*/  MUFU.EX2 R210, R210 ;  /* 0x000000d200d27308 */ /* 0x000e660000000800 */
[----:B------:R-:W-:Y:S04]  /*7080*/  F2FP.PACK_AB R37, R208, R207 ;  /* 0x000000cfd025723e */ /* 0x000fe800000000ff */
[C---:B------:R-:W-:Y:S03]  /*7090*/  HMMA.16816.F32 R116, R132.reuse, R38, R116 ;  /* 0x000000268474723c */ /* 0x040fe60000001874 */
[----:B------:R-:W3:Y:S05]  /*70a0*/  MUFU.EX2 R211, R211 ;  /* 0x000000d300d37308 */ /* 0x000eea0000000800 */
[-C--:B------:R-:W-:Y:S05]  /*70b0*/  HMMA.16816.F32 R120, R132, R48.reuse, R120 ;  /* 0x000000308478723c */ /* 0x080fea0000001878 */
[----:B------:R-:W4:Y:S03]  /*70c0*/  MUFU.EX2 R64, R64 ;  /* 0x0000004000407308 */ /* 0x000f260000000800 */
[C---:B------:R-:W-:Y:S04]  /*70d0*/  HMMA.16816.F32 R124, R140.reuse, R48, R124 ;  /* 0x000000308c7c723c */ /* 0x040fe8000000187c */
[----:B-1----:R-:W-:Y:S03]  /*70e0*/  F2FP.PACK_AB R38, R210, R209 ;  /* 0x000000d1d226723e */ /* 0x002fe600000000ff */
[----:B------:R-:W1:Y:S01]  /*70f0*/  MUFU.EX2 R65, R65 ;  /* 0x0000004100417308 */ /* 0x000e620000000800 */
[-C--:B------:R-:W-:Y:S04]  /*7100*/  HMMA.16816.F32 R128, R140, R50.reuse, R128 ;  /* 0x000000328c80723c */ /* 0x080fe80000001880 */
[----:B---3--:R-:W-:Y:S04]  /*7110*/  F2FP.PACK_AB R39, R154, R211 ;  /* 0x000000d39a27723e */ /* 0x008fe800000000ff */
[----:B------:R-:W-:Y:S01]  /*7120*/  HMMA.16816.F32 R28, R132, R50, R28 ;  /* 0x00000032841c723c */ /* 0x000fe2000000181c */
[----:B------:R-:W3:Y:S01]  /*7130*/  LDSM.16.MT88.4 R48, [R225+0x1900] ;  /* 0x00190000e130783b */ /* 0x000ee20000004200 */
[----:B------:R-:W-:Y:S05]  /*7140*/  MUFU.EX2 R66, R66 ;  /* 0x0000004200427308 */ /* 0x000fea0000000800 */
[----:B----4-:R-:W-:Y:S01]  /*7150*/  F2FP.PACK_AB R134, R197, R64 ;  /* 0x00000040c586723e */ /* 0x010fe200000000ff */
[-C--:B------:R-:W-:Y:S04]  /*7160*/  HMMA.16816.F32 R4, R36, R40.reuse, R4 ;  /* 0x000000282404723c */ /* 0x080fe80000001804 */
[----:B------:R-:W4:Y:S01]  /*7170*/  MUFU.EX2 R67, R67 ;  /* 0x0000004300437308 */ /* 0x000f220000000800 */
[----:B-1----:R-:W-:Y:S03]  /*7180*/  F2FP.PACK_AB R135, R196, R65 ;  /* 0x00000041c487723e */ /* 0x002fe600000000ff */
[C---:B------:R-:W-:Y:S06]  /*7190*/  HMMA.16816.F32 R8, R44.reuse, R40, R8 ;  /* 0x000000282c08723c */ /* 0x040fec0000001808 */
[----:B------:R-:W-:Y:S02]  /*71a0*/  MUFU.EX2 R60, R60 ;  /* 0x0000003c003c7308 */ /* 0x000fe40000000800 */
[-C--:B------:R-:W-:Y:S08]  /*71b0*/  HMMA.16816.F32 R12, R44, R42.reuse, R12 ;  /* 0x0000002a2c0c723c */ /* 0x080ff0000000180c */
[C---:B------:R-:W-:Y:S01]  /*71c0*/  HMMA.16816.F32 R16, R36.reuse, R42, R16 ;  /* 0x0000002a2410723c */ /* 0x040fe20000001810 */
[----:B------:R-:W1:Y:S01]  /*71d0*/  LDSM.16.MT88.4 R40, [R223+0x1900] ;  /* 0x00190000df28783b */ /* 0x000e620000004200 */
[----:B------:R-:W5:Y:S06]  /*71e0*/  MUFU.EX2 R194, R194 ;  /* 0x000000c200c27308 */ /* 0x000f6c0000000800 */
[-C--:B--2---:R-:W-:Y:S04]  /*71f0*/  HMMA.16816.F32 R68, R36, R136.reuse, R68 ;  /* 0x000000882444723c */ /* 0x084fe80000001844 */
[----:B------:R-:W-:Y:S04]  /*7200*/  MUFU.EX2 R61, R61 ;  /* 0x0000003d003d7308 */ /* 0x000fe80000000800 */
[C---:B------:R-:W-:Y:S06]  /*7210*/  HMMA.16816.F32 R72, R44.reuse, R136, R72 ;  /* 0x000000882c48723c */ /* 0x040fec0000001848 */
[----:B------:R-:W2:Y:S01]  /*7220*/  MUFU.EX2 R193, R193 ;  /* 0x000000c100c17308 */ /* 0x000ea20000000800 */
[----:B------:R-:W-:Y:S01]  /*7230*/  MOV R136, R156 ;  /* 0x0000009c00887202 */ /* 0x000fe20000000f00 */
[-C--:B------:R-:W-:Y:S04]  /*7240*/  HMMA.16816.F32 R76, R44, R138.reuse, R76 ;  /* 0x0000008a2c4c723c */ /* 0x080fe8000000184c */
[----:B------:R-:W-:Y:S04]  /*7250*/  MOV R137, R163 ;  /* 0x000000a300897202 */ /* 0x000fe80000000f00 */
[C---:B------:R-:W-:Y:S07]  /*7260*/  HMMA.16816.F32 R80, R36.reuse, R138, R80 ;  /* 0x0000008a2450723c */ /* 0x040fee0000001850 */
[----:B------:R-:W-:Y:S01]  /*7270*/  MOV R139, R157 ;  /* 0x0000009d008b7202 */ /* 0x000fe20000000f00 */
[-C--:B---3--:R-:W-:Y:S04]  /*7280*/  HMMA.16816.F32 R84, R36, R48.reuse, R84 ;  /* 0x000000302454723c */ /* 0x088fe80000001854 */
[----:B------:R-:W-:Y:S04]  /*7290*/  MOV R138, R158 ;  /* 0x0000009e008a7202 */ /* 0x000fe80000000f00 */
[C---:B------:R-:W-:Y:S08]  /*72a0*/  HMMA.16816.F32 R88, R44.reuse, R48, R88 ;  /* 0x000000302c58723c */ /* 0x040ff00000001858 */
[-C--:B------:R-:W-:Y:S08]  /*72b0*/  HMMA.16816.F32 R20, R44, R50.reuse, R20 ;  /* 0x000000322c14723c */ /* 0x080ff00000001814 */
[C---:B------:R-:W-:Y:S01]  /*72c0*/  HMMA.16816.F32 R92, R36.reuse, R50, R92 ;  /* 0x00000032245c723c */ /* 0x040fe2000000185c */
[----:B------:R-:W3:Y:S07]  /*72d0*/  LDSM.16.MT88.4 R48, [R223+0x2900] ;  /* 0x00290000df30783b */ /* 0x000eee0000004200 */
[-C--:B-1----:R-:W-:Y:S08]  /*72e0*/  HMMA.16816.F32 R96, R36, R40.reuse, R96 ;  /* 0x000000282460723c */ /* 0x082ff00000001860 */
[C---:B------:R-:W-:Y:S08]  /*72f0*/  HMMA.16816.F32 R100, R44.reuse, R40, R100 ;  /* 0x000000282c64723c */ /* 0x040ff00000001864 */
[-C--:B------:R-:W-:Y:S08]  /*7300*/  HMMA.16816.F32 R32, R44, R42.reuse, R32 ;  /* 0x0000002a2c20723c */ /* 0x080ff00000001820 */
[C---:B------:R-:W-:Y:S01]  /*7310*/  HMMA.16816.F32 R104, R36.reuse, R42, R104 ;  /* 0x0000002a2468723c */ /* 0x040fe20000001868 */
[----:B------:R-:W1:Y:S07]  /*7320*/  LDSM.16.MT88.4 R40, [R223+0xd00] ;  /* 0x000d0000df28783b */ /* 0x000e6e0000004200 */
[-C--:B------:R-:W-:Y:S08]  /*7330*/  HMMA.16816.F32 R108, R36, R52.reuse, R108 ;  /* 0x00000034246c723c */ /* 0x080ff0000000186c */
[C---:B------:R-:W-:Y:S08]  /*7340*/  HMMA.16816.F32 R112, R44.reuse, R52, R112 ;  /* 0x000000342c70723c */ /* 0x040ff00000001870 */
[-C--:B------:R-:W-:Y:S08]  /*7350*/  HMMA.16816.F32 R24, R44, R54.reuse, R24 ;  /* 0x000000362c18723c */ /* 0x080ff00000001818 */
[C---:B------:R-:W-:Y:S01]  /*7360*/  HMMA.16816.F32 R116, R36.reuse, R54, R116 ;  /* 0x000000362474723c */ /* 0x040fe20000001874 */
[----:B------:R-:W1:Y:S07]  /*7370*/  LDSM.16.MT88.4 R52, [R223+0x1d00] ;  /* 0x001d0000df34783b */ /* 0x000e6e0000004200 */
[-C--:B---3--:R-:W-:Y:S08]  /*7380*/  HMMA.16816.F32 R120, R36, R48.reuse, R120 ;  /* 0x000000302478723c */ /* 0x088ff00000001878 */
[C---:B------:R-:W-:Y:S07]  /*7390*/  HMMA.16816.F32 R124, R44.reuse, R48, R124 ;  /* 0x000000302c7c723c */ /* 0x040fee000000187c */
[----:B------:R-:W-:Y:S01]  /*73a0*/  MOV R49, R160 ;  /* 0x000000a000317202 */ /* 0x000fe20000000f00 */
[-C--:B------:R-:W-:Y:S01]  /*73b0*/  HMMA.16816.F32 R128, R44, R50.reuse, R128 ;  /* 0x000000322c80723c */ /* 0x080fe20000001880 */
[----:B------:R-:W3:Y:S03]  /*73c0*/  LDSM.16.MT88.4 R44, [R225+0x2d00] ;  /* 0x002d0000e12c783b */ /* 0x000ee60000004200 */
[----:B------:R-:W-:Y:S04]  /*73d0*/  MOV R48, R145 ;  /* 0x0000009100307202 */ /* 0x000fe80000000f00 */
[----:B------:R-:W-:Y:S07]  /*73e0*/  HMMA.16816.F32 R28, R36, R50, R28 ;  /* 0x00000032241c723c */ /* 0x000fee000000181c */
[----:B------:R-:W-:Y:S02]  /*73f0*/  MOV R50, R161 ;  /* 0x000000a100327202 */ /* 0x000fe40000000f00 */
[----:B------:R-:W-:Y:S03]  /*7400*/  MOV R51, R162 ;  /* 0x000000a200337202 */ /* 0x000fe60000000f00 */
[----:B------:R-:W-:Y:S02]  /*7410*/  F2FP.PACK_AB R132, R49, R50 ;  /* 0x000000323184723e */ /* 0x000fe400000000ff */
[----:B------:R-:W-:Y:S02]  /*7420*/  F2FP.PACK_AB R133, R63, R51 ;  /* 0x000000333f85723e */ /* 0x000fe400000000ff */
[----:B----4-:R-:W-:Y:S02]  /*7430*/  F2FP.PACK_AB R36, R67, R66 ;  /* 0x000000424324723e */ /* 0x010fe400000000ff */
[----:B------:R-:W-:Y:S02]  /*7440*/  F2FP.PACK_AB R37, R62, R48 ;  /* 0x000000303e25723e */ /* 0x000fe400000000ff */
[----:B-----5:R-:W-:Y:S01]  /*7450*/  F2FP.PACK_AB R38, R194, R60 ;  /* 0x0000003cc226723e */ /* 0x020fe200000000ff */
[-C--:B------:R-:W-:Y:S05]  /*7460*/  HMMA.16816.F32 R160, R132, R148.reuse, R4 ;  /* 0x0000009484a0723c */ /* 0x080fea0000001804 */
[----:B--2---:R-:W-:Y:S02]  /*7470*/  F2FP.PACK_AB R39, R193, R61 ;  /* 0x0000003dc127723e */ /* 0x004fe400000000ff */
[----:B------:R-:W-:Y:S02]  /*7480*/  MOV R4, R159 ;  /* 0x0000009f00047202 */ /* 0x000fe40000000f00 */
[----:B------:R-:W-:Y:S03]  /*7490*/  MOV R5, R154 ;  /* 0x0000009a00057202 */ /* 0x000fe60000000f00 */
[C---:B------:R-:W-:Y:S01]  /*74a0*/  HMMA.16816.F32 R156, R36.reuse, R148, R8 ;  /* 0x00000094249c723c */ /* 0x040fe20000001808 */
[----:B------:R-:W2:Y:S03]  /*74b0*/  LDL.LU R9, [R1+0x4] ;  /* 0x0000040001097983 */ /* 0x000ea60000300800 */
[----:B------:R-:W-:Y:S01]  /*74c0*/  MOV R6, R155 ;  /* 0x0000009b00067202 */ /* 0x000fe20000000f00 */
[----:B------:R-:W4:Y:S01]  /*74d0*/  LDL.LU R10, [R1] ;  /* 0x00000000010a7983 */ /* 0x000f220000300800 */
[----:B------:R-:W-:Y:S02]  /*74e0*/  MOV R7, R152 ;  /* 0x0000009800077202 */ /* 0x000fe40000000f00 */
[----:B------:R-:W-:Y:S02]  /*74f0*/  MOV R11, R153 ;  /* 0x00000099000b7202 */ /* 0x000fe40000000f00 */
[-C--:B------:R-:W-:Y:S03]  /*7500*/  HMMA.16816.F32 R152, R36, R150.reuse, R12 ;  /* 0x000000962498723c */ /* 0x080fe6000000180c */
[----:B------:R-:W-:Y:S04]  /*7510*/  MOV R8, R6 ;  /* 0x0000000600087202 */ /* 0x000fe80000000f00 */
[----:B------:R-:W-:Y:S01]  /*7520*/  MOV R15, R7 ;  /* 0x00000007000f7202 */ /* 0x000fe20000000f00 */
[C---:B------:R-:W-:Y:S04]  /*7530*/  HMMA.16816.F32 R148, R132.reuse, R150, R16 ;  /* 0x000000968494723c */ /* 0x040fe80000001810 */
[----:B------:R-:W-:Y:S02]  /*7540*/  MOV R14, R138 ;  /* 0x0000008a000e7202 */ /* 0x000fe40000000f00 */
[----:B------:R-:W-:Y:S02]  /*7550*/  MOV R13, R139 ;  /* 0x0000008b000d7202 */ /* 0x000fe40000000f00 */
[-C--:B-1----:R-:W-:Y:S04]  /*7560*/  HMMA.16816.F32 R68, R132, R40.reuse, R68 ;  /* 0x000000288444723c */ /* 0x082fe80000001844 */
[----:B------:R-:W-:Y:S02]  /*7570*/  MOV R12, R136 ;  /* 0x00000088000c7202 */ /* 0x000fe40000000f00 */
[----:B------:R-:W-:Y:S02]  /*7580*/  MOV R19, R137 ;  /* 0x0000008900137202 */ /* 0x000fe40000000f00 */
[C---:B------:R-:W-:Y:S04]  /*7590*/  HMMA.16816.F32 R72, R36.reuse, R40, R72 ;  /* 0x000000282448723c */ /* 0x040fe80000001848 */
[----:B------:R-:W-:Y:S02]  /*75a0*/  FADD.FTZ R188, R19, R188 ;  /* 0x000000bc13bc7221 */ /* 0x000fe40000010000 */
[----:B------:R-:W-:Y:S02]  /*75b0*/  FADD.FTZ R192, R12, R192 ;  /* 0x000000c00cc07221 */ /* 0x000fe40000010000 */
[-C--:B------:R-:W-:Y:S04]  /*75c0*/  HMMA.16816.F32 R76, R36, R42.reuse, R76 ;  /* 0x0000002a244c723c */ /* 0x080fe8000000184c */
[----:B------:R-:W-:Y:S02]  /*75d0*/  FADD.FTZ R188, R13, R188 ;  /* 0x000000bc0dbc7221 */ /* 0x000fe40000010000 */
[----:B------:R-:W-:Y:S02]  /*75e0*/  FADD.FTZ R192, R14, R192 ;  /* 0x000000c00ec07221 */ /* 0x000fe40000010000 */
[C---:B------:R-:W-:Y:S04]  /*75f0*/  HMMA.16816.F32 R80, R132.reuse, R42, R80 ;  /* 0x0000002a8450723c */ /* 0x040fe80000001850 */
[----:B------:R-:W-:Y:S02]  /*7600*/  FADD.FTZ R188, R15, R188 ;  /* 0x000000bc0fbc7221 */ /* 0x000fe40000010000 */
[----:B------:R-:W-:Y:S02]  /*7610*/  FADD.FTZ R192, R8, R192 ;  /* 0x000000c008c07221 */ /* 0x000fe40000010000 */
[-C--:B------:R-:W-:Y:S04]  /*7620*/  HMMA.16816.F32 R84, R132, R56.reuse, R84 ;  /* 0x000000388454723c */ /* 0x080fe80000001854 */
[----:B------:R-:W-:Y:S04]  /*7630*/  FADD.FTZ R192, R11, R192 ;  /* 0x000000c00bc07221 */ /* 0x000fe80000010000 */
[C---:B------:R-:W-:Y:S04]  /*7640*/  HMMA.16816.F32 R88, R36.reuse, R56, R88 ;  /* 0x000000382458723c */ /* 0x040fe80000001858 */
[----:B------:R-:W-:Y:S04]  /*7650*/  FADD.FTZ R192, R48, R192 ;  /* 0x000000c030c07221 */ /* 0x000fe80000010000 */
[-C--:B------:R-:W-:Y:S04]  /*7660*/  HMMA.16816.F32 R144, R36, R58.reuse, R20 ;  /* 0x0000003a2490723c */ /* 0x080fe80000001814 */
[----:B------:R-:W-:Y:S04]  /*7670*/  FADD.FTZ R192, R62, R192 ;  /* 0x000000c03ec07221 */ /* 0x000fe80000010000 */
[C---:B------:R-:W-:Y:S04]  /*7680*/  HMMA.16816.F32 R92, R132.reuse, R58, R92 ;  /* 0x0000003a845c723c */ /* 0x040fe8000000185c */
[----:B------:R-:W-:Y:S04]  /*7690*/  FADD.FTZ R61, R61, R192 ;  /* 0x000000c03d3d7221 */ /* 0x000fe80000010000 */
[-C--:B------:R-:W-:Y:S04]  /*76a0*/  HMMA.16816.F32 R96, R132, R52.reuse, R96 ;  /* 0x000000348460723c */ /* 0x080fe80000001860 */
[----:B------:R-:W-:Y:S04]  /*76b0*/  FADD.FTZ R249, R193, R61 ;  /* 0x0000003dc1f97221 */ /* 0x000fe80000010000 */
[C---:B------:R-:W-:Y:S08]  /*76c0*/  HMMA.16816.F32 R100, R36.reuse, R52, R100 ;  /* 0x000000342464723c */ /* 0x040ff00000001864 */
[-C--:B------:R-:W-:Y:S08]  /*76d0*/  HMMA.16816.F32 R140, R36, R54.reuse, R32 ;  /* 0x00000036248c723c */ /* 0x080ff00000001820 */
[C---:B------:R-:W-:Y:S08]  /*76e0*/  HMMA.16816.F32 R104, R132.reuse, R54, R104 ;  /* 0x000000368468723c */ /* 0x040ff00000001868 */
[-C--:B---3--:R-:W-:Y:S08]  /*76f0*/  HMMA.16816.F32 R108, R132, R44.reuse, R108 ;  /* 0x0000002c846c723c */ /* 0x088ff0000000186c */
[C---:B------:R-:W-:Y:S08]  /*7700*/  HMMA.16816.F32 R112, R36.reuse, R44, R112 ;  /* 0x0000002c2470723c */ /* 0x040ff00000001870 */
[-C--:B------:R-:W-:Y:S08]  /*7710*/  HMMA.16816.F32 R136, R36, R46.reuse, R24 ;  /* 0x0000002e2488723c */ /* 0x080ff00000001818 */
[C---:B------:R-:W-:Y:S04]  /*7720*/  HMMA.16816.F32 R116, R132.reuse, R46, R116 ;  /* 0x0000002e8474723c */ /* 0x040fe80000001874 */
[----:B--2---:R-:W-:Y:S01]  /*7730*/  FFMA.FTZ R180, R164, R9, R180 ;  /* 0x00000009a4b47223 */ /* 0x004fe200000100b4 */
[----:B------:R-:W-:Y:S02]  /*7740*/  MOV R9, R5 ;  /* 0x0000000500097202 */ /* 0x000fe40000000f00 */
[----:B------:R-:W-:Y:S01]  /*7750*/  MOV R164, R168 ;  /* 0x000000a800a47202 */ /* 0x000fe20000000f00 */
[----:B----4-:R-:W-:Y:S01]  /*7760*/  FFMA.FTZ R184, R3, R10, R184 ;  /* 0x0000000a03b87223 */ /* 0x010fe200000100b8 */
[----:B------:R-:W-:Y:S03]  /*7770*/  MOV R10, R4 ;  /* 0x00000004000a7202 */ /* 0x000fe60000000f00 */
[----:B------:R-:W-:Y:S01]  /*7780*/  FADD.FTZ R180, R170, R180 ;  /* 0x000000b4aab47221 */ /* 0x000fe20000010000 */
[----:B------:R-:W1:Y:S01]  /*7790*/  LDSM.16.MT88.4 R4, [R223+0x2d00] ;  /* 0x002d0000df04783b */ /* 0x000e620000004200 */
[----:B------:R-:W-:Y:S01]  /*77a0*/  FADD.FTZ R184, R182, R184 ;  /* 0x000000b8b6b87221 */ /* 0x000fe20000010000 */
[----:B------:R-:W-:Y:S01]  /*77b0*/  MOV R3, R167 ;  /* 0x000000a700037202 */ /* 0x000fe20000000f00 */
[----:B------:R-:W-:Y:S02]  /*77c0*/  FADD.FTZ R180, R171, R180 ;  /* 0x000000b4abb47221 */ /* 0x000fe40000010000 */
        /* <DEDUP_REMOVED lines=17> */
[----:B------:R-:W-:Y:S01]  /*78e0*/  FADD.FTZ R180, R210, R180 ;  /* 0x000000b4d2b47221 */ /* 0x000fe20000010000 */
[-C--:B-1----:R-:W-:Y:S03]  /*78f0*/  HMMA.16816.F32 R120, R132, R4.reuse, R120 ;  /* 0x000000048478723c */ /* 0x082fe60000001878 */
[----:B------:R-:W-:Y:S02]  /*7900*/  FADD.FTZ R184, R9, R184 ;  /* 0x000000b809b87221 */ /* 0x000fe40000010000 */
[----:B------:R-:W-:Y:S02]  /*7910*/  FADD.FTZ R180, R50, R180 ;  /* 0x000000b432b47221 */ /* 0x000fe40000010000 */
[----:B------:R-:W-:Y:S01]  /*7920*/  FADD.FTZ R184, R51, R184 ;  /* 0x000000b833b87221 */ /* 0x000fe20000010000 */
[C---:B------:R-:W-:Y:S04]  /*7930*/  HMMA.16816.F32 R124, R36.reuse, R4, R124 ;  /* 0x00000004247c723c */ /* 0x040fe8000000187c */
[----:B------:R-:W-:Y:S02]  /*7940*/  FADD.FTZ R180, R49, R180 ;  /* 0x000000b431b47221 */ /* 0x000fe40000010000 */
[----:B------:R-:W-:Y:S02]  /*7950*/  FADD.FTZ R184, R63, R184 ;  /* 0x000000b83fb87221 */ /* 0x000fe40000010000 */
[----:B------:R-:W-:Y:S01]  /*7960*/  FADD.FTZ R180, R64, R180 ;  /* 0x000000b440b47221 */ /* 0x000fe20000010000 */
[-C--:B------:R-:W-:Y:S03]  /*7970*/  HMMA.16816.F32 R128, R36, R6.reuse, R128 ;  /* 0x000000062480723c */ /* 0x080fe60000001880 */
[----:B------:R-:W-:Y:S02]  /*7980*/  FADD.FTZ R65, R65, R184 ;  /* 0x000000b841417221 */ /* 0x000fe40000010000 */
[----:B------:R-:W-:Y:S02]  /*7990*/  FADD.FTZ R2, R197, R180 ;  /* 0x000000b4c5027221 */ /* 0x000fe40000010000 */
[----:B------:R-:W-:Y:S01]  /*79a0*/  FADD.FTZ R0, R196, R65 ;  /* 0x00000041c4007221 */ /* 0x000fe20000010000 */
[----:B------:R-:W-:Y:S02]  /*79b0*/  HMMA.16816.F32 R132, R132, R6, R28 ;  /* 0x000000068484723c */ /* 0x000fe4000000181c */
[----:B------:R1:W-:Y:S02]  /*79c0*/  STL [R1+0x4], R2 ;  /* 0x0000040201007387 */ /* 0x0003e40000100800 */
[----:B------:R-:W-:Y:S02]  /*79d0*/  FADD.FTZ R188, R10, R188 ;  /* 0x000000bc0abc7221 */ /* 0x000fe40000010000 */
[----:B------:R2:W-:Y:S02]  /*79e0*/  STL [R1], R0 ;  /* 0x0000000001007387 */ /* 0x0005e40000100800 */
[----:B------:R-:W-:Y:S04]  /*79f0*/  FADD.FTZ R188, R66, R188 ;  /* 0x000000bc42bc7221 */ /* 0x000fe80000010000 */
[----:B------:R-:W-:Y:S04]  /*7a00*/  FADD.FTZ R188, R67, R188 ;  /* 0x000000bc43bc7221 */ /* 0x000fe80000010000 */
[----:B------:R-:W-:Y:S04]  /*7a10*/  FADD.FTZ R60, R60, R188 ;  /* 0x000000bc3c3c7221 */ /* 0x000fe80000010000 */
[----:B------:R-:W-:Y:S01]  /*7a20*/  FADD.FTZ R252, R194, R60 ;  /* 0x0000003cc2fc7221 */ /* 0x000fe20000010000 */
[----:B-1----:R-:W-:Y:S02]  /*7a30*/  MOV R2, R166 ;  /* 0x000000a600027202 */ /* 0x002fe40000000f00 */
[----:B--2---:R-:W-:Y:S01]  /*7a40*/  MOV R0, R165 ;  /* 0x000000a500007202 */ /* 0x004fe20000000f00 */
[----:B------:R-:W-:-:S05]  /*7a50*/  @P0 BRA `(.L_x_3) ;  /* 0xffffd10000000947 */ /* 0x000fca000383ffff */
.L_x_2:
[----:B------:R-:W2:Y:S04]  /*7a60*/  LDL.LU R4, [R1+0x4] ;  /* 0x0000040001047983 */ /* 0x000ea80000300800 */
[----:B------:R-:W1:Y:S04]  /*7a70*/  SHFL.BFLY PT, R5, R252, 0x2, 0x1f ;  /* 0x0c401f00fc057f89 */ /* 0x000e6800000e0000 */
[----:B------:R-:W3:Y:S01]  /*7a80*/  S2R R0, SR_TID.X ;  /* 0x0000000000007919 */ /* 0x000ee20000002100 */
[----:B------:R-:W-:Y:S01]  /*7a90*/  MOV R8, c[0x0][0x4e8] ;  /* 0x00013a0000087a02 */ /* 0x000fe20000000f00 */
[----:B------:R-:W4:Y:S01]  /*7aa0*/  S2UR UR7, SR_CTAID.Y ;  /* 0x00000000000779c3 */ /* 0x000f220000002600 */
[----:B------:R-:W-:Y:S01]  /*7ab0*/  MOV R9, R234 ;  /* 0x000000ea00097202 */ /* 0x000fe20000000f00 */
[----:B------:R-:W5:Y:S01]  /*7ac0*/  LDL.LU R6, [R1] ;  /* 0x0000000001067983 */ /* 0x000f620000300800 */
[C---:B------:R-:W-:Y:S01]  /*7ad0*/  ISETP.NE.AND P5, PT, R8.reuse, 0x1, PT ;  /* 0x000000010800780c */ /* 0x040fe20003fa5270 */
[----:B------:R-:W-:Y:S01]  /*7ae0*/  ULDC.64 UR4, c[0x0][0x490] ;  /* 0x0001240000047ab9 */ /* 0x000fe20000000a00 */
[----:B------:R-:W-:Y:S01]  /*7af0*/  MOV R11, RZ ;  /* 0x000000ff000b7202 */ /* 0x000fe20000000f00 */
[----:B------:R-:W-:Y:S01]  /*7b00*/  IMAD.MOV.U32 R22, RZ, RZ, -0x800000 ;  /* 0xff800000ff167424 */ /* 0x000fe200078e00ff */
[----:B------:R-:W-:Y:S01]  /*7b10*/  MOV R23, 0xff800000 ;  /* 0xff80000000177802 */ /* 0x000fe20000000f00 */
[----:B------:R-:W-:Y:S01]  /*7b20*/  IMAD R8, R8, c[0x0][0x388], RZ ;  /* 0x0000e20008087a24 */ /* 0x000fe200078e02ff */
[----:B------:R-:W-:Y:S01]  /*7b30*/  MOV R25, 0xff800000 ;  /* 0xff80000000197802 */ /* 0x000fe20000000f00 */
[----:B------:R-:W-:Y:S01]  /*7b40*/  BSSY B0, `(.L_x_6) ;  /* 0x0000199000007945 */ /* 0x000fe20003800000 */
[----:B------:R-:W-:-:S02]  /*7b50*/  MOV R24, 0xff800000 ;  /* 0xff80000000187802 */ /* 0x000fc40000000f00 */
[----:B------:R-:W-:-:S03]  /*7b60*/  SHF.R.S32.HI R238, RZ, 0x2, R238 ;  /* 0x00000002ffee7819 */ /* 0x000fc600000114ee */
[----:B------:R-:W-:-:S04]  /*7b70*/  @P5 IMAD.HI.U32 R10, R234, c[0x0][0x4ec], RZ ;  /* 0x00013b00ea0a5a27 */ /* 0x000fc800078e00ff */
[----:B-1----:R-:W-:Y:S01]  /*7b80*/  FADD.FTZ R5, R5, R252 ;  /* 0x000000fc05057221 */ /* 0x002fe20000010000 */
[----:B------:R-:W-:Y:S02]  /*7b90*/  @P5 SHF.R.U32.HI R9, RZ, c[0x0][0x4f0], R10 ;  /* 0x00013c00ff095a19 */ /* 0x000fe4000001160a */
[----:B------:R-:W-:Y:S01]  /*7ba0*/  MOV R10, RZ ;  /* 0x000000ff000a7202 */ /* 0x000fe20000000f00 */
[----:B----4-:R-:W-:Y:S01]  /*7bb0*/  USHF.R.S32.HI UR6, URZ, 0x1f, UR7 ;  /* 0x0000001f3f067899 */ /* 0x010fe20008011407 */
[----:B------:R-:W1:Y:S01]  /*7bc0*/  SHFL.BFLY PT, R13, R5, 0x1, 0x1f ;  /* 0x0c201f00050d7f89 */ /* 0x000e6200000e0000 */
[----:B------:R-:W-:Y:S02]  /*7bd0*/  UIMAD.WIDE.U32 UR10, UR7, UR4, URZ ;  /* 0x00000004070a72a5 */ /* 0x000fe4000f8e003f */
[----:B------:R-:W-:-:S04]  /*7be0*/  UIMAD UR8, UR6, UR4, URZ ;  /* 0x00000004060872a4 */ /* 0x000fc8000f8e023f */
[----:B------:R-:W-:Y:S01]  /*7bf0*/  UIMAD UR8, UR7, UR5, UR8 ;  /* 0x00000005070872a4 */ /* 0x000fe2000f8e0208 */
[----:B------:R-:W-:Y:S02]  /*7c00*/  MOV R16, UR10 ;  /* 0x0000000a00107c02 */ /* 0x000fe40008000f00 */
[----:B------:R-:W-:Y:S01]  /*7c10*/  ULDC.64 UR4, c[0x0][0x3e8] ;  /* 0x0000fa0000047ab9 */ /* 0x000fe20000000a00 */
[----:B------:R-:W-:Y:S01]  /*7c20*/  MOV R17, UR11 ;  /* 0x0000000b00117c02 */ /* 0x000fe20008000f00 */
[----:B------:R-:W-:Y:S02]  /*7c30*/  UIMAD.WIDE.U32 UR14, UR7, UR4, URZ ;  /* 0x00000004070e72a5 */ /* 0x000fe4000f8e003f */
[----:B------:R-:W-:Y:S02]  /*7c40*/  UIMAD UR6, UR6, UR4, URZ ;  /* 0x00000004060672a4 */ /* 0x000fe4000f8e023f */
[----:B------:R-:W-:Y:S02]  /*7c50*/  UIADD3 UR8, UR11, UR8, URZ ;  /* 0x000000080b087290 */ /* 0x000fe4000fffe03f */
[----:B------:R-:W-:Y:S01]  /*7c60*/  MOV R18, UR14 ;  /* 0x0000000e00127c02 */ /* 0x000fe20008000f00 */
[----:B------:R-:W-:Y:S01]  /*7c70*/  UIMAD UR5, UR7, UR5, UR6 ;  /* 0x00000005070572a4 */ /* 0x000fe2000f8e0206 */
[----:B------:R-:W-:-:S02]  /*7c80*/  MOV R19, UR15 ;  /* 0x0000000f00137c02 */ /* 0x000fc40008000f00 */
[----:B------:R-:W-:Y:S01]  /*7c90*/  IMAD.U32 R17, RZ, RZ, UR8 ;  /* 0x00000008ff117e24 */ /* 0x000fe2000f8e00ff */
[----:B------:R-:W-:Y:S01]  /*7ca0*/  UIADD3 UR5, UR15, UR5, URZ ;  /* 0x000000050f057290 */ /* 0x000fe2000fffe03f */
[----:B-1----:R-:W-:Y:S01]  /*7cb0*/  FADD.FTZ R5, R5, R13 ;  /* 0x0000000d05057221 */ /* 0x002fe20000010000 */
[----:B------:R-:W-:Y:S01]  /*7cc0*/  IADD3 R13, -R9, RZ, RZ ;  /* 0x000000ff090d7210 */ /* 0x000fe20007ffe1ff */
[----:B------:R-:W-:Y:S03]  /*7cd0*/  BAR.SYNC.DEFER_BLOCKING 0x1, 0x80 ;  /* 0x0042000000007b1d */ /* 0x000fe60000010000 */
[----:B------:R-:W-:Y:S02]  /*7ce0*/  FSETP.NE.FTZ.AND P1, PT, R5, RZ, PT ;  /* 0x000000ff0500720b */ /* 0x000fe40003f35000 */
[----:B------:R-:W-:Y:S01]  /*7cf0*/  MOV R15, UR5 ;  /* 0x00000005000f7c02 */ /* 0x000fe20008000f00 */
[----:B--2---:R-:W1:Y:S04]  /*7d00*/  SHFL.BFLY PT, R2, R4, 0x2, 0x1f ;  /* 0x0c401f0004027f89 */ /* 0x004e6800000e0000 */
[----:B-----5:R-:W2:Y:S01]  /*7d10*/  SHFL.BFLY PT, R3, R6, 0x2, 0x1f ;  /* 0x0c401f0006037f89 */ /* 0x020ea200000e0000 */
[----:B-1----:R-:W-:-:S03]  /*7d20*/  FADD.FTZ R2, R2, R4 ;  /* 0x0000000402027221 */ /* 0x002fc60000010000 */
[----:B------:R-:W1:Y:S04]  /*7d30*/  SHFL.BFLY PT, R4, R249, 0x2, 0x1f ;  /* 0x0c401f00f9047f89 */ /* 0x000e6800000e0000 */
[----:B------:R-:W4:Y:S01]  /*7d40*/  SHFL.BFLY PT, R7, R2, 0x1, 0x1f ;  /* 0x0c201f0002077f89 */ /* 0x000f2200000e0000 */
[----:B--2---:R-:W-:-:S05]  /*7d50*/  FADD.FTZ R3, R3, R6 ;  /* 0x0000000603037221 */ /* 0x004fca0000010000 */
[----:B------:R-:W2:Y:S01]  /*7d60*/  SHFL.BFLY PT, R6, R3, 0x1, 0x1f ;  /* 0x0c201f0003067f89 */ /* 0x000ea200000e0000 */
[----:B-1----:R-:W-:Y:S02]  /*7d70*/  FADD.FTZ R249, R4, R249 ;  /* 0x000000f904f97221 */ /* 0x002fe40000010000 */
[----:B----4-:R-:W-:-:S03]  /*7d80*/  FADD.FTZ R7, R2, R7 ;  /* 0x0000000702077221 */ /* 0x010fc60000010000 */
[----:B------:R-:W1:Y:S01]  /*7d90*/  SHFL.BFLY PT, R4, R249, 0x1, 0x1f ;  /* 0x0c201f00f9047f89 */ /* 0x000e6200000e0000 */
[----:B---3--:R-:W-:Y:S02]  /*7da0*/  SHF.R.S32.HI R2, RZ, 0x1f, R0 ;  /* 0x0000001fff027819 */ /* 0x008fe40000011400 */
[----:B------:R-:W-:Y:S01]  /*7db0*/  FSETP.NE.FTZ.AND P3, PT, R7, RZ, PT ;  /* 0x000000ff0700720b */ /* 0x000fe20003f75000 */
[----:B--2---:R-:W-:Y:S01]  /*7dc0*/  FADD.FTZ R6, R3, R6 ;  /* 0x0000000603067221 */ /* 0x004fe20000010000 */
[CC--:B------:R-:W-:Y:S02]  /*7dd0*/  LEA.HI R3, R2.reuse, R0.reuse, RZ, 0x5 ;  /* 0x0000000002037211 */ /* 0x0c0fe400078f28ff */
[----:B------:R-:W-:Y:S02]  /*7de0*/  LEA.HI R2, R2, R0, RZ, 0x2 ;  /* 0x0000000002027211 */ /* 0x000fe400078f10ff */
[----:B------:R-:W-:Y:S02]  /*7df0*/  LOP3.LUT R12, R3, 0xffffffe0, RZ, 0xc0, !PT ;  /* 0xffffffe0030c7812 */ /* 0x000fe400078ec0ff */
[----:B------:R-:W-:-:S05]  /*7e00*/  LOP3.LUT R14, R2, 0xfffffffc, RZ, 0xc0, !PT ;  /* 0xfffffffc020e7812 */ /* 0x000fca00078ec0ff */
[----:B------:R-:W2:Y:S01]  /*7e10*/  @P3 MUFU.RCP R11, R7 ;  /* 0x00000007000b3308 */ /* 0x000ea20000001000 */
[----:B------:R-:W-:Y:S01]  /*7e20*/  FSETP.NE.FTZ.AND P2, PT, R6, RZ, PT ;  /* 0x000000ff0600720b */ /* 0x000fe20003f55000 */
[----:B------:R-:W-:Y:S01]  /*7e30*/  IMAD.IADD R12, R0, 0x1, -R12 ;  /* 0x00000001000c7824 */ /* 0x000fe200078e0a0c */
[----:B------:R-:W-:Y:S02]  /*7e40*/  IADD3 R0, -R14, R0, RZ ;  /* 0x000000000e007210 */ /* 0x000fe40007ffe1ff */
[----:B------:R-:W-:Y:S01]  /*7e50*/  MOV R14, RZ ;  /* 0x000000ff000e7202 */ /* 0x000fe20000000f00 */
[----:B-1----:R-:W-:Y:S01]  /*7e60*/  FADD.FTZ R4, R249, R4 ;  /* 0x00000004f9047221 */ /* 0x002fe20000010000 */
[----:B------:R-:W-:Y:S01]  /*7e70*/  LOP3.LUT P4, RZ, R12, 0x3, RZ, 0xc0, !PT ;  /* 0x000000030cff7812 */ /* 0x000fe2000788c0ff */
[----:B------:R-:W-:Y:S01]  /*7e80*/  IMAD R12, R13, c[0x0][0x4e8], R234 ;  /* 0x00013a000d0c7a24 */ /* 0x000fe200078e02ea */
[----:B------:R-:W1:Y:S01]  /*7e90*/  @P3 MUFU.LG2 R7, R7 ;  /* 0x0000000700073308 */ /* 0x000e620000000c00 */
[----:B------:R-:W-:Y:S01]  /*7ea0*/  IMAD.MOV.U32 R13, RZ, RZ, RZ ;  /* 0x000000ffff0d7224 */ /* 0x000fe200078e00ff */
[----:B------:R-:W-:-:S02]  /*7eb0*/  FSETP.NE.FTZ.AND P0, PT, R4, RZ, PT ;  /* 0x000000ff0400720b */ /* 0x000fc40003f15000 */
[----:B------:R-:W-:Y:S02]  /*7ec0*/  SHF.R.S32.HI R2, RZ, 0x2, R2 ;  /* 0x00000002ff027819 */ /* 0x000fe40000011402 */
[----:B------:R-:W-:Y:S01]  /*7ed0*/  @P3 MOV R20, 0x3f317218 ;  /* 0x3f31721800143802 */ /* 0x000fe20000000f00 */
[C---:B--2---:R-:W-:Y:S01]  /*7ee0*/  FMUL.FTZ R161, R11.reuse, R161 ;  /* 0x000000a10ba17220 */ /* 0x044fe20000410000 */
[----:B------:R-:W2:Y:S01]  /*7ef0*/  @P1 MUFU.RCP R13, R5 ;  /* 0x00000005000d1308 */ /* 0x000ea20000001000 */
[----:B------:R-:W-:Y:S01]  /*7f00*/  @P2 MOV R19, 0x3f317218 ;  /* 0x3f31721800132802 */ /* 0x000fe20000000f00 */
[----:B------:R-:W-:Y:S01]  /*7f10*/  FMUL.FTZ R160, R11, R160 ;  /* 0x000000a00ba07220 */ /* 0x000fe20000410000 */
[----:B------:R-:W-:Y:S01]  /*7f20*/  SHF.R.S32.HI R3, RZ, 0x5, R3 ;  /* 0x00000005ff037819 */ /* 0x000fe20000011403 */
[----:B------:R-:W-:Y:S02]  /*7f30*/  @P3 FMUL.FTZ R20, R20, c[0x0][0x2d0] ;  /* 0x0000b40014143a20 */ /* 0x000fe40000410000 */
[----:B------:R-:W-:Y:S01]  /*7f40*/  @P2 FMUL.FTZ R19, R19, c[0x0][0x2d0] ;  /* 0x0000b40013132a20 */ /* 0x000fe20000410000 */
[----:B------:R-:W-:Y:S01]  /*7f50*/  F2FP.PACK_AB R160, R161, R160 ;  /* 0x000000a0a1a0723e */ /* 0x000fe200000000ff */
[----:B------:R-:W3:Y:S01]  /*7f60*/  @P0 MUFU.LG2 R21, R4 ;  /* 0x0000000400150308 */ /* 0x000ee20000000c00 */
[----:B-1----:R-:W-:-:S02]  /*7f70*/  @P3 FMUL.FTZ R7, R7, 0.69314718246459960938 ;  /* 0x3f31721807073820 */ /* 0x002fc40000410000 */
[C---:B------:R-:W-:Y:S02]  /*7f80*/  FMUL.FTZ R149, R11.reuse, R149 ;  /* 0x000000950b957220 */ /* 0x040fe40000410000 */
[----:B------:R-:W-:Y:S02]  /*7f90*/  @P3 FFMA.FTZ R25, R20, R168, R7 ;  /* 0x000000a814193223 */ /* 0x000fe40000010007 */
[----:B------:R-:W-:Y:S01]  /*7fa0*/  FMUL.FTZ R148, R11, R148 ;  /* 0x000000940b947220 */ /* 0x000fe20000410000 */
[----:B------:R1:W4:Y:S01]  /*7fb0*/  @P0 MUFU.RCP R14, R4 ;  /* 0x00000004000e0308 */ /* 0x0003220000001000 */
[C---:B--2---:R-:W-:Y:S02]  /*7fc0*/  FMUL.FTZ R157, R13.reuse, R157 ;  /* 0x0000009d0d9d7220 */ /* 0x044fe40000410000 */
[----:B------:R-:W-:Y:S01]  /*7fd0*/  FMUL.FTZ R156, R13, R156 ;  /* 0x0000009c0d9c7220 */ /* 0x000fe20000410000 */
[----:B------:R-:W-:Y:S01]  /*7fe0*/  F2FP.PACK_AB R148, R149, R148 ;  /* 0x000000949594723e */ /* 0x000fe200000000ff */
[----:B------:R-:W-:-:S02]  /*7ff0*/  FMUL.FTZ R153, R13, R153 ;  /* 0x000000990d997220 */ /* 0x000fc40000410000 */
[----:B------:R-:W-:Y:S01]  /*8000*/  FMUL.FTZ R152, R13, R152 ;  /* 0x000000980d987220 */ /* 0x000fe20000410000 */
[----:B------:R-:W2:Y:S01]  /*8010*/  @P1 MUFU.LG2 R5, R5 ;  /* 0x0000000500051308 */ /* 0x000ea20000000c00 */
[----:B---3--:R-:W-:Y:S01]  /*8020*/  @P0 FMUL.FTZ R21, R21, 0.69314718246459960938 ;  /* 0x3f31721815150820 */ /* 0x008fe20000410000 */
[----:B------:R-:W-:Y:S01]  /*8030*/  F2FP.PACK_AB R156, R157, R156 ;  /* 0x0000009c9d9c723e */ /* 0x000fe200000000ff */
[----:B------:R-:W-:Y:S01]  /*8040*/  FMUL.FTZ R69, R11, R69 ;  /* 0x000000450b457220 */ /* 0x000fe20000410000 */
[----:B------:R-:W-:Y:S01]  /*8050*/  F2FP.PACK_AB R152, R153, R152 ;  /* 0x000000989998723e */ /* 0x000fe200000000ff */
[C---:B------:R-:W-:Y:S02]  /*8060*/  FMUL.FTZ R68, R11.reuse, R68 ;  /* 0x000000440b447220 */ /* 0x040fe40000410000 */
[----:B------:R-:W-:Y:S01]  /*8070*/  FMUL.FTZ R81, R11, R81 ;  /* 0x000000510b517220 */ /* 0x000fe20000410000 */
[----:B------:R-:W-:Y:S01]  /*8080*/  @P2 MUFU.RCP R10, R6 ;  /* 0x00000006000a2308 */ /* 0x000fe20000001000 */
[----:B-1----:R-:W-:Y:S01]  /*8090*/  @P0 IMAD.MOV.U32 R4, RZ, RZ, 0x3f317218 ;  /* 0x3f317218ff040424 */ /* 0x002fe200078e00ff */
[----:B------:R-:W-:Y:S01]  /*80a0*/  F2FP.PACK_AB R68, R69, R68 ;  /* 0x000000444544723e */ /* 0x000fe200000000ff */
[----:B----4-:R-:W-:-:S02]  /*80b0*/  FMUL.FTZ R159, R14, R159 ;  /* 0x0000009f0e9f7220 */ /* 0x010fc40000410000 */
[----:B------:R-:W-:Y:S02]  /*80c0*/  @P0 FMUL.FTZ R4, R4, c[0x0][0x2d0] ;  /* 0x0000b40004040a20 */ /* 0x000fe40000410000 */
[C---:B------:R-:W-:Y:S01]  /*80d0*/  FMUL.FTZ R158, R14.reuse, R158 ;  /* 0x0000009e0e9e7220 */ /* 0x040fe20000410000 */
[----:B------:R-:W1:Y:S01]  /*80e0*/  @P2 MUFU.LG2 R6, R6 ;  /* 0x0000000600062308 */ /* 0x000e620000000c00 */
[C---:B------:R-:W-:Y:S02]  /*80f0*/  FMUL.FTZ R155, R14.reuse, R155 ;  /* 0x0000009b0e9b7220 */ /* 0x040fe40000410000 */
[C---:B------:R-:W-:Y:S01]  /*8100*/  FMUL.FTZ R154, R14.reuse, R154 ;  /* 0x0000009a0e9a7220 */ /* 0x040fe20000410000 */
[----:B------:R-:W-:Y:S01]  /*8110*/  F2FP.PACK_AB R158, R159, R158 ;  /* 0x0000009e9f9e723e */ /* 0x000fe200000000ff */
[C---:B------:R-:W-:Y:S02]  /*8120*/  FMUL.FTZ R75, R14.reuse, R75 ;  /* 0x0000004b0e4b7220 */ /* 0x040fe40000410000 */
[C---:B------:R-:W-:Y:S01]  /*8130*/  FMUL.FTZ R74, R14.reuse, R74 ;  /* 0x0000004a0e4a7220 */ /* 0x040fe20000410000 */
[----:B------:R-:W-:Y:S01]  /*8140*/  F2FP.PACK_AB R154, R155, R154 ;  /* 0x0000009a9b9a723e */ /* 0x000fe200000000ff */
[----:B------:R-:W-:-:S02]  /*8150*/  FMUL.FTZ R79, R14, R79 ;  /* 0x0000004f0e4f7220 */ /* 0x000fc40000410000 */
[C---:B------:R-:W-:Y:S01]  /*8160*/  FMUL.FTZ R78, R14.reuse, R78 ;  /* 0x0000004e0e4e7220 */ /* 0x040fe20000410000 */
[----:B------:R-:W-:Y:S01]  /*8170*/  F2FP.PACK_AB R74, R75, R74 ;  /* 0x0000004a4b4a723e */ /* 0x000fe200000000ff */
        /* <DEDUP_REMOVED lines=22> */
[----:B------:R-:W-:Y:S01]  /*82e0*/  FMUL.FTZ R130, R14, R130 ;  /* 0x000000820e827220 */ /* 0x000fe20000410000 */
[----:B------:R-:W-:Y:S01]  /*82f0*/  F2FP.PACK_AB R126, R127, R126 ;  /* 0x0000007e7f7e723e */ /* 0x000fe200000000ff */
[----:B------:R-:W-:Y:S01]  /*8300*/  IMAD.MOV.U32 R14, RZ, RZ, R18 ;  /* 0x000000ffff0e7224 */ /* 0x000fe200078e0012 */
[----:B------:R-:W-:Y:S01]  /*8310*/  @P1 MOV R18, 0x3f317218 ;  /* 0x3f31721800121802 */ /* 0x000fe20000000f00 */
[----:B------:R-:W-:Y:S01]  /*8320*/  @P0 FFMA.FTZ R22, R4, R165, R21 ;  /* 0x000000a504160223 */ /* 0x000fe20000010015 */
[----:B------:R-:W-:Y:S01]  /*8330*/  F2FP.PACK_AB R130, R131, R130 ;  /* 0x000000828382723e */ /* 0x000fe200000000ff */
[----:B------:R-:W3:Y:S01]  /*8340*/  S2R R4, SR_CTAID.Z ;  /* 0x0000000000047919 */ /* 0x000ee20000002700 */
[----:B--2---:R-:W-:-:S02]  /*8350*/  @P1 FMUL.FTZ R5, R5, 0.69314718246459960938 ;  /* 0x3f31721805051820 */ /* 0x004fc40000410000 */
[----:B------:R-:W-:Y:S02]  /*8360*/  @P1 FMUL.FTZ R18, R18, c[0x0][0x2d0] ;  /* 0x0000b40012121a20 */ /* 0x000fe40000410000 */
[----:B-1----:R-:W-:Y:S02]  /*8370*/  @P2 FMUL.FTZ R6, R6, 0.69314718246459960938 ;  /* 0x3f31721806062820 */ /* 0x002fe40000410000 */
[----:B------:R-:W-:Y:S01]  /*8380*/  @P1 FFMA.FTZ R23, R18, R166, R5 ;  /* 0x000000a612171223 */ /* 0x000fe20000010005 */
[----:B------:R-:W-:Y:S01]  /*8390*/  SHF.R.S32.HI R5, RZ, 0x1f, R2 ;  /* 0x0000001fff057819 */ /* 0x000fe20000011402 */
[----:B------:R-:W-:Y:S01]  /*83a0*/  @P2 FFMA.FTZ R24, R19, R167, R6 ;  /* 0x000000a713182223 */ /* 0x000fe20000010006 */
[----:B------:R-:W-:Y:S01]  /*83b0*/  SHF.R.S32.HI R19, RZ, 0x1f, R3 ;  /* 0x0000001fff137819 */ /* 0x000fe20000011403 */
[C---:B------:R-:W-:Y:S01]  /*83c0*/  FMUL.FTZ R163, R10.reuse, R163 ;  /* 0x000000a30aa37220 */ /* 0x040fe20000410000 */
[----:B------:R-:W-:Y:S01]  /*83d0*/  LEA.HI R5, R5, R2, RZ, 0x3 ;  /* 0x0000000205057211 */ /* 0x000fe200078f18ff */
[----:B------:R-:W-:Y:S01]  /*83e0*/  FMUL.FTZ R162, R10, R162 ;  /* 0x000000a20aa27220 */ /* 0x000fe20000410000 */
[----:B------:R-:W-:Y:S01]  /*83f0*/  LEA.HI R18, R0, R0, RZ, 0x1 ;  /* 0x0000000000127211 */ /* 0x000fe200078f08ff */
[C---:B------:R-:W-:Y:S01]  /*8400*/  FMUL.FTZ R151, R10.reuse, R151 ;  /* 0x000000970a977220 */ /* 0x040fe20000410000 */
[----:B------:R-:W-:Y:S01]  /*8410*/  LOP3.LUT R20, R5, 0xfffffff8, RZ, 0xc0, !PT ;  /* 0xfffffff805147812 */ /* 0x000fe200078ec0ff */
[C---:B------:R-:W-:Y:S01]  /*8420*/  FMUL.FTZ R150, R10.reuse, R150 ;  /* 0x000000960a967220 */ /* 0x040fe20000410000 */
[----:B------:R-:W-:Y:S01]  /*8430*/  LEA.HI R19, R19, R3, RZ, 0x2 ;  /* 0x0000000313137211 */ /* 0x000fe200078f10ff */
[----:B------:R-:W-:Y:S01]  /*8440*/  FMUL.FTZ R71, R10, R71 ;  /* 0x000000470a477220 */ /* 0x000fe20000410000 */
[----:B------:R-:W-:Y:S01]  /*8450*/  IADD3 R20, R2, -R20, RZ ;  /* 0x8000001402147210 */ /* 0x000fe20007ffe0ff */
[----:B------:R-:W-:Y:S01]  /*8460*/  FMUL.FTZ R70, R10, R70 ;  /* 0x000000460a467220 */ /* 0x000fe20000410000 */
[----:B------:R-:W1:Y:S01]  /*8470*/  S2R R2, SR_CTAID.X ;  /* 0x0000000000027919 */ /* 0x000e620000002500 */
[----:B------:R-:W-:Y:S01]  /*8480*/  LOP3.LUT R7, R18, 0x1ffffffe, RZ, 0xc0, !PT ;  /* 0x1ffffffe12077812 */ /* 0x000fe200078ec0ff */
[----:B---3--:R-:W-:Y:S01]  /*8490*/  IMAD.WIDE.U32 R14, R4, c[0x0][0x3f0], R14 ;  /* 0x0000fc00040e7a25 */ /* 0x008fe200078e000e */
[----:B------:R-:W-:-:S02]  /*84a0*/  SHF.R.S32.HI R5, RZ, 0x1f, R4 ;  /* 0x0000001fff057819 */ /* 0x000fc40000011404 */
[----:B------:R-:W-:Y:S01]  /*84b0*/  SHF.L.U32 R18, R18, 0x5, RZ ;  /* 0x0000000512127819 */ /* 0x000fe200000006ff */
[----:B------:R-:W-:Y:S01]  /*84c0*/  IMAD.IADD R7, R0, 0x1, -R7 ;  /* 0x0000000100077824 */ /* 0x000fe200078e0a07 */
[----:B------:R-:W-:Y:S01]  /*84d0*/  LOP3.LUT R19, R19, 0xffffffc, RZ, 0xc0, !PT ;  /* 0x0ffffffc13137812 */ /* 0x000fe200078ec0ff */
[C---:B------:R-:W-:Y:S01]  /*84e0*/  IMAD R6, R5.reuse, c[0x0][0x498], RZ ;  /* 0x0001260005067a24 */ /* 0x040fe200078e02ff */
[----:B------:R-:W-:Y:S01]  /*84f0*/  LOP3.LUT R18, R18, 0xffffffc0, RZ, 0xc0, !PT ;  /* 0xffffffc012127812 */ /* 0x000fe200078ec0ff */
[----:B------:R-:W-:Y:S01]  /*8500*/  IMAD R5, R5, c[0x0][0x3f0], RZ ;  /* 0x0000fc0005057a24 */ /* 0x000fe200078e02ff */
[C---:B------:R-:W-:Y:S01]  /*8510*/  IADD3 R19, R3.reuse, -R19, RZ ;  /* 0x8000001303137210 */ /* 0x040fe20007ffe0ff */
[C---:B------:R-:W-:Y:S01]  /*8520*/  IMAD R6, R4.reuse, c[0x0][0x49c], R6 ;  /* 0x0001270004067a24 */ /* 0x040fe200078e0206 */
[----:B------:R-:W-:Y:S01]  /*8530*/  LEA R3, R3, R0, 0x8 ;  /* 0x0000000003037211 */ /* 0x000fe200078e40ff */
[----:B------:R-:W-:Y:S01]  /*8540*/  IMAD R5, R4, c[0x0][0x3f4], R5 ;  /* 0x0000fd0004057a24 */ /* 0x000fe200078e0205 */
[----:B------:R-:W-:Y:S01]  /*8550*/  LEA R19, R19, R238, 0x4 ;  /* 0x000000ee13137211 */ /* 0x000fe200078e20ff */
[----:B------:R-:W-:Y:S01]  /*8560*/  IMAD R7, R7, 0x8, R18 ;  /* 0x0000000807077824 */ /* 0x000fe200078e0212 */
[----:B------:R-:W-:Y:S01]  /*8570*/  LEA.HI R0, R20, R20, RZ, 0x1 ;  /* 0x0000001414007211 */ /* 0x000fe200078f08ff */
[----:B------:R-:W-:Y:S01]  /*8580*/  IMAD.WIDE.U32 R16, R4, c[0x0][0x498], R16 ;  /* 0x0001260004107a25 */ /* 0x000fe200078e0010 */
[----:B------:R-:W-:-:S02]  /*8590*/  IADD3 R15, R15, R5, RZ ;  /* 0x000000050f0f7210 */ /* 0x000fc40007ffe0ff */
[----:B------:R-:W-:Y:S01]  /*85a0*/  SHF.R.S32.HI R5, RZ, 0x1f, R9 ;  /* 0x0000001fff057819 */ /* 0x000fe20000011409 */
[----:B------:R-:W-:Y:S01]  /*85b0*/  FMUL.FTZ R80, R11, R80 ;  /* 0x000000500b507220 */ /* 0x000fe20000410000 */
[----:B------:R-:W-:Y:S01]  /*85c0*/  IADD3 R7, R19, R7, RZ ;  /* 0x0000000713077210 */ /* 0x000fe20007ffe0ff */
[----:B------:R-:W-:Y:S01]  /*85d0*/  IMAD.WIDE.U32 R14, R9, c[0x0][0x3e0], R14 ;  /* 0x0000f800090e7a25 */ /* 0x000fe200078e000e */
[----:B------:R-:W-:Y:S02]  /*85e0*/  LOP3.LUT R4, R0, 0x3fffffe, RZ, 0xc0, !PT ;  /* 0x03fffffe00047812 */ /* 0x000fe400078ec0ff */
[----:B------:R-:W-:Y:S01]  /*85f0*/  SHF.R.S32.HI R0, RZ, 0x1, R0 ;  /* 0x00000001ff007819 */ /* 0x000fe20000011400 */
[----:B------:R-:W-:Y:S01]  /*8600*/  IMAD R5, R5, c[0x0][0x3e0], RZ ;  /* 0x0000f80005057a24 */ /* 0x000fe200078e02ff */
[----:B------:R-:W-:Y:S01]  /*8610*/  IADD3 R4, R20, -R4, RZ ;  /* 0x8000000414047210 */ /* 0x000fe20007ffe0ff */
[C---:B-1----:R-:W-:Y:S01]  /*8620*/  IMAD R7, R2.reuse, 0x80, R7 ;  /* 0x0000008002077824 */ /* 0x042fe200078e0207 */
[----:B------:R-:W-:Y:S01]  /*8630*/  LEA R19, R2, R19, 0x7 ;  /* 0x0000001302137211 */ /* 0x000fe200078e38ff */
[----:B------:R-:W-:Y:S01]  /*8640*/  IMAD R5, R9, c[0x0][0x3e4], R5 ;  /* 0x0000f90009057a24 */ /* 0x000fe200078e0205 */
[C---:B------:R-:W-:Y:S01]  /*8650*/  LOP3.LUT R2, R0.reuse, 0x1, RZ, 0xc0, !PT ;  /* 0x0000000100027812 */ /* 0x040fe200078ec0ff */
[----:B------:R-:W-:Y:S01]  /*8660*/  @P5 IMAD.HI.U32 R9, R7, c[0x0][0x4ec], RZ ;  /* 0x00013b0007095a27 */ /* 0x000fe200078e00ff */
[----:B------:R-:W-:-:S02]  /*8670*/  LOP3.LUT P1, RZ, R0, 0x2, RZ, 0xc0, !PT ;  /* 0x0000000200ff7812 */ /* 0x000fc4000782c0ff */
[----:B------:R-:W-:Y:S01]  /*8680*/  SHF.L.U32 R0, R0, 0x6, RZ ;  /* 0x0000000600007819 */ /* 0x000fe200000006ff */
[----:B------:R-:W-:Y:S01]  /*8690*/  IMAD.IADD R15, R15, 0x1, R5 ;  /* 0x000000010f0f7824 */ /* 0x000fe200078e0205 */
[----:B------:R-:W-:Y:S01]  /*86a0*/  LEA R3, R4, R3, 0x4 ;  /* 0x0000000304037211 */ /* 0x000fe200078e20ff */
[C---:B------:R-:W-:Y:S01]  /*86b0*/  FMUL.FTZ R83, R10.reuse, R83 ;  /* 0x000000530a537220 */ /* 0x040fe20000410000 */
[----:B------:R-:W-:Y:S01]  /*86c0*/  IADD3 R4, R19, 0x8, RZ ;  /* 0x0000000813047810 */ /* 0x000fe20007ffe0ff */
[----:B------:R-:W-:Y:S01]  /*86d0*/  FMUL.FTZ R82, R10, R82 ;  /* 0x000000520a527220 */ /* 0x000fe20000410000 */
[----:B------:R-:W-:Y:S01]  /*86e0*/  LOP3.LUT R0, R0, 0xc0, RZ, 0xc0, !PT ;  /* 0x000000c000007812 */ /* 0x000fe200078ec0ff */
[C---:B------:R-:W-:Y:S01]  /*86f0*/  FMUL.FTZ R73, R13.reuse, R73 ;  /* 0x000000490d497220 */ /* 0x040fe20000410000 */
[----:B------:R-:W-:Y:S01]  /*8700*/  MOV R18, R7 ;  /* 0x0000000700127202 */ /* 0x000fe20000000f00 */
[C---:B------:R-:W-:Y:S01]  /*8710*/  FMUL.FTZ R72, R13.reuse, R72 ;  /* 0x000000480d487220 */ /* 0x040fe20000410000 */
[----:B------:R-:W-:Y:S01]  /*8720*/  @P5 SHF.R.U32.HI R18, RZ, c[0x0][0x4f0], R9 ;  /* 0x00013c00ff125a19 */ /* 0x000fe20000011609 */
[C---:B------:R-:W-:Y:S01]  /*8730*/  FMUL.FTZ R77, R13.reuse, R77 ;  /* 0x0000004d0d4d7220 */ /* 0x040fe20000410000 */
[----:B------:R-:W-:Y:S01]  /*8740*/  ISETP.GE.OR P0, PT, R4, R8, P4 ;  /* 0x000000080400720c */ /* 0x000fe20002706670 */
[----:B------:R-:W-:Y:S01]  /*8750*/  FMUL.FTZ R76, R13, R76 ;  /* 0x0000004c0d4c7220 */ /* 0x000fe20000410000 */
[----:B------:R-:W-:Y:S01]  /*8760*/  ISETP.NE.U32.AND P2, PT, R2, 0x1, PT ;  /* 0x000000010200780c */ /* 0x000fe20003f45070 */
[C---:B------:R-:W-:Y:S01]  /*8770*/  FMUL.FTZ R85, R11.reuse, R85 ;  /* 0x000000550b557220 */ /* 0x040fe20000410000 */
[----:B------:R-:W-:Y:S01]  /*8780*/  LEA.HI R4, R0, R0, RZ, 0x1d ;  /* 0x0000000000047211 */ /* 0x000fe200078fe8ff */
[----:B------:R-:W-:Y:S01]  /*8790*/  FMUL.FTZ R84, R11, R84 ;  /* 0x000000540b547220 */ /* 0x000fe20000410000 */
[----:B------:R-:W-:Y:S01]  /*87a0*/  IADD3 R2, R19, 0x40, RZ ;  /* 0x0000004013027810 */ /* 0x000fe20007ffe0ff */
[----:B------:R-:W-:Y:S01]  /*87b0*/  FMUL.FTZ R87, R10, R87 ;  /* 0x000000570a577220 */ /* 0x000fe20000410000 */
[----:B------:R-:W-:Y:S01]  /*87c0*/  IADD3 R0, -R18, RZ, RZ ;  /* 0x000000ff12007210 */ /* 0x000fe20007ffe1ff */
[----:B------:R-:W-:Y:S01]  /*87d0*/  FMUL.FTZ R86, R10, R86 ;  /* 0x000000560a567220 */ /* 0x000fe20000410000 */
[----:B------:R-:W-:Y:S01]  /*87e0*/  LEA R3, R3, R4, 0x1 ;  /* 0x0000000403037211 */ /* 0x000fe200078e08ff */
[----:B------:R-:W-:Y:S01]  /*87f0*/  FMUL.FTZ R93, R11, R93 ;  /* 0x0000005d0b5d7220 */ /* 0x000fe20000410000 */
[-C--:B------:R-:W-:Y:S01]  /*8800*/  ISETP.GE.OR P6, PT, R2, R8.reuse, P4 ;  /* 0x000000080200720c */ /* 0x080fe200027c6670 */
[----:B------:R-:W-:Y:S01]  /*8810*/  IMAD R0, R0, c[0x0][0x4e8], R7 ;  /* 0x00013a0000007a24 */ /* 0x000fe200078e0207 */
[----:B------:R-:W-:Y:S01]  /*8820*/  ISETP.GE.OR P3, PT, R19, R8, P4 ;  /* 0x000000081300720c */ /* 0x000fe20002766670 */
[----:B------:R-:W-:Y:S01]  /*8830*/  FMUL.FTZ R92, R11, R92 ;  /* 0x0000005c0b5c7220 */ /* 0x000fe20000410000 */
[----:B------:R-:W-:Y:S01]  /*8840*/  P2R R2, PR, RZ, 0x1 ;  /* 0x00000001ff027803 */ /* 0x000fe20000000000 */
[C---:B------:R-:W-:Y:S01]  /*8850*/  FMUL.FTZ R95, R10.reuse, R95 ;  /* 0x0000005f0a5f7220 */ /* 0x040fe20000410000 */
[----:B------:R-:W-:Y:S01]  /*8860*/  IADD3 R19, R19, 0x48, RZ ;  /* 0x0000004813137810 */ /* 0x000fe20007ffe0ff */
[----:B------:R-:W-:Y:S01]  /*8870*/  FMUL.FTZ R94, R10, R94 ;  /* 0x0000005e0a5e7220 */ /* 0x000fe20000410000 */
[----:B------:R-:W-:Y:S01]  /*8880*/  SHF.R.S32.HI R4, RZ, 0x1f, R18 ;  /* 0x0000001fff047819 */ /* 0x000fe20000011412 */
[C---:B------:R-:W-:Y:S01]  /*8890*/  FMUL.FTZ R89, R13.reuse, R89 ;  /* 0x000000590d597220 */ /* 0x040fe20000410000 */
[----:B------:R-:W-:Y:S01]  /*88a0*/  IADD3 R18, P0, R18, R16, RZ ;  /* 0x0000001012127210 */ /* 0x000fe20007f1e0ff */
[----:B------:R-:W-:Y:S01]  /*88b0*/  FMUL.FTZ R88, R13, R88 ;  /* 0x000000580d587220 */ /* 0x000fe20000410000 */
[----:B------:R-:W-:Y:S01]  /*88c0*/  SHF.L.U32 R3, R3, 0x1, RZ ;  /* 0x0000000103037819 */ /* 0x000fe200000006ff */
[----:B------:R-:W-:Y:S01]  /*88d0*/  FMUL.FTZ R145, R13, R145 ;  /* 0x000000910d917220 */ /* 0x000fe20000410000 */
[----:B------:R-:W-:Y:S01]  /*88e0*/  ISETP.GE.OR P4, PT, R19, R8, P4 ;  /* 0x000000081300720c */ /* 0x000fe20002786670 */
[----:B------:R-:W-:Y:S01]  /*88f0*/  FMUL.FTZ R144, R13, R144 ;  /* 0x000000900d907220 */ /* 0x000fe20000410000 */
[----:B------:R-:W-:Y:S01]  /*8900*/  IADD3.X R19, R4, R17, R6, P0, !PT ;  /* 0x0000001104137210 */ /* 0x000fe200007fe406 */
[----:B------:R-:W-:Y:S01]  /*8910*/  STS [R3+0x80], R160 ;  /* 0x000080a003007388 */ /* 0x000fe20000000800 */
[----:B------:R-:W-:Y:S01]  /*8920*/  IADD3 R6, R3, 0x80, RZ ;  /* 0x0000008003067810 */ /* 0x000fe20007ffe0ff */
[C---:B------:R-:W-:Y:S01]  /*8930*/  FMUL.FTZ R97, R11.reuse, R97 ;  /* 0x000000610b617220 */ /* 0x040fe20000410000 */
[----:B------:R-:W-:Y:S01]  /*8940*/  SHF.R.S32.HI R4, RZ, 0x1f, R0 ;  /* 0x0000001fff047819 */ /* 0x000fe20000011400 */
[----:B------:R-:W-:Y:S01]  /*8950*/  FMUL.FTZ R96, R11, R96 ;  /* 0x000000600b607220 */ /* 0x000fe20000410000 */
[----:B------:R-:W-:Y:S01]  /*8960*/  IADD3 R5, R3, 0x70, RZ ;  /* 0x0000007003057810 */ /* 0x000fe20007ffe0ff */
[----:B------:R-:W-:Y:S01]  /*8970*/  FMUL.FTZ R99, R10, R99 ;  /* 0x000000630a637220 */ /* 0x000fe20000410000 */
[----:B------:R-:W-:Y:S01]  /*8980*/  @P2 IADD3 R5, R6, 0x10, RZ ;  /* 0x0000001006052810 */ /* 0x000fe20007ffe0ff */
[----:B------:R-:W-:Y:S01]  /*8990*/  IMAD R6, R4, c[0x0][0x488], RZ ;  /* 0x0001220004067a24 */ /* 0x000fe200078e02ff */
[----:B------:R-:W-:Y:S01]  /*89a0*/  F2FP.PACK_AB R162, R163, R162 ;  /* 0x000000a2a3a2723e */ /* 0x000fe200000000ff */
[----:B------:R-:W-:Y:S01]  /*89b0*/  IMAD.MOV.U32 R4, RZ, RZ, 0x20 ;  /* 0x00000020ff047424 */ /* 0x000fe200078e00ff */
[----:B------:R-:W-:Y:S01]  /*89c0*/  F2FP.PACK_AB R150, R151, R150 ;  /* 0x000000969796723e */ /* 0x000fe200000000ff */
[----:B------:R-:W-:Y:S01]  /*89d0*/  FMUL.FTZ R98, R10, R98 ;  /* 0x000000620a627220 */ /* 0x000fe20000410000 */
[----:B------:R-:W-:Y:S01]  /*89e0*/  F2FP.PACK_AB R70, R71, R70 ;  /* 0x000000464746723e */ /* 0x000fe200000000ff */
[----:B------:R-:W-:Y:S01]  /*89f0*/  STS [R3+0x280], R162 ;  /* 0x000280a203007388 */ /* 0x000fe20000000800 */
[----:B------:R-:W-:Y:S01]  /*8a00*/  SEL R4, R4, 0xffffffe0, !P1 ;  /* 0xffffffe004047807 */ /* 0x000fe20004800000 */
[----:B------:R-:W-:Y:S01]  /*8a10*/  FMUL.FTZ R105, R11, R105 ;  /* 0x000000690b697220 */ /* 0x000fe20000410000 */
[----:B------:R-:W-:Y:S01]  /*8a20*/  F2FP.PACK_AB R80, R81, R80 ;  /* 0x000000505150723e */ /* 0x000fe200000000ff */
[----:B------:R-:W-:Y:S01]  /*8a30*/  STS [R5], R148 ;  /* 0x0000009405007388 */ /* 0x000fe20000000800 */
[----:B------:R-:W-:Y:S01]  /*8a40*/  IADD3 R7, R3, R4, RZ ;  /* 0x0000000403077210 */ /* 0x000fe20007ffe0ff */
[----:B------:R-:W-:Y:S01]  /*8a50*/  FMUL.FTZ R104, R11, R104 ;  /* 0x000000680b687220 */ /* 0x000fe20000410000 */
[----:B------:R-:W-:Y:S01]  /*8a60*/  F2FP.PACK_AB R82, R83, R82 ;  /* 0x000000525352723e */ /* 0x000fe200000000ff */
[----:B------:R-:W-:Y:S01]  /*8a70*/  STS [R5+0x200], R150 ;  /* 0x0002009605007388 */ /* 0x000fe20000000800 */
[----:B------:R-:W-:Y:S01]  /*8a80*/  IADD3 R4, R4, R5, RZ ;  /* 0x0000000504047210 */ /* 0x000fe20007ffe0ff */
[C---:B------:R-:W-:Y:S01]  /*8a90*/  FMUL.FTZ R107, R10.reuse, R107 ;  /* 0x0000006b0a6b7220 */ /* 0x040fe20000410000 */
[----:B------:R-:W-:Y:S01]  /*8aa0*/  F2FP.PACK_AB R72, R73, R72 ;  /* 0x000000484948723e */ /* 0x000fe200000000ff */
[----:B------:R-:W-:Y:S01]  /*8ab0*/  STS [R3+0x1080], R156 ;  /* 0x0010809c03007388 */ /* 0x000fe20000000800 */
[----:B------:R-:W-:Y:S01]  /*8ac0*/  F2FP.PACK_AB R76, R77, R76 ;  /* 0x0000004c4d4c723e */ /* 0x000fe200000000ff */
[C---:B------:R-:W-:Y:S01]  /*8ad0*/  FMUL.FTZ R106, R10.reuse, R106 ;  /* 0x0000006a0a6a7220 */ /* 0x040fe20000410000 */
[----:B------:R-:W-:Y:S01]  /*8ae0*/  F2FP.PACK_AB R84, R85, R84 ;  /* 0x000000545554723e */ /* 0x000fe200000000ff */
[----:B------:R-:W-:Y:S01]  /*8af0*/  STS [R3+0x1280], R158 ;  /* 0x0012809e03007388 */ /* 0x000fe20000000800 */
[----:B------:R-:W-:Y:S01]  /*8b00*/  F2FP.PACK_AB R86, R87, R86 ;  /* 0x000000565756723e */ /* 0x000fe200000000ff */
[----:B------:R-:W-:Y:S01]  /*8b10*/  FMUL.FTZ R101, R13, R101 ;  /* 0x000000650d657220 */ /* 0x000fe20000410000 */
[----:B------:R-:W-:Y:S01]  /*8b20*/  F2FP.PACK_AB R92, R93, R92 ;  /* 0x0000005c5d5c723e */ /* 0x000fe200000000ff */
[----:B------:R-:W-:Y:S01]  /*8b30*/  STS [R5+0x1000], R152 ;  /* 0x0010009805007388 */ /* 0x000fe20000000800 */
[----:B------:R-:W-:Y:S01]  /*8b40*/  FMUL.FTZ R100, R13, R100 ;  /* 0x000000640d647220 */ /* 0x000fe20000410000 */
[----:B------:R-:W-:Y:S01]  /*8b50*/  F2FP.PACK_AB R94, R95, R94 ;  /* 0x0000005e5f5e723e */ /* 0x000fe200000000ff */
[C---:B------:R-:W-:Y:S01]  /*8b60*/  FMUL.FTZ R141, R13.reuse, R141 ;  /* 0x0000008d0d8d7220 */ /* 0x040fe20000410000 */
        /* <DEDUP_REMOVED lines=9> */
[C---:B------:R-:W-:Y:S01]  /*8c00*/  FMUL.FTZ R110, R10.reuse, R110 ;  /* 0x0000006e0a6e7220 */ /* 0x040fe20000410000 */
[----:B------:R-:W-:Y:S01]  /*8c10*/  F2FP.PACK_AB R96, R97, R96 ;  /* 0x000000606160723e */ /* 0x000fe200000000ff */
[C---:B------:R-:W-:Y:S01]  /*8c20*/  FMUL.FTZ R117, R11.reuse, R117 ;  /* 0x000000750b757220 */ /* 0x040fe20000410000 */
[----:B------:R-:W-:Y:S01]  /*8c30*/  STS [R4], R80 ;  /* 0x0000005004007388 */ /* 0x000fe20000000800 */
[----:B------:R-:W-:Y:S01]  /*8c40*/  FMUL.FTZ R116, R11, R116 ;  /* 0x000000740b747220 */ /* 0x000fe20000410000 */
[----:B------:R-:W-:Y:S01]  /*8c50*/  F2FP.PACK_AB R98, R99, R98 ;  /* 0x000000626362723e */ /* 0x000fe200000000ff */
[C---:B------:R-:W-:Y:S01]  /*8c60*/  FMUL.FTZ R119, R10.reuse, R119 ;  /* 0x000000770a777220 */ /* 0x040fe20000410000 */
[----:B------:R-:W-:Y:S01]  /*8c70*/  STS [R4+0x200], R82 ;  /* 0x0002005204007388 */ /* 0x000fe20000000800 */
[C---:B------:R-:W-:Y:S01]  /*8c80*/  FMUL.FTZ R118, R10.reuse, R118 ;  /* 0x000000760a767220 */ /* 0x040fe20000410000 */
        /* <DEDUP_REMOVED lines=13> */
[----:B------:R-:W-:Y:S01]  /*8d60*/  FMUL.FTZ R133, R11, R133 ;  /* 0x000000850b857220 */ /* 0x000fe20000410000 */
[----:B------:R-:W-:Y:S01]  /*8d70*/  STS [R4+0x1200], R78 ;  /* 0x0012004e04007388 */ /* 0x000fe20000000800 */
[C---:B------:R-:W-:Y:S01]  /*8d80*/  FMUL.FTZ R123, R10.reuse, R123 ;  /* 0x0000007b0a7b7220 */ /* 0x040fe20000410000 */
[----:B------:R-:W-:Y:S01]  /*8d90*/  F2FP.PACK_AB R108, R109, R108 ;  /* 0x0000006c6d6c723e */ /* 0x000fe200000000ff */
[C---:B------:R-:W-:Y:S01]  /*8da0*/  FMUL.FTZ R122, R10.reuse, R122 ;  /* 0x0000007a0a7a7220 */ /* 0x040fe20000410000 */
[----:B------:R-:W-:Y:S01]  /*8db0*/  STS [R3+0x2080], R84 ;  /* 0x0020805403007388 */ /* 0x000fe20000000800 */
[----:B------:R-:W-:Y:S01]  /*8dc0*/  FMUL.FTZ R135, R10, R135 ;  /* 0x000000870a877220 */ /* 0x000fe20000410000 */
[----:B------:R-:W-:Y:S01]  /*8dd0*/  F2FP.PACK_AB R110, R111, R110 ;  /* 0x0000006e6f6e723e */ /* 0x000fe200000000ff */
[----:B------:R-:W-:Y:S01]  /*8de0*/  IMAD.WIDE.U32 R18, R0, c[0x0][0x488], R18 ;  /* 0x0001220000127a25 */ /* 0x000fe200078e0012 */
[----:B------:R-:W-:Y:S01]  /*8df0*/  STS [R3+0x2280], R86 ;  /* 0x0022805603007388 */ /* 0x000fe20000000800 */
[----:B------:R-:W-:-:S02]  /*8e00*/  F2FP.PACK_AB R116, R117, R116 ;  /* 0x000000747574723e */ /* 0x000fc400000000ff */
[----:B------:R-:W-:Y:S01]  /*8e10*/  IMAD R6, R0, c[0x0][0x48c], R6 ;  /* 0x0001230000067a24 */ /* 0x000fe200078e0206 */
[----:B------:R-:W-:Y:S01]  /*8e20*/  STS [R5+0x2000], R92 ;  /* 0x0020005c05007388 */ /* 0x000fe20000000800 */
[----:B------:R-:W-:Y:S01]  /*8e30*/  FMUL.FTZ R11, R11, R132 ;  /* 0x000000840b0b7220 */ /* 0x000fe20000410000 */
[----:B------:R-:W-:Y:S01]  /*8e40*/  F2FP.PACK_AB R118, R119, R118 ;  /* 0x000000767776723e */ /* 0x000fe200000000ff */
[----:B------:R-:W-:Y:S01]  /*8e50*/  FMUL.FTZ R10, R10, R134 ;  /* 0x000000860a0a7220 */ /* 0x000fe20000410000 */
        /* <DEDUP_REMOVED lines=9> */
[----:B------:R-:W-:Y:S01]  /*8ef0*/  F2FP.PACK_AB R120, R121, R120 ;  /* 0x000000787978723e */ /* 0x000fe200000000ff */
[----:B------:R-:W-:Y:S01]  /*8f00*/  IMAD.WIDE.U32 R14, R12, c[0x0][0x3d8], R14 ;  /* 0x0000f6000c0e7a25 */ /* 0x000fe200078e000e */
[----:B------:R-:W-:Y:S01]  /*8f10*/  F2FP.PACK_AB R122, R123, R122 ;  /* 0x0000007a7b7a723e */ /* 0x000fe200000000ff */
[----:B------:R-:W-:Y:S01]  /*8f20*/  STS [R5+0x3000], R144 ;  /* 0x0030009005007388 */ /* 0x000fe20000000800 */
[----:B------:R-:W-:-:S02]  /*8f30*/  LEA R0, P0, R18, c[0x0][0x450], 0x2 ;  /* 0x0001140012007a11 */ /* 0x000fc400078010ff */
[----:B------:R-:W-:Y:S01]  /*8f40*/  IADD3 R6, R19, R6, RZ ;  /* 0x0000000613067210 */ /* 0x000fe20007ffe0ff */
[----:B------:R-:W-:Y:S01]  /*8f50*/  STS [R5+0x3200], R146 ;  /* 0x0032009205007388 */ /* 0x000fe20000000800 */
[----:B------:R-:W-:Y:S02]  /*8f60*/  F2FP.PACK_AB R11, R133, R11 ;  /* 0x0000000b850b723e */ /* 0x000fe400000000ff */
[----:B------:R-:W-:Y:S01]  /*8f70*/  F2FP.PACK_AB R10, R135, R10 ;  /* 0x0000000a870a723e */ /* 0x000fe200000000ff */
[----:B------:R-:W-:Y:S01]  /*8f80*/  STS [R7+0x2080], R96 ;  /* 0x0020806007007388 */ /* 0x000fe20000000800 */
[----:B------:R-:W-:Y:S02]  /*8f90*/  F2FP.PACK_AB R124, R125, R124 ;  /* 0x0000007c7d7c723e */ /* 0x000fe400000000ff */
[----:B------:R-:W-:Y:S01]  /*8fa0*/  F2FP.PACK_AB R13, R129, R13 ;  /* 0x0000000d810d723e */ /* 0x000fe200000000ff */
[----:B------:R-:W-:Y:S01]  /*8fb0*/  STS [R7+0x2280], R98 ;  /* 0x0022806207007388 */ /* 0x000fe20000000800 */
[----:B------:R-:W-:-:S02]  /*8fc0*/  LEA.HI.X R6, R18, c[0x0][0x454], R6, 0x2, P0 ;  /* 0x0001150012067a11 */ /* 0x000fc400000f1406 */
[----:B------:R-:W-:Y:S01]  /*8fd0*/  ISETP.NE.AND P5, PT, R2, RZ, PT ;  /* 0x000000ff0200720c */ /* 0x000fe20003fa5270 */
[----:B------:R-:W-:Y:S01]  /*8fe0*/  STS [R4+0x2000], R104 ;  /* 0x0020006804007388 */ /* 0x000fe20000000800 */
[----:B------:R-:W-:-:S03]  /*8ff0*/  SHF.R.S32.HI R2, RZ, 0x1f, R12 ;  /* 0x0000001fff027819 */ /* 0x000fc6000001140c */
[----:B------:R-:W-:Y:S02]  /*9000*/  STS [R4+0x2200], R106 ;  /* 0x0022006a04007388 */ /* 0x000fe40000000800 */
[----:B------:R-:W-:Y:S02]  /*9010*/  IMAD R2, R2, c[0x0][0x3d8], RZ ;  /* 0x0000f60002027a24 */ /* 0x000fe400078e02ff */
[----:B------:R-:W-:Y:S02]  /*9020*/  STS [R7+0x3080], R100 ;  /* 0x0030806407007388 */ /* 0x000fe40000000800 */
[----:B------:R-:W-:Y:S02]  /*9030*/  IMAD R2, R12, c[0x0][0x3dc], R2 ;  /* 0x0000f7000c027a24 */ /* 0x000fe400078e0202 */
[----:B------:R-:W-:Y:S01]  /*9040*/  STS [R7+0x3280], R102 ;  /* 0x0032806607007388 */ /* 0x000fe20000000800 */
[----:B------:R-:W-:Y:S02]  /*9050*/  IMAD.SHL.U32 R12, R233, 0x2, RZ ;  /* 0x00000002e90c7824 */ /* 0x000fe400078e00ff */
[----:B------:R-:W-:Y:S01]  /*9060*/  IADD3 R2, R15, R2, RZ ;  /* 0x000000020f027210 */ /* 0x000fe20007ffe0ff */
[----:B------:R-:W-:Y:S04]  /*9070*/  STS [R4+0x3000], R140 ;  /* 0x0030008c04007388 */ /* 0x000fe80000000800 */
        /* <DEDUP_REMOVED lines=17> */
[----:B------:R-:W-:Y:S04]  /*9190*/  SHFL.IDX PT, R16, R0, RZ, 0x1c1f ;  /* 0x001c1fff00107589 */ /* 0x000fe800000e0000 */
[----:B------:R-:W1:Y:S04]  /*91a0*/  SHFL.IDX PT, R17, R6, RZ, 0x1c1f ;  /* 0x001c1fff06117589 */ /* 0x000e6800000e0000 */
[----:B------:R-:W-:Y:S06]  /*91b0*/  BAR.SYNC.DEFER_BLOCKING 0x1, 0x80 ;  /* 0x0042000000007b1d */ /* 0x000fec0000010000 */
[----:B------:R-:W-:Y:S04]  /*91c0*/  SHFL.IDX PT, R20, R0, 0x1, 0x1c1f ;  /* 0x003c1f0000147f89 */ /* 0x000fe800000e0000 */
[----:B------:R-:W2:Y:S04]  /*91d0*/  SHFL.IDX PT, R21, R6, 0x1, 0x1c1f ;  /* 0x003c1f0006157f89 */ /* 0x000ea800000e0000 */
[----:B------:R-:W-:Y:S04]  /*91e0*/  SHFL.IDX PT, R18, R0, 0x2, 0x1c1f ;  /* 0x005c1f0000127f89 */ /* 0x000fe800000e0000 */
[----:B------:R-:W3:Y:S04]  /*91f0*/  SHFL.IDX PT, R19, R6, 0x2, 0x1c1f ;  /* 0x005c1f0006137f89 */ /* 0x000ee800000e0000 */
[----:B------:R4:W-:Y:S04]  /*9200*/  SHFL.IDX PT, R26, R0, 0x3, 0x1c1f ;  /* 0x007c1f00001a7f89 */ /* 0x0009e800000e0000 */
[----:B------:R-:W5:Y:S04]  /*9210*/  SHFL.IDX PT, R27, R6, 0x3, 0x1c1f ;  /* 0x007c1f00061b7f89 */ /* 0x000f6800000e0000 */
[----:B-1----:R1:W-:Y:S04]  /*9220*/  @!P3 ST.E [R16.64], R25 ;  /* 0x000000191000b985 */ /* 0x0023e8000c10190c */
[----:B------:R-:W1:Y:S04]  /*9230*/  S2R R3, SR_TID.X ;  /* 0x0000000000037919 */ /* 0x000e680000002100 */
[----:B--2---:R2:W-:Y:S04]  /*9240*/  @!P5 ST.E [R20.64], R24 ;  /* 0x000000181400d985 */ /* 0x0045e8000c10190c */
[----:B---3--:R2:W-:Y:S01]  /*9250*/  @!P6 ST.E [R18.64], R23 ;  /* 0x000000171200e985 */ /* 0x0085e2000c10190c */
[----:B----4-:R-:W-:-:S04]  /*9260*/  LEA R0, P0, R14, c[0x0][0x380], 0x1 ;  /* 0x0000e0000e007a11 */ /* 0x010fc800078008ff */
[----:B------:R-:W-:Y:S01]  /*9270*/  LEA.HI.X R10, R14, c[0x0][0x384], R2, 0x1, P0 ;  /* 0x0000e1000e0a7a11 */ /* 0x000fe200000f0c02 */
[----:B-----5:R2:W-:Y:S01]  /*9280*/  @!P4 ST.E [R26.64], R22 ;  /* 0x000000161a00c985 */ /* 0x0205e2000c10190c */
[----:B------:R-:W-:-:S03]  /*9290*/  ISETP.GE.AND P0, PT, R232, R8, PT ;  /* 0x00000008e800720c */ /* 0x000fc60003f06270 */
[----:B------:R2:W3:Y:S04]  /*92a0*/  LDS.128 R44, [R12+0x880] ;  /* 0x000880000c2c7984 */ /* 0x0004e80000000c00 */
[----:B------:R2:W4:Y:S01]  /*92b0*/  LDS.128 R40, [R12+0x1080] ;  /* 0x001080000c287984 */ /* 0x0005220000000c00 */
[----:B-1----:R-:W-:-:S03]  /*92c0*/  SHF.R.S32.HI R2, RZ, 0x1f, R3 ;  /* 0x0000001fff027819 */ /* 0x002fc60000011403 */
[----:B------:R2:W1:Y:S01]  /*92d0*/  LDS.128 R36, [R12+0x1880] ;  /* 0x001880000c247984 */ /* 0x0004620000000c00 */
[----:B------:R-:W-:-:S03]  /*92e0*/  LEA.HI R2, R2, R3, RZ, 0x2 ;  /* 0x0000000302027211 */ /* 0x000fc600078f10ff */
[----:B------:R2:W1:Y:S01]  /*92f0*/  LDS.128 R32, [R12+0x2880] ;  /* 0x002880000c207984 */ /* 0x0004620000000c00 */
[----:B------:R-:W-:-:S03]  /*9300*/  LOP3.LUT R2, R2, 0xfffffffc, RZ, 0xc0, !PT ;  /* 0xfffffffc02027812 */ /* 0x000fc600078ec0ff */
[----:B------:R2:W1:Y:S01]  /*9310*/  LDS.128 R28, [R12+0x3080] ;  /* 0x003080000c1c7984 */ /* 0x0004620000000c00 */
[----:B------:R-:W-:-:S03]  /*9320*/  IADD3 R2, -R2, R3, RZ ;  /* 0x0000000302027210 */ /* 0x000fc60007ffe1ff */
[----:B------:R2:W1:Y:S01]  /*9330*/  LDS.128 R24, [R12+0x3880] ;  /* 0x003880000c187984 */ /* 0x0004620000000c00 */
[----:B------:R-:W-:-:S03]  /*9340*/  SHF.L.U32 R2, R2, 0x3, RZ ;  /* 0x0000000302027819 */ /* 0x000fc600000006ff */
[----:B------:R2:W1:Y:S04]  /*9350*/  LDS.128 R20, [R12+0x4880] ;  /* 0x004880000c147984 */ /* 0x0004680000000c00 */
[----:B------:R2:W1:Y:S04]  /*9360*/  LDS.128 R16, [R12+0x5080] ;  /* 0x005080000c107984 */ /* 0x0004680000000c00 */
[----:B------:R2:W1:Y:S04]  /*9370*/  LDS.128 R4, [R12+0x5880] ;  /* 0x005880000c047984 */ /* 0x0004680000000c00 */
[----:B------:R2:W1:Y:S04]  /*9380*/  SHFL.IDX PT, R56, R0, RZ, 0x1c1f ;  /* 0x001c1fff00387589 */ /* 0x00046800000e0000 */
[----:B------:R2:W1:Y:S01]  /*9390*/  SHFL.IDX PT, R57, R10, RZ, 0x1c1f ;  /* 0x001c1fff0a397589 */ /* 0x00046200000e0000 */
[----:B------:R-:W-:Y:S05]  /*93a0*/  @P0 BRA `(.L_x_7) ;  /* 0x0000012000000947 */ /* 0x000fea0003800000 */
[----:B---3--:R-:W3:Y:S01]  /*93b0*/  LDS.128 R52, [R12+0x80] ;  /* 0x000080000c347984 */ /* 0x008ee20000000c00 */
[----:B------:R-:W-:-:S02]  /*93c0*/  ISETP.GE.AND P1, PT, R237, c[0x0][0x3c8], PT ;  /* 0x0000f200ed007a0c */ /* 0x000fc40003f26270 */
[----:B------:R-:W-:Y:S01]  /*93d0*/  ISETP.GE.AND P0, PT, R236, c[0x0][0x3c8], PT ;  /* 0x0000f200ec007a0c */ /* 0x000fe20003f06270 */
[----:B------:R-:W5:Y:S01]  /*93e0*/  LDS.128 R48, [R12+0x2080] ;  /* 0x002080000c307984 */ /* 0x000f620000000c00 */
[----:B------:R-:W-:-:S03]  /*93f0*/  ISETP.GE.AND P2, PT, R2, c[0x0][0x3c8], PT ;  /* 0x0000f20002007a0c */ /* 0x000fc60003f46270 */
[----:B--2---:R-:W2:Y:S06]  /*9400*/  LDS.128 R12, [R12+0x4080] ;  /* 0x004080000c0c7984 */ /* 0x004eac0000000c00 */
[----:B------:R-:W-:Y:S02]  /*9410*/  @!P1 SHF.R.S32.HI R9, RZ, 0x1f, R237 ;  /* 0x0000001fff099819 */ /* 0x000fe400000114ed */
[----:B------:R-:W-:Y:S02]  /*9420*/  @!P0 SHF.R.S32.HI R3, RZ, 0x1f, R236 ;  /* 0x0000001fff038819 */ /* 0x000fe400000114ec */
[----:B------:R-:W-:Y:S01]  /*9430*/  @!P1 LEA.HI R9, R9, R237, RZ, 0x3 ;  /* 0x000000ed09099211 */ /* 0x000fe200078f18ff */
[----:B-1----:R-:W-:Y:S01]  /*9440*/  @!P2 IMAD.WIDE R58, R2, 0x2, R56 ;  /* 0x00000002023aa825 */ /* 0x002fe200078e0238 */
[----:B------:R-:W-:-:S02]  /*9450*/  @!P0 LEA.HI R3, R3, R236, RZ, 0x3 ;  /* 0x000000ec03038211 */ /* 0x000fc400078f18ff */
[----:B------:R-:W-:Y:S02]  /*9460*/  @!P1 LOP3.LUT R9, R9, 0xfffffff8, RZ, 0xc0, !PT ;  /* 0xfffffff809099812 */ /* 0x000fe400078ec0ff */
[----:B------:R-:W-:-:S03]  /*9470*/  @!P0 LOP3.LUT R3, R3, 0xfffffff8, RZ, 0xc0, !PT ;  /* 0xfffffff803038812 */ /* 0x000fc600078ec0ff */
[----:B------:R-:W-:-:S04]  /*9480*/  @!P1 IMAD.WIDE R60, R9, 0x2, R56 ;  /* 0x00000002093c9825 */ /* 0x000fc800078e0238 */
[----:B------:R-:W-:Y:S01]  /*9490*/  @!P0 IMAD.WIDE R56, R3, 0x2, R56 ;  /* 0x0000000203388825 */ /* 0x000fe200078e0238 */
[----:B---3--:R1:W-:Y:S04]  /*94a0*/  @!P2 ST.E.128 [R58.64], R52 ;  /* 0x000000343a00a985 */ /* 0x0083e8000c101d0c */
[----:B-----5:R1:W-:Y:S04]  /*94b0*/  @!P1 ST.E.128 [R60.64], R48 ;  /* 0x000000303c009985 */ /* 0x0203e8000c101d0c */
[----:B--2---:R1:W-:Y:S02]  /*94c0*/  @!P0 ST.E.128 [R56.64], R12 ;  /* 0x0000000c38008985 */ /* 0x0043e4000c101d0c */
.L_x_7:
[----:B---3--:R-:W-:Y:S05]  /*94d0*/  BSYNC B0 ;  /* 0x0000000000007941 */ /* 0x008fea0003800000 */
.L_x_6:
[----:B------:R-:W-:Y:S01]  /*94e0*/  IADD3 R3, R232, 0x20, RZ ;  /* 0x00000020e8037810 */ /* 0x000fe20007ffe0ff */
[----:B-1----:R1:W3:Y:S01]  /*94f0*/  SHFL.IDX PT, R13, R10, 0x1, 0x1c1f ;  /* 0x003c1f000a0d7f89 */ /* 0x0022e200000e0000 */
[----:B------:R-:W-:Y:S02]  /*9500*/  BSSY B0, `(.L_x_8) ;  /* 0x0000013000007945 */ /* 0x000fe40003800000 */
[----:B------:R-:W-:Y:S01]  /*9510*/  ISETP.GE.AND P0, PT, R3, R8, PT ;  /* 0x000000080300720c */ /* 0x000fe20003f06270 */
[----:B--2---:R1:W2:-:S12]  /*9520*/  SHFL.IDX PT, R12, R0, 0x1, 0x1c1f ;  /* 0x003c1f00000c7f89 */ /* 0x00429800000e0000 */
[----:B------:R-:W-:Y:S05]  /*9530*/  @P0 BRA `(.L_x_9) ;  /* 0x000000f000000947 */ /* 0x000fea0003800000 */
[----:B------:R-:W-:Y:S02]  /*9540*/  ISETP.GE.AND P1, PT, R237, c[0x0][0x3c8], PT ;  /* 0x0000f200ed007a0c */ /* 0x000fe40003f26270 */
[----:B------:R-:W-:Y:S02]  /*9550*/  ISETP.GE.AND P0, PT, R236, c[0x0][0x3c8], PT ;  /* 0x0000f200ec007a0c */ /* 0x000fe40003f06270 */
[----:B------:R-:W-:-:S09]  /*9560*/  ISETP.GE.AND P2, PT, R2, c[0x0][0x3c8], PT ;  /* 0x0000f20002007a0c */ /* 0x000fd20003f46270 */
[----:B------:R-:W-:Y:S02]  /*9570*/  @!P1 SHF.R.S32.HI R9, RZ, 0x1f, R237 ;  /* 0x0000001fff099819 */ /* 0x000fe400000114ed */
[----:B------:R-:W-:Y:S02]  /*9580*/  @!P0 SHF.R.S32.HI R3, RZ, 0x1f, R236 ;  /* 0x0000001fff038819 */ /* 0x000fe400000114ec */
[----:B------:R-:W-:Y:S01]  /*9590*/  @!P1 LEA.HI R9, R9, R237, RZ, 0x3 ;  /* 0x000000ed09099211 */ /* 0x000fe200078f18ff */
[--C-:B--23--:R-:W-:Y:S01]  /*95a0*/  @!P2 IMAD.WIDE R14, R2, 0x2, R12.reuse ;  /* 0x00000002020ea825 */ /* 0x10cfe200078e020c */
[----:B------:R-:W-:Y:S02]  /*95b0*/  @!P0 LEA.HI R3, R3, R236, RZ, 0x3 ;  /* 0x000000ec03038211 */ /* 0x000fe400078f18ff */
[----:B------:R-:W-:Y:S02]  /*95c0*/  @!P1 LOP3.LUT R9, R9, 0xfffffff8, RZ, 0xc0, !PT ;  /* 0xfffffff809099812 */ /* 0x000fe400078ec0ff */
[----:B------:R-:W-:Y:S01]  /*95d0*/  @!P0 LOP3.LUT R3, R3, 0xfffffff8, RZ, 0xc0, !PT ;  /* 0xfffffff803038812 */ /* 0x000fe200078ec0ff */
[----:B------:R2:W-:Y:S02]  /*95e0*/  @!P2 ST.E.128 [R14.64], R44 ;  /* 0x0000002c0e00a985 */ /* 0x0005e4000c101d0c */
[----:B------:R-:W-:-:S04]  /*95f0*/  @!P1 IMAD.WIDE R48, R9, 0x2, R12 ;  /* 0x0000000209309825 */ /* 0x000fc800078e020c */
[----:B------:R-:W-:Y:S01]  /*9600*/  @!P0 IMAD.WIDE R12, R3, 0x2, R12 ;  /* 0x00000002030c8825 */ /* 0x000fe200078e020c */
[----:B------:R2:W-:Y:S04]  /*9610*/  @!P1 ST.E.128 [R48.64], R32 ;  /* 0x0000002030009985 */ /* 0x0005e8000c101d0c */
[----:B------:R2:W-:Y:S02]  /*9620*/  @!P0 ST.E.128 [R12.64], R20 ;  /* 0x000000140c008985 */ /* 0x0005e4000c101d0c */
.L_x_9:
[----:B------:R-:W-:Y:S05]  /*9630*/  BSYNC B0 ;  /* 0x0000000000007941 */ /* 0x000fea0003800000 */
.L_x_8:
[----:B------:R-:W-:Y:S01]  /*9640*/  IADD3 R3, R232, 0x40, RZ ;  /* 0x00000040e8037810 */ /* 0x000fe20007ffe0ff */
[----:B--23--:R2:W3:Y:S01]  /*9650*/  SHFL.IDX PT, R13, R10, 0x2, 0x1c1f ;  /* 0x005c1f000a0d7f89 */ /* 0x00c4e200000e0000 */
[----:B------:R-:W-:Y:S02]  /*9660*/  BSSY B0, `(.L_x_10) ;  /* 0x0000013000007945 */ /* 0x000fe40003800000 */
[----:B------:R-:W-:Y:S01]  /*9670*/  ISETP.GE.AND P0, PT, R3, R8, PT ;  /* 0x000000080300720c */ /* 0x000fe20003f06270 */
[----:B------:R2:W1:-:S12]  /*9680*/  SHFL.IDX PT, R12, R0, 0x2, 0x1c1f ;  /* 0x005c1f00000c7f89 */ /* 0x00045800000e0000 */
[----:B------:R-:W-:Y:S05]  /*9690*/  @P0 BRA `(.L_x_11) ;  /* 0x000000f000000947 */ /* 0x000fea0003800000 */
[----:B------:R-:W-:Y:S02]  /*96a0*/  ISETP.GE.AND P1, PT, R237, c[0x0][0x3c8], PT ;  /* 0x0000f200ed007a0c */ /* 0x000fe40003f26270 */
[----:B------:R-:W-:Y:S02]  /*96b0*/  ISETP.GE.AND P0, PT, R236, c[0x0][0x3c8], PT ;  /* 0x0000f200ec007a0c */ /* 0x000fe40003f06270 */
[----:B------:R-:W-:-:S09]  /*96c0*/  ISETP.GE.AND P2, PT, R2, c[0x0][0x3c8], PT ;  /* 0x0000f20002007a0c */ /* 0x000fd20003f46270 */
[----:B------:R-:W-:Y:S02]  /*96d0*/  @!P1 SHF.R.S32.HI R9, RZ, 0x1f, R237 ;  /* 0x0000001fff099819 */ /* 0x000fe400000114ed */
[----:B------:R-:W-:Y:S02]  /*96e0*/  @!P0 SHF.R.S32.HI R3, RZ, 0x1f, R236 ;  /* 0x0000001fff038819 */ /* 0x000fe400000114ec */
[----:B------:R-:W-:Y:S01]  /*96f0*/  @!P1 LEA.HI R9, R9, R237, RZ, 0x3 ;  /* 0x000000ed09099211 */ /* 0x000fe200078f18ff */
[--C-:B-1-3--:R-:W-:Y:S01]  /*9700*/  @!P2 IMAD.WIDE R14, R2, 0x2, R12.reuse ;  /* 0x00000002020ea825 */ /* 0x10afe200078e020c */
[----:B------:R-:W-:Y:S02]  /*9710*/  @!P0 LEA.HI R3, R3, R236, RZ, 0x3 ;  /* 0x000000ec03038211 */ /* 0x000fe400078f18ff */
[----:B------:R-:W-:Y:S02]  /*9720*/  @!P1 LOP3.LUT R9, R9, 0xfffffff8, RZ, 0xc0, !PT ;  /* 0xfffffff809099812 */ /* 0x000fe400078ec0ff */
[----:B------:R-:W-:Y:S01]  /*9730*/  @!P0 LOP3.LUT R3, R3, 0xfffffff8, RZ, 0xc0, !PT ;  /* 0xfffffff803038812 */ /* 0x000fe200078ec0ff */
[----:B----4-:R1:W-:Y:S02]  /*9740*/  @!P2 ST.E.128 [R14.64], R40 ;  /* 0x000000280e00a985 */ /* 0x0103e4000c101d0c */
[----:B------:R-:W-:-:S04]  /*9750*/  @!P1 IMAD.WIDE R20, R9, 0x2, R12 ;  /* 0x0000000209149825 */ /* 0x000fc800078e020c */
[----:B------:R-:W-:Y:S01]  /*9760*/  @!P0 IMAD.WIDE R12, R3, 0x2, R12 ;  /* 0x00000002030c8825 */ /* 0x000fe200078e020c */
[----:B------:R1:W-:Y:S04]  /*9770*/  @!P1 ST.E.128 [R20.64], R28 ;  /* 0x0000001c14009985 */ /* 0x0003e8000c101d0c */
[----:B------:R1:W-:Y:S02]  /*9780*/  @!P0 ST.E.128 [R12.64], R16 ;  /* 0x000000100c008985 */ /* 0x0003e4000c101d0c */
.L_x_11:
[----:B------:R-:W-:Y:S05]  /*9790*/  BSYNC B0 ;  /* 0x0000000000007941 */ /* 0x000fea0003800000 */
.L_x_10:
[----:B------:R-:W-:Y:S01]  /*97a0*/  IADD3 R232, R232, 0x60, RZ ;  /* 0x00000060e8e87810 */ /* 0x000fe20007ffe0ff */
[----:B------:R2:W4:Y:S03]  /*97b0*/  SHFL.IDX PT, R11, R10, 0x3, 0x1c1f ;  /* 0x007c1f000a0b7f89 */ /* 0x00052600000e0000 */
[----:B------:R-:W-:Y:S01]  /*97c0*/  ISETP.GE.AND P0, PT, R232, R8, PT ;  /* 0x00000008e800720c */ /* 0x000fe20003f06270 */
[----:B-12---:R1:W2:-:S12]  /*97d0*/  SHFL.IDX PT, R10, R0, 0x3, 0x1c1f ;  /* 0x007c1f00000a7f89 */ /* 0x00629800000e0000 */
[----:B------:R-:W-:Y:S05]  /*97e0*/  @P0 EXIT ;  /* 0x000000000000094d */ /* 0x000fea0003800000 */
[----:B------:R-:W-:Y:S02]  /*97f0*/  ISETP.GE.AND P0, PT, R237, c[0x0][0x3c8], PT ;  /* 0x0000f200ed007a0c */ /* 0x000fe40003f06270 */
[----:B------:R-:W-:-:S11]  /*9800*/  ISETP.GE.AND P1, PT, R2, c[0x0][0x3c8], PT ;  /* 0x0000f20002007a0c */ /* 0x000fd60003f26270 */
[----:B-1----:R-:W-:Y:S02]  /*9810*/  @!P0 SHF.R.S32.HI R0, RZ, 0x1f, R237 ;  /* 0x0000001fff008819 */ /* 0x002fe400000114ed */
[----:B--2-4-:R-:W-:Y:S02]  /*9820*/  @!P1 IMAD.WIDE R2, R2, 0x2, R10 ;  /* 0x0000000202029825 */ /* 0x014fe400078e020a */
[----:B------:R-:W-:-:S03]  /*9830*/  @!P0 LEA.HI R0, R0, R237, RZ, 0x3 ;  /* 0x000000ed00008211 */ /* 0x000fc600078f18ff */
[----:B------:R1:W-:Y:S01]  /*9840*/  @!P1 ST.E.128 [R2.64], R36 ;  /* 0x0000002402009985 */ /* 0x0003e2000c101d0c */
[----:B------:R-:W-:-:S05]  /*9850*/  @!P0 LOP3.LUT R0, R0, 0xfffffff8, RZ, 0xc0, !PT ;  /* 0xfffffff800008812 */ /* 0x000fca00078ec0ff */
[----:B------:R-:W-:-:S05]  /*9860*/  @!P0 IMAD.WIDE R8, R0, 0x2, R10 ;  /* 0x0000000200088825 */ /* 0x000fca00078e020a */
[----:B------:R1:W-:Y:S01]  /*9870*/  @!P0 ST.E.128 [R8.64], R24 ;  /* 0x0000001808008985 */ /* 0x0003e2000c101d0c */
[----:B------:R-:W-:-:S13]  /*9880*/  ISETP.GE.AND P0, PT, R236, c[0x0][0x3c8], PT ;  /* 0x0000f200ec007a0c */ /* 0x000fda0003f06270 */
[----:B------:R-:W-:Y:S05]  /*9890*/  @P0 EXIT ;  /* 0x000000000000094d */ /* 0x000fea0003800000 */
[----:B------:R-:W-:-:S04]  /*98a0*/  SHF.R.S32.HI R0, RZ, 0x1f, R236 ;  /* 0x0000001fff007819 */ /* 0x000fc800000114ec */
[----:B------:R-:W-:-:S04]  /*98b0*/  LEA.HI R0, R0, R236, RZ, 0x3 ;  /* 0x000000ec00007211 */ /* 0x000fc800078f18ff */
[----:B------:R-:W-:-:S05]  /*98c0*/  LOP3.LUT R0, R0, 0xfffffff8, RZ, 0xc0, !PT ;  /* 0xfffffff800007812 */ /* 0x000fca00078ec0ff */
[----:B------:R-:W-:-:S05]  /*98d0*/  IMAD.WIDE R10, R0, 0x2, R10 ;  /* 0x00000002000a7825 */ /* 0x000fca00078e020a */
[----:B------:R-:W-:Y:S01]  /*98e0*/  ST.E.128 [R10.64], R4 ;  /* 0x000000040a007985 */ /* 0x000fe2000c101d0c */
[----:B------:R-:W-:Y:S05]  /*98f0*/  EXIT ;  /* 0x000000000000794d */ /* 0x000fea0003800000 */
.L_x_12:
[----:B------:R-:W-:-:S00]  /*9900*/  BRA `(.L_x_12) ;  /* 0xfffffff000007947 */ /* 0x000fc0000383ffff */
[----:B------:R-:W-:-:S00]  /*9910*/  NOP ;  /* 0x0000000000007918 */ /* 0x000fc00000000000 */
        /* <DEDUP_REMOVED lines=14> */
.L_x_855:


//--------------------- .text._ZN7cutlass13device_kernelIN5flash19enable_sm80_to_sm89INS1_16FlashAttnFwdSm80INS1_25CollectiveMainloopFwdSm80ILi4ELi1ELb0EN4cute5tupleIJNS5_1CILi128EEENS7_ILi64EEENS7_ILi96EEEEEELi96ENS_6half_tEfNS_4arch4Sm80ELb0ELb0ELb0ELb1ELb1ELb0ELb1ELb0EEENS1_21CollectiveEpilogueFwdINS6_IJS8_SA_S9_EEENS6_IJNS7_ILi1EEESI_SI_EEESC_SE_Li128ELb1ELb1ELb0ELb0EEENS1_19SingleTileSchedulerILb1ELb0ELb1ELi128EEEEEEEEEvNT_6ParamsE --------------------------
	.section	.text._ZN7cutlass13device_kernelIN5flash19enable_sm80_to_sm89INS1_16FlashAttnFwdSm80INS1_25CollectiveMainloopFwdSm80ILi4ELi1ELb0EN4cute5tupleIJNS5_1CILi128EEENS7_ILi64EEENS7_ILi96EEEEEELi96ENS_6half_tEfNS_4arch4Sm80ELb0ELb0ELb0ELb1ELb1ELb0ELb1ELb0EEENS1_21CollectiveEpilogueFwdINS6_IJS8_SA_S9_EEENS6_IJNS7_ILi1EEESI_SI_EEESC_SE_Li128ELb1ELb1ELb0ELb0EEENS1_19SingleTileSchedulerILb1ELb0ELb1ELi128EEEEEEEEEvNT_6ParamsE,"ax",@progbits
	.sectioninfo	@"SHI_REGISTERS=255"
	.align	128
.text._ZN7cutlass13device_kernelIN5flash19enable_sm80_to_sm89INS1_16FlashAttnFwdSm80INS1_25CollectiveMainloopFwdSm80ILi4ELi1ELb0EN4cute5tupleIJNS5_1CILi128EEENS7_ILi64EEENS7_ILi96EEEEEELi96ENS_6half_tEfNS_4arch4Sm80ELb0ELb0ELb0ELb1ELb1ELb0ELb1ELb0EEENS1_21CollectiveEpilogueFwdINS6_IJS8_SA_S9_EEENS6_IJNS7_ILi1EEESI_SI_EEESC_SE_Li128ELb1ELb1ELb0ELb0EEENS1_19SingleTileSchedulerILb1ELb0ELb1ELi128EEEEEEEEEvNT_6ParamsE:
        .type           _ZN7cutlass13device_kernelIN5flash19enable_sm80_to_sm89INS1_16FlashAttnFwdSm80INS1_25CollectiveMainloopFwdSm80ILi4ELi1ELb0EN4cute5tupleIJNS5_1CILi128EEENS7_ILi64EEENS7_ILi96EEEEEELi96ENS_6half_tEfNS_4arch4Sm80ELb0ELb0ELb0ELb1ELb1ELb0ELb1ELb0EEENS1_21CollectiveEpilogueFwdINS6_IJS8_SA_S9_EEENS6_IJNS7_ILi1EEESI_SI_EEESC_SE_Li128ELb1ELb1ELb0ELb0EEENS1_19SingleTileSchedulerILb1ELb0ELb1ELi128EEEEEEEEEvNT_6ParamsE,@function
        .size           _ZN7cutlass13device_kernelIN5flash19enable_sm80_to_sm89INS1_16FlashAttnFwdSm80INS1_25CollectiveMainloopFwdSm80ILi4ELi1ELb0EN4cute5tupleIJNS5_1CILi128EEENS7_ILi64EEENS7_ILi96EEEEEELi96ENS_6half_tEfNS_4arch4Sm80ELb0ELb0ELb0ELb1ELb1ELb0ELb1ELb0EEENS1_21CollectiveEpilogueFwdINS6_IJS8_SA_S9_EEENS6_IJNS7_ILi1EEESI_SI_EEESC_SE_Li128ELb1ELb1ELb0ELb0EEENS1_19SingleTileSchedulerILb1ELb0ELb1ELi128EEEEEEEEEvNT_6ParamsE,(.L_x_856 - _ZN7cutlass13device_kernelIN5flash19enable_sm80_to_sm89INS1_16FlashAttnFwdSm80INS1_25CollectiveMainloopFwdSm80ILi4ELi1ELb0EN4cute5tupleIJNS5_1CILi128EEENS7_ILi64EEENS7_ILi96EEEEEELi96ENS_6half_tEfNS_4arch4Sm80ELb0ELb0ELb0ELb1ELb1ELb0ELb1ELb0EEENS1_21CollectiveEpilogueFwdINS6_IJS8_SA_S9_EEENS6_IJNS7_ILi1EEESI_SI_EEESC_SE_Li128ELb1ELb1ELb0ELb0EEENS1_19SingleTileSchedulerILb1ELb0ELb1ELi128EEEEEEEEEvNT_6ParamsE)
        .other          _ZN7cutlass13device_kernelIN5flash19enable_sm80_to_sm89INS1_16FlashAttnFwdSm80INS1_25CollectiveMainloopFwdSm80ILi4ELi1ELb0EN4cute5tupleIJNS5_1CILi128EEENS7_ILi64EEENS7_ILi96EEEEEELi96ENS_6half_tEfNS_4arch4Sm80ELb0ELb0ELb0ELb1ELb1ELb0ELb1ELb0EEENS1_21CollectiveEpilogueFwdINS6_IJS8_SA_S9_EEENS6_IJNS7_ILi1EEESI_SI_EEESC_SE_Li128ELb1ELb1ELb0ELb0EEENS1_19SingleTileSchedulerILb1ELb0ELb1ELi128EEEEEEEEEvNT_6ParamsE,@"STO_CUDA_ENTRY STV_DEFAULT"
_ZN7cutlass13device_kernelIN5flash19enable_sm80_to_sm89INS1_16FlashAttnFwdSm80INS1_25CollectiveMainloopFwdSm80ILi4ELi1ELb0EN4cute5tupleIJNS5_1CILi128EEENS7_ILi64EEENS7_ILi96EEEEEELi96ENS_6half_tEfNS_4arch4Sm80ELb0ELb0ELb0ELb1ELb1ELb0ELb1ELb0EEENS1_21CollectiveEpilogueFwdINS6_IJS8_SA_S9_EEENS6_IJNS7_ILi1EEESI_SI_EEESC_SE_Li128ELb1ELb1ELb0ELb0EEENS1_19SingleTileSchedulerILb1ELb0ELb1ELi128EEEEEEEEEvNT_6ParamsE:
[----:B------:R-:W-:Y:S02]  /*0000*/  MOV R1, c[0x0][0x28] ;  /* 0x00000a0000017a02 */ /* 0x000fe40000000f00 */
[----:B------:R-:W1:Y:S01]  /*0010*/  S2R R153, SR_TID.X ;  /* 0x0000000000997919 */ /* 0x000e620000002100 */
[----:B------:R-:W-:Y:S01]  /*0020*/  IMAD.MOV.U32 R9, RZ, RZ, 0x4 ;  /* 0x00000004ff097424 */ /* 0x000fe200078e00ff */
[----:B------:R-:W-:Y:S01]  /*0030*/  ULDC.64 UR6, c[0x0][0x118] ;  /* 0x0000460000067ab9 */ /* 0x000fe20000000a00 */
[----:B------:R-:W-:Y:S01]  /*0040*/  IADD3 R1, R1, -0x18, RZ ;  /* 0xffffffe801017810 */ /* 0x000fe20007ffe0ff */
[----:B------:R-:W2:Y:S04]  /*0050*/  S2R R5, SR_CTAID.Z ;  /* 0x0000000000057919 */ /* 0x000ea80000002700 */
[----:B------:R-:W3:Y:S01]  /*0060*/  S2R R48, SR_CTAID.X ;  /* 0x0000000000307919 */ /* 0x000ee20000002500 */
[----:B-1----:R-:W-:Y:S01]  /*0070*/  SHF.R.U32.HI R0, RZ, 0x5, R153 ;  /* 0x00000005ff007819 */ /* 0x002fe20000011699 */
[----:B--2---:R-:W-:-:S05]  /*0080*/  IMAD.WIDE R2, R5, R9, c[0x0][0x568] ;  /* 0x00015a0005027625 */ /* 0x004fca00078e0209 */
[----:B------:R-:W1:Y:S02]  /*0090*/  SHFL.IDX PT, R0, R0, RZ, 0x1f ;  /* 0x00001fff00007589 */ /* 0x000e6400000e0000 */
[----:B-1----:R-:W-:-:S13]  /*00a0*/  ISETP.NE.AND P0, PT, R0, RZ, PT ;  /* 0x000000ff0000720c */ /* 0x002fda0003f05270 */
[----:B------:R-:W-:Y:S05]  /*00b0*/  @!P0 BRA `(.L_x_13) ;  /* 0x0000014000008947 */ /* 0x000fea0003800000 */
[----:B---3--:R-:W-:-:S04]  /*00c0*/  ISETP.NE.U32.AND P0, PT, RZ, c[0x0][0x568], PT ;  /* 0x00015a00ff007a0c */ /* 0x008fc80003f05070 */
[----:B------:R-:W-:-:S13]  /*00d0*/  ISETP.NE.AND.EX P0, PT, RZ, c[0x0][0x56c], PT, P0 ;  /* 0x00015b00ff007a0c */ /* 0x000fda0003f05300 */
[----:B------:R-:W-:Y:S05]  /*00e0*/  @!P0 BRA `(.L_x_14) ;  /* 0x0000002000008947 */ /* 0x000fea0003800000 */
[----:B------:R1:W5:Y:S01]  /*00f0*/  LDG.E R0, [R2.64] ;  /* 0x0000000602007981 */ /* 0x000362000c1e1900 */
[----:B------:R-:W-:Y:S05]  /*0100*/  BRA `(.L_x_15) ;  /* 0x0000009000007947 */ /* 0x000fea0003800000 */
.L_x_14:
[----:B------:R-:W-:-:S04]  /*0110*/  ISETP.NE.U32.AND P0, PT, RZ, c[0x0][0x560], PT ;  /* 0x00015800ff007a0c */ /* 0x000fc80003f05070 */
[----:B------:R-:W-:-:S13]  /*0120*/  ISETP.NE.AND.EX P0, PT, RZ, c[0x0][0x564], PT, P0 ;  /* 0x00015900ff007a0c */ /* 0x000fda0003f05300 */
[----:B------:R-:W-:Y:S05]  /*0130*/  @!P0 BRA `(.L_x_16) ;  /* 0x0000005000008947 */ /* 0x000fea0003800000 */
[----:B------:R-:W-:-:S05]  /*0140*/  IMAD.WIDE R2, R5, R9, c[0x0][0x560] ;  /* 0x0001580005027625 */ /* 0x000fca00078e0209 */
[----:B------:R-:W2:Y:S04]  /*0150*/  LDG.E R4, [R2.64] ;  /* 0x0000000602047981 */ /* 0x000ea8000c1e1900 */
[----:B------:R-:W2:Y:S02]  /*0160*/  LDG.E R0, [R2.64+0x4] ;  /* 0x0000040602007981 */ /* 0x000ea4000c1e1900 */
[----:B--2---:R-:W-:Y:S01]  /*0170*/  IADD3 R0, -R4, R0, RZ ;  /* 0x0000000004007210 */ /* 0x004fe20007ffe1ff */
[----:B------:R-:W-:Y:S05]  /*0180*/  BRA `(.L_x_15) ;  /* 0x0000001000007947 */ /* 0x000fea0003800000 */
.L_x_16:
[----:B------:R-:W-:-:S05]  /*0190*/  MOV R0, c[0x0][0x54c] ;  /* 0x0001530000007a02 */ /* 0x000fca0000000f00 */
.L_x_15:
[----:B-----5:R-:W-:Y:S01]  /*01a0*/  IMAD R0, R0, c[0x0][0x548], RZ ;  /* 0x0001520000007a24 */ /* 0x020fe200078e02ff */
[----:B-1----:R-:W-:-:S04]  /*01b0*/  SHF.L.U32 R2, R48, 0x7, RZ ;  /* 0x0000000730027819 */ /* 0x002fc800000006ff */
[----:B------:R-:W-:-:S04]  /*01c0*/  ISETP.GE.AND P0, PT, R2, R0, PT ;  /* 0x000000000200720c */ /* 0x000fc80003f06270 */
[----:B------:R-:W-:-:S05]  /*01d0*/  SEL R0, R5, 0xffffffff, !P0 ;  /* 0xffffffff05007807 */ /* 0x000fca0004000000 */
[----:B------:R1:W-:Y:S01]  /*01e0*/  STL [R1+0xc], R0 ;  /* 0x00000c0001007387 */ /* 0x0003e20000100800 */
[----:B------:R-:W-:Y:S05]  /*01f0*/  BRA `(.L_x_17) ;  /* 0x0000013000007947 */ /* 0x000fea0003800000 */
.L_x_13:
[----:B---3--:R-:W-:-:S04]  /*0200*/  ISETP.NE.U32.AND P0, PT, RZ, c[0x0][0x568], PT ;  /* 0x00015a00ff007a0c */ /* 0x008fc80003f05070 */
[----:B------:R-:W-:-:S13]  /*0210*/  ISETP.NE.AND.EX P0, PT, RZ, c[0x0][0x56c], PT, P0 ;  /* 0x00015b00ff007a0c */ /* 0x000fda0003f05300 */
[----:B------:R-:W-:Y:S05]  /*0220*/  @!P0 BRA `(.L_x_18) ;  /* 0x0000002000008947 */ /* 0x000fea0003800000 */
[----:B------:R1:W5:Y:S01]  /*0230*/  LDG.E R0, [R2.64] ;  /* 0x0000000602007981 */ /* 0x000362000c1e1900 */
[----:B------:R-:W-:Y:S05]  /*0240*/  BRA `(.L_x_19) ;  /* 0x0000009000007947 */ /* 0x000fea0003800000 */
.L_x_18:
        /* <DEDUP_REMOVED lines=8> */
.L_x_20:
[----:B------:R-:W-:-:S05]  /*02d0*/  MOV R0, c[0x0][0x54c] ;  /* 0x0001530000007a02 */ /* 0x000fca0000000f00 */
.L_x_19:
[----:B-----5:R-:W-:Y:S01]  /*02e0*/  IMAD R0, R0, c[0x0][0x548], RZ ;  /* 0x0001520000007a24 */ /* 0x020fe200078e02ff */
[----:B-1----:R-:W-:-:S04]  /*02f0*/  SHF.L.U32 R2, R48, 0x7, RZ ;  /* 0x0000000730027819 */ /* 0x002fc800000006ff */
[----:B------:R-:W-:-:S04]  /*0300*/  ISETP.GE.AND P0, PT, R2, R0, PT ;  /* 0x000000000200720c */ /* 0x000fc80003f06270 */
[----:B------:R-:W-:-:S05]  /*0310*/  SEL R0, R5, 0xffffffff, !P0 ;  /* 0xffffffff05007807 */ /* 0x000fca0004000000 */
[----:B------:R1:W-:Y:S04]  /*0320*/  STL [R1+0xc], R0 ;  /* 0x00000c0001007387 */ /* 0x0003e80000100800 */
.L_x_17:
[----:B------:R-:W2:Y:S02]  /*0330*/  LDL R56, [R1+0xc] ;  /* 0x00000c0001387983 */ /* 0x000ea40000100800 */
[----:B--2---:R-:W-:-:S13]  /*0340*/  ISETP.GE.AND P0, PT, R56, RZ, PT ;  /* 0x000000ff3800720c */ /* 0x004fda0003f06270 */
[----:B------:R-:W-:Y:S05]  /*0350*/  @!P0 EXIT ;  /* 0x000000000000894d */ /* 0x000fea0003800000 */
[----:B------:R-:W-:Y:S01]  /*0360*/  ISETP.NE.U32.AND P0, PT, RZ, c[0x0][0x370], PT ;  /* 0x0000dc00ff007a0c */ /* 0x000fe20003f05070 */
[----:B------:R-:W-:Y:S01]  /*0370*/  IMAD.MOV.U32 R251, RZ, RZ, RZ ;  /* 0x000000fffffb7224 */ /* 0x000fe200078e00ff */
[----:B------:R-:W-:Y:S01]  /*0380*/  ISETP.NE.U32.AND P2, PT, RZ, c[0x0][0x360], PT ;  /* 0x0000d800ff007a0c */ /* 0x000fe20003f45070 */
[----:B------:R-:W-:Y:S01]  /*0390*/  IMAD.MOV.U32 R13, RZ, RZ, c[0x0][0x168] ;  /* 0x00005a00ff0d7624 */ /* 0x000fe200078e00ff */
[----:B------:R-:W-:Y:S01]  /*03a0*/  ISETP.NE.AND.EX P1, PT, RZ, c[0x0][0x374], PT, P0 ;  /* 0x0000dd00ff007a0c */ /* 0x000fe20003f25300 */
[----:B------:R-:W-:Y:S01]  /*03b0*/  IMAD.MOV.U32 R8, RZ, RZ, RZ ;  /* 0x000000ffff087224 */ /* 0x000fe200078e00ff */
[----:B------:R-:W-:Y:S01]  /*03c0*/  ISETP.NE.AND.EX P0, PT, RZ, c[0x0][0x364], PT, P2 ;  /* 0x0000d900ff007a0c */ /* 0x000fe20003f05320 */
[----:B------:R-:W-:Y:S01]  /*03d0*/  IMAD.WIDE R4, R56, R9, c[0x0][0x348] ;  /* 0x0000d20038047625 */ /* 0x000fe200078e0209 */
[----:B------:R-:W-:-:S04]  /*03e0*/  ISETP.NE.U32.AND P3, PT, RZ, c[0x0][0x348], PT ;  /* 0x0000d200ff007a0c */ /* 0x000fc80003f65070 */
[----:B------:R-:W-:-:S05]  /*03f0*/  ISETP.NE.AND.EX P2, PT, RZ, c[0x0][0x34c], PT, P3 ;  /* 0x0000d300ff007a0c */ /* 0x000fca0003f45330 */
[----:B------:R-:W-:-:S04]  /*0400*/  @P1 IMAD.WIDE R6, R56, R9, c[0x0][0x370] ;  /* 0x0000dc0038061625 */ /* 0x000fc800078e0209 */
[----:B------:R-:W-:Y:S01]  /*0410*/  @P0 IMAD.WIDE R2, R56, R9, c[0x0][0x360] ;  /* 0x0000d80038020625 */ /* 0x000fe200078e0209 */
[----:B------:R2:W5:Y:S04]  /*0420*/  @P1 LDG.E R251, [R6.64] ;  /* 0x0000000606fb1981 */ /* 0x000568000c1e1900 */
[----:B------:R2:W5:Y:S04]  /*0430*/  @P2 LDG.E R8, [R4.64] ;  /* 0x0000000604082981 */ /* 0x000568000c1e1900 */
[----:B------:R2:W5:Y:S01]  /*0440*/  @P0 LDG.E R13, [R2.64] ;  /* 0x00000006020d0981 */ /* 0x000562000c1e1900 */
[----:B------:R-:W-:-:S02]  /*0450*/  ULDC UR5, c[0x0][0x2ac] ;  /* 0x0000ab0000057ab9 */ /* 0x000fc40000000800 */
[----:B------:R-:W-:Y:S01]  /*0460*/  ULDC UR4, c[0x0][0x1d0] ;  /* 0x0000740000047ab9 */ /* 0x000fe20000000800 */
[----:B------:R-:W3:Y:S01]  /*0470*/  S2R R49, SR_CTAID.Y ;  /* 0x0000000000317919 */ /* 0x000ee20000002600 */
[----:B------:R-:W-:-:S06]  /*0480*/  UIMAD UR4, UR5, UR4, URZ ;  /* 0x00000004050472a4 */ /* 0x000fcc000f8e023f */
[----:B-1----:R-:W-:Y:S01]  /*0490*/  IMAD.U32 R0, RZ, RZ, UR4 ;  /* 0x00000004ff007e24 */ /* 0x002fe2000f8e00ff */
[----:B---3--:R-:W-:Y:S01]  /*04a0*/  SHF.R.S32.HI R52, RZ, 0x1f, R49 ;  /* 0x0000001fff347819 */ /* 0x008fe20000011431 */
[----:B------:R-:W-:Y:S05]  /*04b0*/  @P0 BRA `(.L_x_21) ;  /* 0x0000004000000947 */ /* 0x000fea0003800000 */
[----:B--2---:R-:W-:Y:S05]  /*04c0*/  @!P2 BRA `(.L_x_21) ;  /* 0x000000300000a947 */ /* 0x004fea0003800000 */
[----:B------:R-:W2:Y:S04]  /*04d0*/  LDG.E R3, [R4.64] ;  /* 0x0000000604037981 */ /* 0x000ea8000c1e1900 */
[----:B------:R-:W2:Y:S02]  /*04e0*/  LDG.E R2, [R4.64+0x4] ;  /* 0x0000040604027981 */ /* 0x000ea4000c1e1900 */
[----:B--2--5:R-:W-:Y:S02]  /*04f0*/  IADD3 R13, -R3, R2, RZ ;  /* 0x00000002030d7210 */ /* 0x024fe40007ffe1ff */
.L_x_21:
[----:B--2---:R-:W-:-:S04]  /*0500*/  ISETP.NE.U32.AND P0, PT, RZ, c[0x0][0x368], PT ;  /* 0x0000da00ff007a0c */ /* 0x004fc80003f05070 */
[----:B------:R-:W-:-:S13]  /*0510*/  ISETP.NE.AND.EX P0, PT, RZ, c[0x0][0x36c], PT, P0 ;  /* 0x0000db00ff007a0c */ /* 0x000fda0003f05300 */
[----:B------:R-:W-:Y:S05]  /*0520*/  @!P0 BRA `(.L_x_22) ;  /* 0x0000003000008947 */ /* 0x000fea0003800000 */
[----:B------:R-:W-:-:S05]  /*0530*/  IMAD.WIDE R2, R56, R9, c[0x0][0x368] ;  /* 0x0000da0038027625 */ /* 0x000fca00078e0209 */
[----:B------:R1:W5:Y:S01]  /*0540*/  LDG.E R0, [R2.64] ;  /* 0x0000000602007981 */ /* 0x000362000c1e1900 */
[----:B------:R-:W-:Y:S05]  /*0550*/  BRA `(.L_x_23) ;  /* 0x0000007000007947 */ /* 0x000fea0003800000 */
.L_x_22:
[----:B------:R-:W-:-:S04]  /*0560*/  ISETP.NE.U32.AND P0, PT, RZ, c[0x0][0x350], PT ;  /* 0x0000d400ff007a0c */ /* 0x000fc80003f05070 */
[----:B------:R-:W-:-:S13]  /*0570*/  ISETP.NE.AND.EX P0, PT, RZ, c[0x0][0x354], PT, P0 ;  /* 0x0000d500ff007a0c */ /* 0x000fda0003f05300 */
[----:B------:R-:W-:Y:S05]  /*0580*/  @!P0 BRA `(.L_x_23) ;  /* 0x0000004000008947 */ /* 0x000fea0003800000 */
[----:B------:R-:W-:-:S05]  /*0590*/  IMAD.WIDE R2, R56, R9, c[0x0][0x350] ;  /* 0x0000d40038027625 */ /* 0x000fca00078e0209 */
[----:B------:R-:W2:Y:S04]  /*05a0*/  LDG.E R4, [R2.64] ;  /* 0x0000000602047981 */ /* 0x000ea8000c1e1900 */
[----:B------:R-:W2:Y:S02]  /*05b0*/  LDG.E R0, [R2.64+0x4] ;  /* 0x0000040602007981 */ /* 0x000ea4000c1e1900 */
[----:B--2---:R-:W-:-:S05]  /*05c0*/  IADD3 R0, -R4, R0, RZ ;  /* 0x0000000004007210 */ /* 0x004fca0007ffe1ff */
.L_x_23:
[----:B-----5:R-:W-:Y:S01]  /*05d0*/  IMAD.IADD R61, R0, 0x1, -R251 ;  /* 0x00000001003d7824 */ /* 0x020fe200078e0afb */
[----:B------:R-:W-:Y:S01]  /*05e0*/  PLOP3.LUT P4, PT, PT, PT, PT, 0x80, 0x0 ;  /* 0x000000000000781c */ /* 0x000fe20003f8f070 */
[----:B------:R-:W-:Y:S01]  /*05f0*/  CS2R R130, SRZ ;  /* 0x0000000000827805 */ /* 0x000fe2000001ff00 */
[----:B------:R-:W-:Y:S01]  /*0600*/  CS2R R128, SRZ ;  /* 0x0000000000807805 */ /* 0x000fe2000001ff00 */
[----:B------:R-:W-:Y:S01]  /*0610*/  CS2R R170, SRZ ;  /* 0x0000000000aa7805 */ /* 0x000fe2000001ff00 */
[C---:B------:R-:W-:Y:S01]  /*0620*/  ISETP.GE.AND P0, PT, R61.reuse, 0x1, PT ;  /* 0x000000013d00780c */ /* 0x040fe20003f06270 */
[----:B------:R-:W-:Y:S01]  /*0630*/  CS2R R168, SRZ ;  /* 0x0000000000a87805 */ /* 0x000fe2000001ff00 */
[----:B------:R-:W-:Y:S01]  /*0640*/  IADD3 R0, R61, 0x3f, RZ ;  /* 0x0000003f3d007810 */ /* 0x000fe20007ffe0ff */
[----:B------:R-:W-:Y:S01]  /*0650*/  IMAD.MOV.U32 R12, RZ, RZ, RZ ;  /* 0x000000ffff0c7224 */ /* 0x000fe200078e00ff */
[----:B------:R-:W-:Y:S01]  /*0660*/  MOV R126, RZ ;  /* 0x000000ff007e7202 */ /* 0x000fe20000000f00 */
[----:B------:R-:W-:Y:S01]  /*0670*/  CS2R R124, SRZ ;  /* 0x00000000007c7805 */ /* 0x000fe2000001ff00 */
[----:B-1----:R-:W-:Y:S01]  /*0680*/  SHF.R.S32.HI R2, RZ, 0x1f, R0 ;  /* 0x0000001fff027819 */ /* 0x002fe20000011400 */
[----:B------:R-:W-:Y:S01]  /*0690*/  CS2R R122, SRZ ;  /* 0x00000000007a7805 */ /* 0x000fe2000001ff00 */
[----:B------:R-:W-:Y:S01]  /*06a0*/  CS2R R120, SRZ ;  /* 0x0000000000787805 */ /* 0x000fe2000001ff00 */
[----:B------:R-:W-:Y:S01]  /*06b0*/  CS2R R14, SRZ ;  /* 0x00000000000e7805 */ /* 0x000fe2000001ff00 */
[----:B------:R-:W-:Y:S01]  /*06c0*/  LEA.HI R29, R2, R0, RZ, 0x6 ;  /* 0x00000000021d7211 */ /* 0x000fe200078f30ff */
[----:B------:R-:W-:Y:S01]  /*06d0*/  IMAD.MOV.U32 R166, RZ, RZ, RZ ;  /* 0x000000ffffa67224 */ /* 0x000fe200078e00ff */
[----:B------:R-:W-:Y:S01]  /*06e0*/  CS2R R16, SRZ ;  /* 0x0000000000107805 */ /* 0x000fe2000001ff00 */
[----:B------:R-:W-:Y:S01]  /*06f0*/  IMAD.MOV.U32 R164, RZ, RZ, RZ ;  /* 0x000000ffffa47224 */ /* 0x000fe200078e00ff */
[----:B------:R-:W-:Y:S01]  /*0700*/  MOV R118, RZ ;  /* 0x000000ff00767202 */ /* 0x000fe20000000f00 */
[----:B------:R-:W-:Y:S01]  /*0710*/  IMAD.MOV.U32 R116, RZ, RZ, RZ ;  /* 0x000000ffff747224 */ /* 0x000fe200078e00ff */
[----:B------:R-:W-:Y:S01]  /*0720*/  CS2R R18, SRZ ;  /* 0x0000000000127805 */ /* 0x000fe2000001ff00 */
[----:B------:R-:W-:Y:S01]  /*0730*/  IMAD.MOV.U32 R114, RZ, RZ, RZ ;  /* 0x000000ffff727224 */ /* 0x000fe200078e00ff */
[----:B------:R-:W-:Y:S01]  /*0740*/  MOV R112, RZ ;  /* 0x000000ff00707202 */ /* 0x000fe20000000f00 */
        /* <DEDUP_REMOVED lines=10> */
[----:B------:R-:W-:Y:S01]  /*07f0*/  CS2R R26, SRZ ;  /* 0x00000000001a7805 */ /* 0x000fe2000001ff00 */
[----:B------:R-:W-:Y:S01]  /*0800*/  IMAD.MOV.U32 R100, RZ, RZ, RZ ;  /* 0x000000ffff647224 */ /* 0x000fe200078e00ff */
[----:B------:R-:W-:Y:S01]  /*0810*/  MOV R98, RZ ;  /* 0x000000ff00627202 */ /* 0x000fe20000000f00 */
[----:B------:R-:W-:Y:S01]  /*0820*/  IMAD.MOV.U32 R28, RZ, RZ, RZ ;  /* 0x000000ffff1c7224 */ /* 0x000fe200078e00ff */
[----:B------:R-:W-:Y:S01]  /*0830*/  MOV R96, RZ ;  /* 0x000000ff00607202 */ /* 0x000fe20000000f00 */
[----:B------:R-:W-:Y:S01]  /*0840*/  CS2R R158, SRZ ;  /* 0x00000000009e7805 */ /* 0x000fe2000001ff00 */
[----:B------:R-:W-:Y:S01]  /*0850*/  CS2R R30, SRZ ;  /* 0x00000000001e7805 */ /* 0x000fe2000001ff00 */
[----:B------:R-:W-:Y:S01]  /*0860*/  IMAD.MOV.U32 R156, RZ, RZ, RZ ;  /* 0x000000ffff9c7224 */ /* 0x000fe200078e00ff */
[----:B------:R-:W-:Y:S01]  /*0870*/  MOV R94, RZ ;  /* 0x000000ff005e7202 */ /* 0x000fe20000000f00 */
[----:B------:R-:W-:Y:S01]  /*0880*/  CS2R R32, SRZ ;  /* 0x0000000000207805 */ /* 0x000fe2000001ff00 */
[----:B------:R-:W-:Y:S01]  /*0890*/  IMAD.MOV.U32 R92, RZ, RZ, RZ ;  /* 0x000000ffff5c7224 */ /* 0x000fe200078e00ff */
[----:B------:R-:W-:Y:S01]  /*08a0*/  CS2R R90, SRZ ;  /* 0x00000000005a7805 */ /* 0x000fe2000001ff00 */
        /* <DEDUP_REMOVED lines=18> */
[----:B------:R-:W-:Y:S01]  /*09d0*/  CS2R R42, SRZ ;  /* 0x00000000002a7805 */ /* 0x000fe2000001ff00 */
[----:B------:R-:W-:Y:S01]  /*09e0*/  MOV R154, RZ ;  /* 0x000000ff009a7202 */ /* 0x000fe20000000f00 */
[----:B------:R-:W-:Y:S01]  /*09f0*/  IMAD.MOV.U32 R152, RZ, RZ, RZ ;  /* 0x000000ffff987224 */ /* 0x000fe200078e00ff */
[----:B------:R-:W-:Y:S01]  /*0a00*/  CS2R R142, SRZ ;  /* 0x00000000008e7805 */ /* 0x000fe2000001ff00 */
[----:B------:R-:W-:Y:S01]  /*0a10*/  MOV R140, RZ ;  /* 0x000000ff008c7202 */ /* 0x000fe20000000f00 */
[----:B------:R-:W-:Y:S01]  /*0a20*/  CS2R R44, SRZ ;  /* 0x00000000002c7805 */ /* 0x000fe2000001ff00 */
[----:B------:R-:W-:Y:S01]  /*0a30*/  IMAD.MOV.U32 R146, RZ, RZ, RZ ;  /* 0x000000ffff927224 */ /* 0x000fe200078e00ff */
[----:B------:R-:W-:Y:S01]  /*0a40*/  MOV R144, RZ ;  /* 0x000000ff00907202 */ /* 0x000fe20000000f00 */
[----:B------:R-:W-:Y:S01]  /*0a50*/  IMAD.MOV.U32 R54, RZ, RZ, RZ ;  /* 0x000000ffff367224 */ /* 0x000fe200078e00ff */
[----:B------:R-:W-:Y:S01]  /*0a60*/  MOV R53, RZ ;  /* 0x000000ff00357202 */ /* 0x000fe20000000f00 */
[----:B------:R-:W-:Y:S01]  /*0a70*/  CS2R R50, SRZ ;  /* 0x0000000000327805 */ /* 0x000fe2000001ff00 */
[----:B------:R-:W-:Y:S05]  /*0a80*/  @!P0 BRA `(.L_x_24) ;  /* 0x00007f4000008947 */ /* 0x000fea0003800000 */
[----:B------:R-:W-:-:S04]  /*0a90*/  ISETP.NE.U32.AND P5, PT, RZ, c[0x0][0x340], PT ;  /* 0x0000d000ff007a0c */ /* 0x000fc80003fa5070 */
[----:B------:R-:W-:-:S13]  /*0aa0*/  ISETP.NE.AND.EX P5, PT, RZ, c[0x0][0x344], PT, P5 ;  /* 0x0000d100ff007a0c */ /* 0x000fda0003fa5350 */
[----:B------:R-:W-:-:S05]  /*0ab0*/  @P5 IMAD.WIDE R2, R56, R9, c[0x0][0x340] ;  /* 0x0000d00038025625 */ /* 0x000fca00078e0209 */
[----:B------:R1:W5:Y:S01]  /*0ac0*/  @P5 LDG.E R14, [R2.64] ;  /* 0x00000006020e5981 */ /* 0x000362000c1e1900 */
[----:B------:R-:W-:Y:S01]  /*0ad0*/  SHF.R.S32.HI R10, RZ, 0x1f, R153 ;  /* 0x0000001fff0a7819 */ /* 0x000fe20000011499 */
[----:B------:R-:W-:Y:S01]  /*0ae0*/  IMAD.MOV.U32 R6, RZ, RZ, c[0x0][0x2c4] ;  /* 0x0000b100ff067624 */ /* 0x000fe200078e00ff */
[----:B------:R-:W-:Y:S01]  /*0af0*/  SHF.R.S32.HI R0, RZ, 0x1f, R8 ;  /* 0x0000001fff007819 */ /* 0x000fe20000011408 */
[----:B------:R-:W-:Y:S01]  /*0b00*/  IMAD R13, R13, c[0x0][0x2c4], RZ ;  /* 0x0000b1000d0d7a24 */ /* 0x000fe200078e02ff */
[-C--:B------:R-:W-:Y:S01]  /*0b10*/  LEA.HI R5, R10, R153.reuse, RZ, 0x2 ;  /* 0x000000990a057211 */ /* 0x080fe200078f10ff */
[----:B------:R-:W-:Y:S01]  /*0b20*/  BSSY B0, `(.L_x_25) ;  /* 0x000005d000007945 */ /* 0x000fe20003800000 */
[----:B------:R-:W-:Y:S01]  /*0b30*/  ISETP.NE.AND P0, PT, R6, 0x1, PT ;  /* 0x000000010600780c */ /* 0x000fe20003f05270 */
[----:B------:R-:W-:Y:S01]  /*0b40*/  IMAD R0, R0, c[0x0][0x178], RZ ;  /* 0x00005e0000007a24 */ /* 0x000fe200078e02ff */
[----:B------:R-:W-:Y:S02]  /*0b50*/  LOP3.LUT R4, R5, 0xfffffffc, RZ, 0xc0, !PT ;  /* 0xfffffffc05047812 */ /* 0x000fe400078ec0ff */
[----:B------:R-:W-:Y:S01]  /*0b60*/  SHF.R.S32.HI R17, RZ, 0x2, R5 ;  /* 0x00000002ff117819 */ /* 0x000fe20000011405 */
[----:B------:R-:W-:Y:S01]  /*0b70*/  IMAD R0, R8, c[0x0][0x17c], R0 ;  /* 0x00005f0008007a24 */ /* 0x000fe200078e0200 */
[-C--:B------:R-:W-:Y:S01]  /*0b80*/  LEA.HI R24, R10, R153.reuse, RZ, 0x3 ;  /* 0x000000990a187211 */ /* 0x080fe200078f18ff */
[----:B------:R-:W-:Y:S01]  /*0b90*/  IMAD.IADD R9, R153, 0x1, -R4 ;  /* 0x0000000199097824 */ /* 0x000fe200078e0a04 */
[----:B------:R-:W-:Y:S01]  /*0ba0*/  SEL R4, R56, RZ, !P2 ;  /* 0x000000ff38047207 */ /* 0x000fe20005000000 */
[----:B------:R-:W-:Y:S01]  /*0bb0*/  IMAD R5, R52, c[0x0][0x1b8], RZ ;  /* 0x00006e0034057a24 */ /* 0x000fe200078e02ff */
[CC--:B------:R-:W-:Y:S01]  /*0bc0*/  LEA.HI R20, R10.reuse, R153.reuse, RZ, 0x4 ;  /* 0x000000990a147211 */ /* 0x0c0fe200078f20ff */
[----:B------:R-:W-:Y:S01]  /*0bd0*/  IMAD R231, R9, 0x20, R17 ;  /* 0x0000002009e77824 */ /* 0x000fe200078e0211 */
[----:B------:R-:W-:Y:S01]  /*0be0*/  SHF.R.S32.HI R22, RZ, 0x3, R24 ;  /* 0x00000003ff167819 */ /* 0x000fe20000011418 */
[----:B------:R-:W-:Y:S01]  /*0bf0*/  IMAD R5, R49, c[0x0][0x1bc], R5 ;  /* 0x00006f0031057a24 */ /* 0x000fe200078e0205 */
[----:B------:R-:W-:Y:S01]  /*0c00*/  SHF.R.S32.HI R159, RZ, 0x6, R29 ;  /* 0x00000006ff9f7819 */ /* 0x000fe2000001141d */
[----:B------:R-:W-:Y:S01]  /*0c10*/  IMAD.SHL.U32 R60, R9, 0x8, RZ ;  /* 0x00000008093c7824 */ /* 0x000fe200078e00ff */
[----:B------:R-:W-:Y:S01]  /*0c20*/  LEA.HI R138, R10, R153, RZ, 0x5 ;  /* 0x000000990a8a7211 */ /* 0x000fe200078f28ff */
[----:B------:R-:W-:-:S02]  /*0c30*/  IMAD R16, R48, 0x80, R17 ;  /* 0x0000008030107824 */ /* 0x000fc400078e0211 */
[----:B-1----:R-:W-:Y:S01]  /*0c40*/  IMAD.WIDE.U32 R2, R8, c[0x0][0x178], RZ ;  /* 0x00005e0008027a25 */ /* 0x002fe200078e00ff */
[----:B------:R1:W-:Y:S01]  /*0c50*/  STL [R1+0x10], R159 ;  /* 0x0000109f01007387 */ /* 0x0003e20000100800 */
[----:B------:R-:W-:Y:S02]  /*0c60*/  SHF.R.S32.HI R23, RZ, 0x5, R138 ;  /* 0x00000005ff177819 */ /* 0x000fe4000001148a */
[----:B------:R-:W-:Y:S01]  /*0c70*/  IMAD.IADD R3, R3, 0x1, R0 ;  /* 0x0000000103037824 */ /* 0x000fe200078e0200 */
[----:B------:R-:W-:Y:S01]  /*0c80*/  SHF.R.S32.HI R0, RZ, 0x1f, R56 ;  /* 0x0000001fff007819 */ /* 0x000fe20000011438 */
[----:B------:R-:W-:Y:S01]  /*0c90*/  IMAD R8, R48, 0x80, R231 ;  /* 0x0000008030087824 */ /* 0x000fe200078e02e7 */
[----:B------:R-:W-:Y:S01]  /*0ca0*/  IADD3 R19, R60, 0x20, RZ ;  /* 0x000000203c137810 */ /* 0x000fe20007ffe0ff */
[----:B------:R-:W-:Y:S01]  /*0cb0*/  IMAD.WIDE.U32 R2, R49, c[0x0][0x1b8], R2 ;  /* 0x00006e0031027a25 */ /* 0x000fe200078e0002 */
[----:B------:R-:W-:Y:S02]  /*0cc0*/  SEL R6, R0, RZ, !P2 ;  /* 0x000000ff00067207 */ /* 0x000fe40005000000 */
[----:B------:R-:W-:Y:S01]  /*0cd0*/  IADD3 R55, R60, 0x40, RZ ;  /* 0x000000403c377810 */ /* 0x000fe20007ffe0ff */
[----:B------:R-:W-:Y:S01]  /*0ce0*/  @P0 IMAD.HI.U32 R7, R8, c[0x0][0x2c8], RZ ;  /* 0x0000b20008070a27 */ /* 0x000fe200078e00ff */
[----:B------:R-:W-:-:S02]  /*0cf0*/  ISETP.GE.AND P4, PT, R60, c[0x0][0x198], PT ;  /* 0x000066003c007a0c */ /* 0x000fc40003f86270 */
[----:B------:R-:W-:Y:S01]  /*0d00*/  ISETP.GE.AND P3, PT, R19, c[0x0][0x198], PT ;  /* 0x0000660013007a0c */ /* 0x000fe20003f66270 */
[----:B------:R-:W-:Y:S01]  /*0d10*/  IMAD.IADD R3, R3, 0x1, R5 ;  /* 0x0000000103037824 */ /* 0x000fe200078e0205 */
[----:B------:R-:W-:Y:S01]  /*0d20*/  ISETP.GE.AND P2, PT, R55, c[0x0][0x198], PT ;  /* 0x0000660037007a0c */ /* 0x000fe20003f46270 */
[----:B------:R-:W-:Y:S01]  /*0d30*/  IMAD.MOV.U32 R0, RZ, RZ, R8 ;  /* 0x000000ffff007224 */ /* 0x000fe200078e0008 */
[----:B------:R-:W-:Y:S01]  /*0d40*/  @P0 SHF.R.U32.HI R0, RZ, c[0x0][0x2cc], R7 ;  /* 0x0000b300ff000a19 */ /* 0x000fe20000011607 */
[----:B------:R-:W-:Y:S02]  /*0d50*/  IMAD R5, R6, c[0x0][0x1c0], RZ ;  /* 0x0000700006057a24 */ /* 0x000fe400078e02ff */
[----:B------:R-:W-:-:S04]  /*0d60*/  IMAD.WIDE.U32 R2, R4, c[0x0][0x1c0], R2 ;  /* 0x0000700004027a25 */ /* 0x000fc800078e0002 */
[----:B------:R-:W-:Y:S01]  /*0d70*/  IMAD R6, R4, c[0x0][0x1c4], R5 ;  /* 0x0000710004067a24 */ /* 0x000fe200078e0205 */
[--C-:B------:R-:W-:Y:S01]  /*0d80*/  SHF.R.S32.HI R5, RZ, 0x1f, R0.reuse ;  /* 0x0000001fff057819 */ /* 0x100fe20000011400 */
[----:B------:R-:W-:Y:S02]  /*0d90*/  IMAD.MOV R4, RZ, RZ, -R0 ;  /* 0x000000ffff047224 */ /* 0x000fe400078e0a00 */
[----:B------:R-:W-:Y:S01]  /*0da0*/  IMAD.IADD R3, R3, 0x1, R6 ;  /* 0x0000000103037824 */ /* 0x000fe200078e0206 */
[----:B------:R-:W-:Y:S01]  /*0db0*/  LOP3.LUT R6, R20, 0xfffffff0, RZ, 0xc0, !PT ;  /* 0xfffffff014067812 */ /* 0x000fe200078ec0ff */
[----:B------:R-:W-:Y:S02]  /*0dc0*/  IMAD R5, R5, c[0x0][0x1b0], RZ ;  /* 0x00006c0005057a24 */ /* 0x000fe400078e02ff */
[----:B------:R-:W-:Y:S02]  /*0dd0*/  IMAD R4, R4, c[0x0][0x2c4], R8 ;  /* 0x0000b10004047a24 */ /* 0x000fe400078e0208 */
[----:B------:R-:W-:-:S02]  /*0de0*/  IMAD R5, R0, c[0x0][0x1b4], R5 ;  /* 0x00006d0000057a24 */ /* 0x000fc400078e0205 */
[----:B------:R-:W-:Y:S01]  /*0df0*/  IMAD.WIDE.U32 R2, R0, c[0x0][0x1b0], R2 ;  /* 0x00006c0000027a25 */ /* 0x000fe200078e0002 */
[----:B------:R-:W-:-:S03]  /*0e00*/  SHF.R.S32.HI R0, RZ, 0x1f, R4 ;  /* 0x0000001fff007819 */ /* 0x000fc60000011404 */
[----:B------:R-:W-:Y:S02]  /*0e10*/  IMAD.IADD R3, R3, 0x1, R5 ;  /* 0x0000000103037824 */ /* 0x000fe400078e0205 */
[----:B------:R-:W-:Y:S02]  /*0e20*/  IMAD R0, R0, c[0x0][0x1a8], RZ ;  /* 0x00006a0000007a24 */ /* 0x000fe400078e02ff */
[----:B------:R-:W-:Y:S02]  /*0e30*/  IMAD.SHL.U32 R5, R22, 0x40, RZ ;  /* 0x0000004016057824 */ /* 0x000fe400078e00ff */
[----:B------:R-:W-:Y:S02]  /*0e40*/  IMAD.IADD R18, R153, 0x1, -R6 ;  /* 0x0000000199127824 */ /* 0x000fe400078e0a06 */
[C---:B------:R-:W-:Y:S01]  /*0e50*/  IMAD R7, R4.reuse, c[0x0][0x1ac], R0 ;  /* 0x00006b0004077a24 */ /* 0x040fe200078e0200 */
[----:B------:R-:W-:Y:S01]  /*0e60*/  LOP3.LUT R0, R5, 0xc0, RZ, 0xc0, !PT ;  /* 0x000000c005007812 */ /* 0x000fe200078ec0ff */
[----:B------:R-:W-:Y:S01]  /*0e70*/  IMAD.WIDE.U32 R2, R4, c[0x0][0x1a8], R2 ;  /* 0x00006a0004027a25 */ /* 0x000fe200078e0002 */
[----:B------:R-:W-:-:S02]  /*0e80*/  LEA.HI R15, R18, R18, RZ, 0x1 ;  /* 0x00000012120f7211 */ /* 0x000fc400078f08ff */
[----:B------:R-:W-:Y:S01]  /*0e90*/  SHF.R.U32.HI R5, RZ, 0x3, R0 ;  /* 0x00000003ff057819 */ /* 0x000fe20000011600 */
[----:B------:R-:W-:Y:S01]  /*0ea0*/  IMAD.IADD R4, R3, 0x1, R7 ;  /* 0x0000000103047824 */ /* 0x000fe200078e0207 */
[----:B------:R-:W-:Y:S02]  /*0eb0*/  LOP3.LUT R0, R0, 0x18, R60, 0xf8, !PT ;  /* 0x0000001800007812 */ /* 0x000fe400078ef83c */
[--C-:B------:R-:W-:Y:S02]  /*0ec0*/  SHF.R.S32.HI R6, RZ, 0x1, R15.reuse ;  /* 0x00000001ff067819 */ /* 0x100fe4000001140f */
[----:B------:R-:W-:Y:S02]  /*0ed0*/  SHF.R.S32.HI R3, RZ, 0x1f, R15 ;  /* 0x0000001fff037819 */ /* 0x000fe4000001140f */
[----:B------:R-:W-:Y:S02]  /*0ee0*/  LEA R12, P0, R2, c[0x0][0x160], 0x1 ;  /* 0x00005800020c7a11 */ /* 0x000fe400078008ff */
[----:B------:R-:W-:-:S02]  /*0ef0*/  LOP3.LUT R5, R0, R5, RZ, 0x3c, !PT ;  /* 0x0000000500057212 */ /* 0x000fc400078e3cff */
[----:B------:R-:W-:Y:S02]  /*0f00*/  LEA.HI R0, R3, R6, RZ, 0x2 ;  /* 0x0000000603007211 */ /* 0x000fe400078f10ff */
[----:B------:R-:W-:Y:S02]  /*0f10*/  LEA.HI R7, R17, R17, RZ, 0x1 ;  /* 0x0000001111077211 */ /* 0x000fe400078f08ff */
[----:B------:R-:W-:Y:S02]  /*0f20*/  LEA.HI.X R11, R2, c[0x0][0x164], R4, 0x1, P0 ;  /* 0x00005900020b7a11 */ /* 0x000fe400000f0c04 */
[----:B------:R-:W-:Y:S01]  /*0f30*/  ISETP.GE.AND P0, PT, R16, R13, PT ;  /* 0x0000000d1000720c */ /* 0x000fe20003f06270 */
[----:B------:R1:W2:Y:S01]  /*0f40*/  SHFL.IDX PT, R2, R12, RZ, 0x1c1f ;  /* 0x001c1fff0c027589 */ /* 0x0002a200000e0000 */
[----:B------:R-:W-:Y:S02]  /*0f50*/  LOP3.LUT R4, R0, 0xfffffffc, RZ, 0xc0, !PT ;  /* 0xfffffffc00047812 */ /* 0x000fe400078ec0ff */
[----:B------:R-:W-:Y:S01]  /*0f60*/  LOP3.LUT R0, R7, 0x7fffffe, RZ, 0xc0, !PT ;  /* 0x07fffffe07007812 */ /* 0x000fe200078ec0ff */
[----:B------:R1:W3:Y:S02]  /*0f70*/  SHFL.IDX PT, R3, R11, RZ, 0x1c1f ;  /* 0x001c1fff0b037589 */ /* 0x0002e400000e0000 */
[----:B------:R-:W-:-:S02]  /*0f80*/  IMAD.IADD R21, R6, 0x1, -R4 ;  /* 0x0000000106157824 */ /* 0x000fc400078e0a04 */
[----:B------:R-:W-:Y:S02]  /*0f90*/  IMAD.IADD R0, R17, 0x1, -R0 ;  /* 0x0000000111007824 */ /* 0x000fe400078e0a00 */
[----:B------:R-:W-:Y:S01]  /*0fa0*/  IMAD.MOV.U32 R4, RZ, RZ, 0x10 ;  /* 0x00000010ff047424 */ /* 0x000fe200078e00ff */
[----:B------:R-:W-:Y:S01]  /*0fb0*/  LOP3.LUT P1, RZ, R21, 0x2, RZ, 0xc0, !PT ;  /* 0x0000000215ff7812 */ /* 0x000fe2000782c0ff */
[----:B------:R-:W-:-:S03]  /*0fc0*/  IMAD R0, R23, 0x8, R0 ;  /* 0x0000000817007824 */ /* 0x000fc600078e0200 */
[----:B------:R-:W-:Y:S01]  /*0fd0*/  SEL R4, R4, 0xfffffff0, !P1 ;  /* 0xfffffff004047807 */ /* 0x000fe20004800000 */
[----:B------:R-:W-:Y:S02]  /*0fe0*/  IMAD.U32 R221, R0, 0x20, R5 ;  /* 0x0000002000dd7824 */ /* 0x000fe400078e0005 */
[----:B------:R-:W-:Y:S01]  /*0ff0*/  @!P5 IMAD.MOV.U32 R14, RZ, RZ, R56 ;  /* 0x000000ffff0ed224 */ /* 0x000fe200078e0038 */
[----:B------:R-:W-:Y:S05]  /*1000*/  @P0 BRA `(.L_x_26) ;  /* 0x000000e000000947 */ /* 0x000fea0003800000 */
[----:B-123--:R-:W-:Y:S01]  /*1010*/  SHF.R.S32.HI R5, RZ, 0x1f, R19 ;  /* 0x0000001fff057819 */ /* 0x00efe20000011413 */
[----:B------:R-:W-:Y:S01]  /*1020*/  IMAD.WIDE R8, R60, 0x2, R2 ;  /* 0x000000023c087825 */ /* 0x000fe200078e0202 */
[----:B------:R-:W-:Y:S02]  /*1030*/  SHF.R.S32.HI R0, RZ, 0x1f, R55 ;  /* 0x0000001fff007819 */ /* 0x000fe40000011437 */
[----:B------:R-:W-:Y:S02]  /*1040*/  LEA.HI R5, R5, R19, RZ, 0x3 ;  /* 0x0000001305057211 */ /* 0x000fe400078f18ff */
[----:B------:R-:W-:-:S02]  /*1050*/  LEA.HI R0, R0, R55, RZ, 0x3 ;  /* 0x0000003700007211 */ /* 0x000fc400078f18ff */
[----:B------:R-:W-:Y:S02]  /*1060*/  LOP3.LUT R5, R5, 0xfffffff8, RZ, 0xc0, !PT ;  /* 0xfffffff805057812 */ /* 0x000fe400078ec0ff */
[----:B------:R-:W-:Y:S01]  /*1070*/  LOP3.LUT R10, R0, 0xfffffff8, RZ, 0xc0, !PT ;  /* 0xfffffff8000a7812 */ /* 0x000fe200078ec0ff */
[----:B------:R-:W-:Y:S02]  /*1080*/  IMAD.SHL.U32 R0, R221, 0x2, RZ ;  /* 0x00000002dd007824 */ /* 0x000fe400078e00ff */
[----:B------:R-:W-:-:S03]  /*1090*/  IMAD.WIDE R6, R5, 0x2, R2 ;  /* 0x0000000205067825 */ /* 0x000fc600078e0202 */
[----:B------:R-:W-:Y:S01]  /*10a0*/  @!PT LDS RZ, [RZ] ;  /* 0x00000000fffff984 */ /* 0x000fe20000000800 */
[----:B------:R1:W-:Y:S01]  /*10b0*/  LDGSTS.E.BYPASS.LTC128B.128 [R0+0x6100], [R8.64], !P4 ;  /* 0x0610000008007fae */ /* 0x0003e2000e101d46 */
[----:B------:R-:W-:-:S03]  /*10c0*/  IMAD.WIDE R2, R10, 0x2, R2 ;  /* 0x000000020a027825 */ /* 0x000fc600078e0202 */
[----:B------:R1:W-:Y:S04]  /*10d0*/  LDGSTS.E.BYPASS.LTC128B.128 [R0+0x8100], [R6.64], !P3 ;  /* 0x0810000006007fae */ /* 0x0003e8000d901d46 */
[----:B------:R1:W-:Y:S02]  /*10e0*/  LDGSTS.E.BYPASS.LTC128B.128 [R0+0xa100], [R2.64], !P2 ;  /* 0x0a10000002007fae */ /* 0x0003e4000d101d46 */
.L_x_26:
[----:B-123--:R-:W-:Y:S05]  /*10f0*/  BSYNC B0 ;  /* 0x0000000000007941 */ /* 0x00efea0003800000 */
.L_x_25:
[----:B------:R-:W-:Y:S01]  /*1100*/  IADD3 R0, R16, 0x20, RZ ;  /* 0x0000002010007810 */ /* 0x000fe20007ffe0ff */
[----:B------:R1:W2:Y:S01]  /*1110*/  SHFL.IDX PT, R3, R11, 0x1, 0x1c1f ;  /* 0x003c1f000b037f89 */ /* 0x0002a200000e0000 */
[----:B------:R-:W-:Y:S02]  /*1120*/  BSSY B0, `(.L_x_27) ;  /* 0x0000012000007945 */ /* 0x000fe40003800000 */
[----:B------:R-:W-:Y:S01]  /*1130*/  ISETP.GE.AND P0, PT, R0, R13, PT ;  /* 0x0000000d0000720c */ /* 0x000fe20003f06270 */
[----:B------:R1:W3:-:S12]  /*1140*/  SHFL.IDX PT, R2, R12, 0x1, 0x1c1f ;  /* 0x003c1f000c027f89 */ /* 0x0002d800000e0000 */
[----:B------:R-:W-:Y:S05]  /*1150*/  @P0 BRA `(.L_x_28) ;  /* 0x000000e000000947 */ /* 0x000fea0003800000 */
[----:B------:R-:W-:Y:S01]  /*1160*/  SHF.R.S32.HI R5, RZ, 0x1f, R19 ;  /* 0x0000001fff057819 */ /* 0x000fe20000011413 */
[----:B--23--:R-:W-:Y:S01]  /*1170*/  IMAD.WIDE R8, R60, 0x2, R2 ;  /* 0x000000023c087825 */ /* 0x00cfe200078e0202 */
[----:B------:R-:W-:Y:S02]  /*1180*/  SHF.R.S32.HI R0, RZ, 0x1f, R55 ;  /* 0x0000001fff007819 */ /* 0x000fe40000011437 */
[----:B------:R-:W-:Y:S02]  /*1190*/  LEA.HI R5, R5, R19, RZ, 0x3 ;  /* 0x0000001305057211 */ /* 0x000fe400078f18ff */
[----:B------:R-:W-:Y:S02]  /*11a0*/  LEA.HI R0, R0, R55, RZ, 0x3 ;  /* 0x0000003700007211 */ /* 0x000fe400078f18ff */
[----:B------:R-:W-:Y:S02]  /*11b0*/  LOP3.LUT R5, R5, 0xfffffff8, RZ, 0xc0, !PT ;  /* 0xfffffff805057812 */ /* 0x000fe400078ec0ff */
[----:B------:R-:W-:Y:S01]  /*11c0*/  LOP3.LUT R10, R0, 0xfffffff8, RZ, 0xc0, !PT ;  /* 0xfffffff8000a7812 */ /* 0x000fe200078ec0ff */
[----:B------:R-:W-:-:S02]  /*11d0*/  IMAD.SHL.U32 R0, R221, 0x2, RZ ;  /* 0x00000002dd007824 */ /* 0x000fc400078e00ff */
[----:B------:R-:W-:-:S03]  /*11e0*/  IMAD.WIDE R6, R5, 0x2, R2 ;  /* 0x0000000205067825 */ /* 0x000fc600078e0202 */
[----:B------:R-:W-:Y:S01]  /*11f0*/  @!PT LDS RZ, [RZ] ;  /* 0x00000000fffff984 */ /* 0x000fe20000000800 */
[----:B------:R2:W-:Y:S01]  /*1200*/  LDGSTS.E.BYPASS.LTC128B.128 [R0+0x6900], [R8.64], !P4 ;  /* 0x0690000008007fae */ /* 0x0005e2000e101d46 */
[----:B------:R-:W-:-:S03]  /*1210*/  IMAD.WIDE R2, R10, 0x2, R2 ;  /* 0x000000020a027825 */ /* 0x000fc600078e0202 */
[----:B------:R2:W-:Y:S04]  /*1220*/  LDGSTS.E.BYPASS.LTC128B.128 [R0+0x8900], [R6.64], !P3 ;  /* 0x0890000006007fae */ /* 0x0005e8000d901d46 */
[----:B------:R2:W-:Y:S02]  /*1230*/  LDGSTS.E.BYPASS.LTC128B.128 [R0+0xa900], [R2.64], !P2 ;  /* 0x0a90000002007fae */ /* 0x0005e4000d101d46 */
.L_x_28:
[----:B------:R-:W-:Y:S05]  /*1240*/  BSYNC B0 ;  /* 0x0000000000007941 */ /* 0x000fea0003800000 */
.L_x_27:
[----:B--2---:R-:W-:Y:S01]  /*1250*/  IADD3 R0, R16, 0x40, RZ ;  /* 0x0000004010007810 */ /* 0x004fe20007ffe0ff */
[----:B------:R2:W4:Y:S01]  /*1260*/  SHFL.IDX PT, R3, R11, 0x2, 0x1c1f ;  /* 0x005c1f000b037f89 */ /* 0x00052200000e0000 */
[----:B------:R-:W-:Y:S02]  /*1270*/  BSSY B0, `(.L_x_29) ;  /* 0x0000012000007945 */ /* 0x000fe40003800000 */
[----:B------:R-:W-:Y:S01]  /*1280*/  ISETP.GE.AND P0, PT, R0, R13, PT ;  /* 0x0000000d0000720c */ /* 0x000fe20003f06270 */
[----:B---3--:R2:W3:-:S12]  /*1290*/  SHFL.IDX PT, R2, R12, 0x2, 0x1c1f ;  /* 0x005c1f000c027f89 */ /* 0x0084d800000e0000 */
[----:B------:R-:W-:Y:S05]  /*12a0*/  @P0 BRA `(.L_x_30) ;  /* 0x000000e000000947 */ /* 0x000fea0003800000 */
[----:B------:R-:W-:Y:S01]  /*12b0*/  SHF.R.S32.HI R5, RZ, 0x1f, R19 ;  /* 0x0000001fff057819 */ /* 0x000fe20000011413 */
[----:B---34-:R-:W-:Y:S01]  /*12c0*/  IMAD.WIDE R8, R60, 0x2, R2 ;  /* 0x000000023c087825 */ /* 0x018fe200078e0202 */
        /* <DEDUP_REMOVED lines=12> */
.L_x_30:
[----:B------:R-:W-:Y:S05]  /*1390*/  BSYNC B0 ;  /* 0x0000000000007941 */ /* 0x000fea0003800000 */
.L_x_29:
[----:B------:R-:W-:Y:S01]  /*13a0*/  IMAD.MOV.U32 R162, RZ, RZ, c[0x0][0x2b8] ;  /* 0x0000ae00ffa27624 */ /* 0x000fe200078e00ff */
[----:B---3--:R-:W-:Y:S01]  /*13b0*/  SHFL.IDX PT, R2, R12, 0x3, 0x1c1f ;  /* 0x007c1f000c027f89 */ /* 0x008fe200000e0000 */
[----:B------:R-:W-:Y:S01]  /*13c0*/  IMAD R0, R159, 0x40, R231 ;  /* 0x000000409f007824 */ /* 0x000fe200078e02e7 */
[----:B-----5:R-:W-:Y:S01]  /*13d0*/  SHF.R.S32.HI R5, RZ, 0x1f, R14 ;  /* 0x0000001fff057819 */ /* 0x020fe2000001140e */
[----:B------:R-:W-:Y:S01]  /*13e0*/  IMAD.WIDE.U32 R160, R14, c[0x0][0x2b0], RZ ;  /* 0x0000ac000ea07a25 */ /* 0x000fe200078e00ff */
[----:B------:R-:W-:Y:S01]  /*13f0*/  ISETP.NE.AND P5, PT, R162, 0x1, PT ;  /* 0x00000001a200780c */ /* 0x000fe20003fa5270 */
[----:B----4-:R-:W3:Y:S01]  /*1400*/  SHFL.IDX PT, R3, R11, 0x3, 0x1c1f ;  /* 0x007c1f000b037f89 */ /* 0x010ee200000e0000 */
[----:B------:R-:W-:Y:S01]  /*1410*/  IADD3 R0, R0, -0x40, RZ ;  /* 0xffffffc000007810 */ /* 0x000fe20007ffe0ff */
[----:B------:R-:W-:Y:S01]  /*1420*/  IMAD R5, R5, c[0x0][0x2b0], RZ ;  /* 0x0000ac0005057a24 */ /* 0x000fe200078e02ff */
[----:B------:R-:W-:Y:S01]  /*1430*/  IADD3 R7, R16, 0x60, RZ ;  /* 0x0000006010077810 */ /* 0x000fe20007ffe0ff */
[----:B------:R-:W-:Y:S01]  /*1440*/  IMAD.SHL.U32 R221, R221, 0x2, RZ ;  /* 0x00000002dddd7824 */ /* 0x000fe200078e00ff */
[C---:B------:R-:W-:Y:S01]  /*1450*/  ISETP.GE.AND P1, PT, R0.reuse, R61, PT ;  /* 0x0000003d0000720c */ /* 0x040fe20003f26270 */
[----:B------:R-:W-:Y:S01]  /*1460*/  IMAD.IADD R10, R0, 0x1, R251 ;  /* 0x00000001000a7824 */ /* 0x000fe200078e02fb */
[----:B------:R-:W-:Y:S01]  /*1470*/  ISETP.GE.AND P0, PT, R7, R13, PT ;  /* 0x0000000d0700720c */ /* 0x000fe20003f06270 */
[----:B------:R-:W-:Y:S01]  /*1480*/  IMAD R8, R14, c[0x0][0x2b4], R5 ;  /* 0x0000ad000e087a24 */ /* 0x000fe200078e0205 */
[----:B------:R-:W-:Y:S01]  /*1490*/  SHF.R.S32.HI R9, RZ, 0x1f, R55 ;  /* 0x0000001fff097819 */ /* 0x000fe20000011437 */
[----:B------:R-:W-:Y:S01]  /*14a0*/  IMAD.MOV.U32 R0, RZ, RZ, R10 ;  /* 0x000000ffff007224 */ /* 0x000fe200078e000a */
[----:B------:R-:W-:Y:S01]  /*14b0*/  ISETP.GT.OR P1, PT, R231, 0x3f, P1 ;  /* 0x0000003fe700780c */ /* 0x000fe20000f24670 */
[----:B------:R-:W-:Y:S01]  /*14c0*/  @P5 IMAD.HI.U32 R6, R10, c[0x0][0x2bc], RZ ;  /* 0x0000af000a065a27 */ /* 0x000fe200078e00ff */
[----:B------:R-:W-:Y:S01]  /*14d0*/  LEA.HI R9, R9, R55, RZ, 0x3 ;  /* 0x0000003709097211 */ /* 0x000fe200078f18ff */
[----:B------:R-:W-:Y:S02]  /*14e0*/  STL.64 [R1], R160 ;  /* 0x000000a001007387 */ /* 0x000fe40000100a00 */
[----:B------:R-:W-:Y:S01]  /*14f0*/  IMAD.IADD R158, R161, 0x1, R8 ;  /* 0x00000001a19e7824 */ /* 0x000fe200078e0208 */
[----:B------:R-:W-:Y:S01]  /*1500*/  @P5 SHF.R.U32.HI R0, RZ, c[0x0][0x2c0], R6 ;  /* 0x0000b000ff005a19 */ /* 0x000fe20000011606 */
[----:B------:R-:W-:Y:S01]  /*1510*/  IMAD.MOV.U32 R222, RZ, RZ, RZ ;  /* 0x000000ffffde7224 */ /* 0x000fe200078e00ff */
[----:B------:R-:W-:-:S02]  /*1520*/  SHF.R.S32.HI R6, RZ, 0x1f, R19 ;  /* 0x0000001fff067819 */ /* 0x000fc40000011413 */
[----:B------:R-:W-:Y:S01]  /*1530*/  LOP3.LUT R189, R9, 0xfffffff8, RZ, 0xc0, !PT ;  /* 0xfffffff809bd7812 */ /* 0x000fe200078ec0ff */
[----:B------:R-:W-:Y:S01]  /*1540*/  IMAD.WIDE.U32 R156, R49, c[0x0][0x1e8], RZ ;  /* 0x00007a00319c7a25 */ /* 0x000fe200078e00ff */
[----:B------:R-:W-:Y:S01]  /*1550*/  LEA.HI R5, R6, R19, RZ, 0x3 ;  /* 0x0000001306057211 */ /* 0x000fe200078f18ff */
[----:B------:R-:W-:Y:S02]  /*1560*/  STL [R1+0x8], R158 ;  /* 0x0000089e01007387 */ /* 0x000fe40000100800 */
[--C-:B---3--:R-:W-:Y:S01]  /*1570*/  @!P0 IMAD.WIDE R6, R60, 0x2, R2.reuse ;  /* 0x000000023c068825 */ /* 0x108fe200078e0202 */
[----:B------:R-:W-:Y:S02]  /*1580*/  LOP3.LUT R190, R5, 0xfffffff8, RZ, 0xc0, !PT ;  /* 0xfffffff805be7812 */ /* 0x000fe400078ec0ff */
[----:B------:R-:W-:Y:S02]  /*1590*/  @!P1 IADD3 R5, P5, R0, R160, RZ ;  /* 0x000000a000059210 */ /* 0x000fe40007fbe0ff */
[----:B------:R-:W-:Y:S01]  /*15a0*/  @!PT LDS RZ, [RZ] ;  /* 0x00000000fffff984 */ /* 0x000fe20000000800 */
[----:B------:R3:W-:Y:S01]  /*15b0*/  @!P0 LDGSTS.E.BYPASS.LTC128B.128 [R221+0x7900], [R6.64], !P4 ;  /* 0x0790000006dd8fae */ /* 0x0007e2000e101d46 */
[----:B------:R-:W-:-:S04]  /*15c0*/  @!P0 IMAD.WIDE R8, R190, 0x2, R2 ;  /* 0x00000002be088825 */ /* 0x000fc800078e0202 */
[----:B------:R-:W-:Y:S01]  /*15d0*/  @!P0 IMAD.WIDE R2, R189, 0x2, R2 ;  /* 0x00000002bd028825 */ /* 0x000fe200078e0202 */
[----:B------:R4:W-:Y:S04]  /*15e0*/  @!P0 LDGSTS.E.BYPASS.LTC128B.128 [R221+0x9900], [R8.64], !P3 ;  /* 0x0990000008dd8fae */ /* 0x0009e8000d901d46 */
[----:B------:R1:W-:Y:S04]  /*15f0*/  @!P0 LDGSTS.E.BYPASS.LTC128B.128 [R221+0xb900], [R2.64], !P2 ;  /* 0x0b90000002dd8fae */ /* 0x0003e8000d101d46 */
[----:B------:R-:W0:Y:S01]  /*1600*/  LDGDEPBAR ;  /* 0x00000000000079af */ /* 0x000e220000000000 */
[----:B---3--:R-:W-:-:S02]  /*1610*/  @!P1 LEA.HI.X.SX32 R7, R0, R158, 0x1, P5 ;  /* 0x0000009e00079211 */ /* 0x008fc400028f0eff */
[----:B------:R-:W-:-:S04]  /*1620*/  @!P1 LEA R6, P4, R5, c[0x0][0x2a0], 0x2 ;  /* 0x0000a80005069a11 */ /* 0x000fc800078810ff */
[----:B------:R-:W-:Y:S01]  /*1630*/  @!P1 LEA.HI.X R7, R5, c[0x0][0x2a4], R7, 0x2, P4 ;  /* 0x0000a90005079a11 */ /* 0x000fe200020f1407 */
[----:B------:R-:W-:Y:S06]  /*1640*/  BAR.SYNC.DEFER_BLOCKING 0x0 ;  /* 0x0000000000007b1d */ /* 0x000fec0000010000 */
[----:B------:R-:W4:Y:S01]  /*1650*/  @!P1 LDG.E R222, [R6.64] ;  /* 0x0000000606de9981 */ /* 0x000f22000c1e1900 */
[----:B------:R-:W-:Y:S01]  /*1660*/  IMAD.MOV R0, RZ, RZ, -R0 ;  /* 0x000000ffff007224 */ /* 0x000fe200078e0a00 */
[----:B------:R-:W-:Y:S02]  /*1670*/  SHF.R.S32.HI R14, RZ, 0x4, R20 ;  /* 0x00000004ff0e7819 */ /* 0x000fe40000011414 */
[----:B-12---:R-:W-:Y:S01]  /*1680*/  LOP3.LUT R12, R24, 0xfffffff8, RZ, 0xc0, !PT ;  /* 0xfffffff8180c7812 */ /* 0x006fe200078ec0ff */
[----:B------:R-:W-:Y:S01]  /*1690*/  IMAD R223, R0, c[0x0][0x2b8], R10 ;  /* 0x0000ae0000df7a24 */ /* 0x000fe200078e020a */
[----:B------:R-:W-:Y:S01]  /*16a0*/  ISETP.GE.AND P6, PT, R60, c[0x0][0x1d4], PT ;  /* 0x000075003c007a0c */ /* 0x000fe20003fc6270 */
[----:B------:R-:W-:Y:S01]  /*16b0*/  IMAD.WIDE.U32 R24, R49, c[0x0][0x210], RZ ;  /* 0x0000840031187a25 */ /* 0x000fe200078e00ff */
[----:B------:R-:W-:-:S02]  /*16c0*/  ISETP.GE.AND P5, PT, R19, c[0x0][0x1d4], PT ;  /* 0x0000750013007a0c */ /* 0x000fc40003fa6270 */
[----:B------:R-:W-:Y:S01]  /*16d0*/  SHF.R.S32.HI R5, RZ, 0x1f, R223 ;  /* 0x0000001fff057819 */ /* 0x000fe200000114df */
[----:B------:R-:W-:Y:S01]  /*16e0*/  IMAD.WIDE.U32 R2, R223, c[0x0][0x1e0], RZ ;  /* 0x00007800df027a25 */ /* 0x000fe200078e00ff */
[----:B------:R-:W-:Y:S02]  /*16f0*/  SHF.R.S32.HI R10, RZ, 0x1f, R18 ;  /* 0x0000001fff0a7819 */ /* 0x000fe40000011412 */
[----:B------:R-:W-:Y:S01]  /*1700*/  ISETP.GE.AND P4, PT, R55, c[0x0][0x1d4], PT ;  /* 0x0000750037007a0c */ /* 0x000fe20003f86270 */
[C---:B------:R-:W-:Y:S01]  /*1710*/  IMAD R0, R5.reuse, c[0x0][0x1e0], RZ ;  /* 0x0000780005007a24 */ /* 0x040fe200078e02ff */
[----:B------:R-:W-:Y:S01]  /*1720*/  ISETP.GE.AND P2, PT, R60, c[0x0][0x1d4], PT ;  /* 0x000075003c007a0c */ /* 0x000fe20003f46270 */
[----:B------:R-:W-:Y:S01]  /*1730*/  IMAD R5, R5, c[0x0][0x208], RZ ;  /* 0x0000820005057a24 */ /* 0x000fe200078e02ff */
[----:B------:R-:W-:Y:S01]  /*1740*/  SHF.R.S32.HI R155, RZ, 0x1f, R60 ;  /* 0x0000001fff9b7819 */ /* 0x000fe2000001143c */
[C---:B------:R-:W-:Y:S01]  /*1750*/  IMAD R0, R223.reuse, c[0x0][0x1e4], R0 ;  /* 0x00007900df007a24 */ /* 0x040fe200078e0200 */
[----:B------:R-:W-:Y:S01]  /*1760*/  SHF.R.S32.HI R154, RZ, 0x1f, R190 ;  /* 0x0000001fff9a7819 */ /* 0x000fe200000114be */
[----:B------:R-:W-:Y:S01]  /*1770*/  IMAD R5, R223, c[0x0][0x20c], R5 ;  /* 0x00008300df057a24 */ /* 0x000fe200078e0205 */
[----:B------:R-:W-:Y:S01]  /*1780*/  SHF.R.S32.HI R152, RZ, 0x1f, R189 ;  /* 0x0000001fff987819 */ /* 0x000fe200000114bd */
[----:B------:R-:W-:-:S02]  /*1790*/  IMAD.IADD R3, R3, 0x1, R0 ;  /* 0x0000000103037824 */ /* 0x000fc400078e0200 */
[----:B------:R-:W-:Y:S02]  /*17a0*/  IMAD R0, R52, c[0x0][0x1e8], RZ ;  /* 0x00007a0034007a24 */ /* 0x000fe400078e02ff */
[----:B------:R-:W-:Y:S02]  /*17b0*/  IMAD.IADD R12, R153, 0x1, -R12 ;  /* 0x00000001990c7824 */ /* 0x000fe400078e0a0c */
[----:B------:R-:W-:-:S03]  /*17c0*/  IMAD R0, R49, c[0x0][0x1ec], R0 ;  /* 0x00007b0031007a24 */ /* 0x000fc600078e0200 */
[----:B------:R-:W-:Y:S01]  /*17d0*/  LEA.HI R13, R12, R12, RZ, 0x1 ;  /* 0x0000000c0c0d7211 */ /* 0x000fe200078f08ff */
[----:B------:R-:W-:Y:S01]  /*17e0*/  IMAD.IADD R252, R157, 0x1, R0 ;  /* 0x000000019dfc7824 */ /* 0x000fe200078e0200 */
[----:B----4-:R-:W-:Y:S01]  /*17f0*/  SHF.R.S32.HI R9, RZ, 0x1f, R222 ;  /* 0x0000001fff097819 */ /* 0x010fe200000114de */
[----:B------:R-:W-:-:S04]  /*1800*/  IMAD.WIDE.U32 R6, R222, c[0x0][0x1f0], R2 ;  /* 0x00007c00de067a25 */ /* 0x000fc800078e0002 */
[----:B------:R-:W-:Y:S01]  /*1810*/  IMAD R8, R9, c[0x0][0x1f0], RZ ;  /* 0x00007c0009087a24 */ /* 0x000fe200078e02ff */
[----:B------:R-:W-:Y:S01]  /*1820*/  IADD3 R0, P0, R156, R6, RZ ;  /* 0x000000069c007210 */ /* 0x000fe20007f1e0ff */
[----:B------:R-:W-:-:S04]  /*1830*/  IMAD.WIDE.U32 R2, R223, c[0x0][0x208], RZ ;  /* 0x00008200df027a25 */ /* 0x000fc800078e00ff */
[----:B------:R-:W-:Y:S02]  /*1840*/  IMAD R8, R222, c[0x0][0x1f4], R8 ;  /* 0x00007d00de087a24 */ /* 0x000fe400078e0208 */
[----:B------:R-:W-:Y:S01]  /*1850*/  IMAD.IADD R3, R3, 0x1, R5 ;  /* 0x0000000103037824 */ /* 0x000fe200078e0205 */
[----:B------:R-:W-:Y:S02]  /*1860*/  LOP3.LUT R5, R15, 0x7fffffe, RZ, 0xc0, !PT ;  /* 0x07fffffe0f057812 */ /* 0x000fe400078ec0ff */
[----:B------:R-:W-:Y:S01]  /*1870*/  IADD3.X R6, R252, R7, R8, P0, !PT ;  /* 0x00000007fc067210 */ /* 0x000fe200007fe408 */
[----:B------:R-:W-:Y:S01]  /*1880*/  IMAD.WIDE.U32 R2, R222, c[0x0][0x218], R2 ;  /* 0x00008600de027a25 */ /* 0x000fe200078e0002 */
[----:B------:R-:W-:Y:S02]  /*1890*/  LEA R16, P0, R0, c[0x0][0x1c8], 0x1 ;  /* 0x0000720000107a11 */ /* 0x000fe400078008ff */
[----:B------:R-:W-:Y:S01]  /*18a0*/  LEA.HI R8, R20, R14, RZ, 0x1 ;  /* 0x0000000e14087211 */ /* 0x000fe200078f08ff */
[----:B------:R-:W-:Y:S01]  /*18b0*/  IMAD.IADD R136, R18, 0x1, -R5 ;  /* 0x0000000112887824 */ /* 0x000fe200078e0a05 */
[----:B------:R-:W-:-:S02]  /*18c0*/  LEA.HI.X R15, R0, c[0x0][0x1cc], R6, 0x1, P0 ;  /* 0x00007300000f7a11 */ /* 0x000fc400000f0c06 */
[----:B------:R-:W-:Y:S01]  /*18d0*/  LEA R0, R159, 0xffffffc0, 0x6 ;  /* 0xffffffc09f007811 */ /* 0x000fe200078e30ff */
[----:B------:R-:W-:Y:S01]  /*18e0*/  SHFL.IDX PT, R6, R16, RZ, 0x1c1f ;  /* 0x001c1fff10067589 */ /* 0x000fe200000e0000 */
[----:B------:R-:W-:Y:S02]  /*18f0*/  LOP3.LUT R8, R8, 0xfffffffe, RZ, 0xc0, !PT ;  /* 0xfffffffe08087812 */ /* 0x000fe400078ec0ff */
[----:B------:R-:W-:Y:S01]  /*1900*/  LEA.HI R20, R10, R18, RZ, 0x3 ;  /* 0x000000120a147211 */ /* 0x000fe200078f18ff */
[----:B------:R-:W1:Y:S01]  /*1910*/  SHFL.IDX PT, R7, R15, RZ, 0x1c1f ;  /* 0x001c1fff0f077589 */ /* 0x000e6200000e0000 */
[----:B------:R-:W-:Y:S02]  /*1920*/  IMAD.IADD R137, R61, 0x1, -R0 ;  /* 0x000000013d897824 */ /* 0x000fe400078e0a00 */
[----:B------:R-:W-:Y:S02]  /*1930*/  IMAD R0, R52, c[0x0][0x210], RZ ;  /* 0x0000840034007a24 */ /* 0x000fe400078e02ff */
[----:B------:R-:W-:-:S02]  /*1940*/  IMAD.IADD R54, R137, 0x1, -R17 ;  /* 0x0000000189367824 */ /* 0x000fc400078e0a11 */
[----:B------:R-:W-:Y:S02]  /*1950*/  IMAD R5, R49, c[0x0][0x214], R0 ;  /* 0x0000850031057a24 */ /* 0x000fe400078e0200 */
[----:B------:R-:W-:Y:S01]  /*1960*/  IMAD R0, R9, c[0x0][0x218], RZ ;  /* 0x0000860009007a24 */ /* 0x000fe200078e02ff */
[----:B------:R-:W-:Y:S01]  /*1970*/  ISETP.GE.AND P1, PT, R54, 0x1, PT ;  /* 0x000000013600780c */ /* 0x000fe20003f26270 */
[----:B------:R-:W-:Y:S01]  /*1980*/  IMAD.IADD R11, R25, 0x1, R5 ;  /* 0x00000001190b7824 */ /* 0x000fe200078e0205 */
[----:B------:R-:W-:Y:S01]  /*1990*/  IADD3 R5, P0, R24, R2, RZ ;  /* 0x0000000218057210 */ /* 0x000fe20007f1e0ff */
[----:B------:R-:W-:Y:S02]  /*19a0*/  IMAD R0, R222, c[0x0][0x21c], R0 ;  /* 0x00008700de007a24 */ /* 0x000fe400078e0200 */
[----:B------:R-:W-:-:S03]  /*19b0*/  IMAD.IADD R14, R14, 0x1, -R8 ;  /* 0x000000010e0e7824 */ /* 0x000fc600078e0a08 */
[----:B------:R-:W-:Y:S02]  /*19c0*/  IADD3.X R0, R11, R3, R0, P0, !PT ;  /* 0x000000030b007210 */ /* 0x000fe400007fe400 */
[----:B------:R-:W-:Y:S02]  /*19d0*/  LEA R10, P0, R5, c[0x0][0x1f8], 0x1 ;  /* 0x00007e00050a7a11 */ /* 0x000fe400078008ff */
[----:B------:R-:W-:Y:S01]  /*19e0*/  LOP3.LUT R11, R13, 0x7fffffe, RZ, 0xc0, !PT ;  /* 0x07fffffe0d0b7812 */ /* 0x000fe200078ec0ff */
[----:B-1----:R-:W-:Y:S01]  /*19f0*/  @P1 IMAD.WIDE R8, R60, 0x2, R6 ;  /* 0x000000023c081825 */ /* 0x002fe200078e0206 */
[----:B------:R-:W-:Y:S01]  /*1a00*/  LEA.HI.X R0, R5, c[0x0][0x1fc], R0, 0x1, P0 ;  /* 0x00007f0005007a11 */ /* 0x000fe200000f0c00 */
[----:B------:R-:W-:Y:S01]  /*1a10*/  SHFL.IDX PT, R17, R10, RZ, 0x1c1f ;  /* 0x001c1fff0a117589 */ /* 0x000fe200000e0000 */
[----:B------:R-:W-:Y:S01]  /*1a20*/  ISETP.GT.AND P0, PT, R54, 0x20, PT ;  /* 0x000000203600780c */ /* 0x000fe20003f04270 */
[----:B------:R-:W-:Y:S02]  /*1a30*/  @P1 IMAD.WIDE R2, R190, 0x2, R6 ;  /* 0x00000002be021825 */ /* 0x000fe400078e0206 */
[----:B------:R1:W-:Y:S02]  /*1a40*/  @P1 LDGSTS.E.BYPASS.LTC128B.128 [R221+0x3100], [R8.64], !P6 ;  /* 0x0310000008dd1fae */ /* 0x0003e4000f101d46 */
[----:B------:R-:W-:-:S02]  /*1a50*/  IMAD.IADD R18, R12, 0x1, -R11 ;  /* 0x000000010c127824 */ /* 0x000fc400078e0a0b */
[----:B------:R2:W-:Y:S01]  /*1a60*/  @P1 LDGSTS.E.BYPASS.LTC128B.128 [R221+0x4100], [R2.64], !P5 ;  /* 0x0410000002dd1fae */ /* 0x0005e2000e901d46 */
[----:B------:R-:W-:Y:S02]  /*1a70*/  IMAD.SHL.U32 R5, R21, 0x40, RZ ;  /* 0x0000004015057824 */ /* 0x000fe400078e00ff */
[----:B------:R-:W-:Y:S01]  /*1a80*/  @P1 IMAD.WIDE R6, R189, 0x2, R6 ;  /* 0x00000002bd061825 */ /* 0x000fe200078e0206 */
[----:B------:R-:W-:Y:S02]  /*1a90*/  SHFL.IDX PT, R12, R0, RZ, 0x1c1f ;  /* 0x001c1fff000c7589 */ /* 0x000fe400000e0000 */
[----:B------:R-:W-:Y:S01]  /*1aa0*/  LOP3.LUT R5, R5, 0xc0, RZ, 0xc0, !PT ;  /* 0x000000c005057812 */ /* 0x000fe200078ec0ff */
[C---:B------:R-:W-:Y:S01]  /*1ab0*/  IMAD R18, R14.reuse, 0x8, R18 ;  /* 0x000000080e127824 */ /* 0x040fe200078e0212 */
[----:B------:R3:W-:Y:S04]  /*1ac0*/  SHFL.IDX PT, R11, R0, 0x1, 0x1c1f ;  /* 0x003c1f00000b7f89 */ /* 0x0007e800000e0000 */
[----:B------:R4:W-:Y:S04]  /*1ad0*/  @P1 LDGSTS.E.BYPASS.LTC128B.128 [R221+0x5100], [R6.64], !P4 ;  /* 0x0510000006dd1fae */ /* 0x0009e8000e101d46 */
[----:B------:R-:W-:Y:S01]  /*1ae0*/  SHFL.IDX PT, R10, R10, 0x1, 0x1c1f ;  /* 0x003c1f000a0a7f89 */ /* 0x000fe200000e0000 */
[----:B-1----:R-:W-:Y:S01]  /*1af0*/  SHF.L.U32 R8, R14, 0x3, RZ ;  /* 0x000000030e087819 */ /* 0x002fe200000006ff */
[----:B------:R-:W-:-:S02]  /*1b00*/  IMAD.SHL.U32 R9, R22, 0x8, RZ ;  /* 0x0000000816097824 */ /* 0x000fc400078e00ff */
[----:B--2---:R-:W-:Y:S01]  /*1b10*/  SHFL.IDX PT, R2, R16, 0x1, 0x1c1f ;  /* 0x003c1f0010027f89 */ /* 0x004fe200000e0000 */
[----:B------:R-:W-:Y:S02]  /*1b20*/  LOP3.LUT R8, R5, 0x8, R8, 0xf8, !PT ;  /* 0x0000000805087812 */ /* 0x000fe400078ef808 */
[----:B------:R-:W-:Y:S01]  /*1b30*/  SHF.R.U32.HI R5, RZ, 0x3, R5 ;  /* 0x00000003ff057819 */ /* 0x000fe20000011605 */
[----:B------:R-:W4:Y:S01]  /*1b40*/  SHFL.IDX PT, R3, R15, 0x1, 0x1c1f ;  /* 0x003c1f000f037f89 */ /* 0x000f2200000e0000 */
[----:B---3--:R-:W-:Y:S02]  /*1b50*/  SHF.R.S32.HI R0, RZ, 0x1, R13 ;  /* 0x00000001ff007819 */ /* 0x008fe4000001140d */
[----:B------:R-:W-:Y:S02]  /*1b60*/  LOP3.LUT R63, R8, R5, RZ, 0x3c, !PT ;  /* 0x00000005083f7212 */ /* 0x000fe400078e3cff */
[C---:B------:R-:W-:Y:S01]  /*1b70*/  LOP3.LUT P3, RZ, R0.reuse, 0x2, RZ, 0xc0, !PT ;  /* 0x0000000200ff7812 */ /* 0x040fe2000786c0ff */
[----:B------:R-:W-:-:S05]  /*1b80*/  IMAD.SHL.U32 R0, R0, 0x40, RZ ;  /* 0x0000004000007824 */ /* 0x000fca00078e00ff */
[----:B------:R-:W-:-:S04]  /*1b90*/  LOP3.LUT R0, R0, 0xc0, RZ, 0xc0, !PT ;  /* 0x000000c000007812 */ /* 0x000fc800078ec0ff */
[----:B------:R-:W-:Y:S02]  /*1ba0*/  LOP3.LUT R5, R0, 0x8, R9, 0xf8, !PT ;  /* 0x0000000800057812 */ /* 0x000fe400078ef809 */
[----:B------:R-:W-:-:S04]  /*1bb0*/  SHF.R.U32.HI R0, RZ, 0x3, R0 ;  /* 0x00000003ff007819 */ /* 0x000fc80000011600 */
[----:B------:R-:W-:Y:S01]  /*1bc0*/  LOP3.LUT R5, R5, R0, RZ, 0x3c, !PT ;  /* 0x0000000005057212 */ /* 0x000fe200078e3cff */
[----:B------:R-:W-:Y:S02]  /*1bd0*/  IMAD.SHL.U32 R0, R20, 0x20, RZ ;  /* 0x0000002014007824 */ /* 0x000fe400078e00ff */
[----:B----4-:R-:W-:-:S03]  /*1be0*/  @P0 IMAD.WIDE R6, R60, 0x2, R2 ;  /* 0x000000023c060825 */ /* 0x010fc600078e0202 */
[----:B------:R-:W-:Y:S01]  /*1bf0*/  LOP3.LUT R62, R0, 0xffffff00, RZ, 0xc0, !PT ;  /* 0xffffff00003e7812 */ /* 0x000fe200078ec0ff */
[--C-:B------:R-:W-:Y:S01]  /*1c00*/  @P0 IMAD.WIDE R8, R190, 0x2, R2.reuse ;  /* 0x00000002be080825 */ /* 0x100fe200078e0202 */
[----:B------:R1:W-:Y:S03]  /*1c10*/  @P0 LDGSTS.E.BYPASS.LTC128B.128 [R221+0x3900], [R6.64], !P6 ;  /* 0x0390000006dd0fae */ /* 0x0003e6000f101d46 */
[----:B------:R-:W-:Y:S01]  /*1c20*/  @P0 IMAD.WIDE R2, R189, 0x2, R2 ;  /* 0x00000002bd020825 */ /* 0x000fe200078e0202 */
[----:B------:R2:W-:Y:S03]  /*1c30*/  @P0 LDGSTS.E.BYPASS.LTC128B.128 [R221+0x4900], [R8.64], !P5 ;  /* 0x0490000008dd0fae */ /* 0x0005e6000e901d46 */
[----:B------:R-:W-:Y:S01]  /*1c40*/  IMAD.WIDE R14, R60, 0x2, RZ ;  /* 0x000000023c0e7825 */ /* 0x000fe200078e02ff */
[----:B------:R3:W-:Y:S03]  /*1c50*/  @P0 LDGSTS.E.BYPASS.LTC128B.128 [R221+0x5900], [R2.64], !P4 ;  /* 0x0590000002dd0fae */ /* 0x0007e6000e101d46 */
[----:B------:R-:W-:Y:S01]  /*1c60*/  IMAD R0, R23, 0x200, R62 ;  /* 0x0000020017007824 */ /* 0x000fe200078e023e */
[----:B------:R-:W0:Y:S01]  /*1c70*/  LDGDEPBAR ;  /* 0x00000000000079af */ /* 0x000e220000000000 */
[----:B------:R-:W-:-:S02]  /*1c80*/  IADD3 R58, P1, R17, R14, RZ ;  /* 0x0000000e113a7210 */ /* 0x000fc40007f3e0ff */
[----:B------:R-:W-:-:S03]  /*1c90*/  IMAD R0, R136, 0x20, R0 ;  /* 0x0000002088007824 */ /* 0x000fc600078e0200 */
[----:B------:R-:W-:Y:S01]  /*1ca0*/  IMAD.X R59, R12, 0x1, R15, P1 ;  /* 0x000000010c3b7824 */ /* 0x000fe200008e060f */
[----:B------:R-:W-:Y:S02]  /*1cb0*/  IADD3 R56, P1, R14, R10, RZ ;  /* 0x0000000a0e387210 */ /* 0x000fe40007f3e0ff */
[----:B------:R-:W-:-:S03]  /*1cc0*/  IADD3 R0, R63, R0, RZ ;  /* 0x000000003f007210 */ /* 0x000fc60007ffe0ff */
[----:B------:R-:W-:Y:S02]  /*1cd0*/  IMAD.X R57, R15, 0x1, R11, P1 ;  /* 0x000000010f397824 */ /* 0x000fe400008e060b */
[----:B------:R-:W-:Y:S02]  /*1ce0*/  IMAD.SHL.U32 R219, R0, 0x2, RZ ;  /* 0x0000000200db7824 */ /* 0x000fe400078e00ff */
[----:B-1----:R-:W-:-:S04]  /*1cf0*/  IMAD.WIDE R6, R190, 0x2, RZ ;  /* 0x00000002be067825 */ /* 0x002fc800078e02ff */
[----:B--2---:R-:W-:Y:S01]  /*1d00*/  IMAD.WIDE R8, R189, 0x2, RZ ;  /* 0x00000002bd087825 */ /* 0x004fe200078e02ff */
[----:B------:R-:W-:Y:S02]  /*1d10*/  IADD3 R52, P1, R17, R6, RZ ;  /* 0x0000000611347210 */ /* 0x000fe40007f3e0ff */
[----:B------:R-:W-:Y:S01]  /*1d20*/  IADD3 R50, P0, R6, R10, RZ ;  /* 0x0000000a06327210 */ /* 0x000fe20007f1e0ff */
[----:B------:R-:W-:-:S04]  /*1d30*/  DEPBAR.LE SB0, 0x1 ;  /* 0x000080400000791a */ /* 0x000fc80000000000 */
[----:B------:R-:W-:-:S04]  /*1d40*/  DEPBAR.LE SB0, 0x0 ;  /* 0x000080000000791a */ /* 0x000fc80000000000 */
[----:B------:R-:W-:Y:S01]  /*1d50*/  BAR.SYNC.DEFER_BLOCKING 0x0 ;  /* 0x0000000000007b1d */ /* 0x000fe20000010000 */
[----:B---3--:R-:W-:Y:S02]  /*1d60*/  IMAD.U32 R3, R18, 0x20, R5 ;  /* 0x0000002012037824 */ /* 0x008fe400078e0005 */
[C---:B------:R-:W-:Y:S01]  /*1d70*/  IMAD.X R53, R12.reuse, 0x1, R7, P1 ;  /* 0x000000010c357824 */ /* 0x040fe200008e0607 */
[----:B------:R-:W-:Y:S01]  /*1d80*/  IADD3 R48, P1, R17, R8, RZ ;  /* 0x0000000811307210 */ /* 0x000fe20007f3e0ff */
[----:B------:R-:W-:Y:S02]  /*1d90*/  IMAD.SHL.U32 R139, R3, 0x2, RZ ;  /* 0x00000002038b7824 */ /* 0x000fe400078e00ff */
[----:B------:R-:W-:Y:S02]  /*1da0*/  IMAD.MOV.U32 R2, RZ, RZ, 0x10 ;  /* 0x00000010ff027424 */ /* 0x000fe400078e00ff */
[----:B------:R-:W-:Y:S01]  /*1db0*/  IMAD.X R49, R12, 0x1, R9, P1 ;  /* 0x000000010c317824 */ /* 0x000fe200008e0609 */
[----:B------:R-:W-:Y:S01]  /*1dc0*/  ISETP.GE.AND P1, PT, R19, c[0x0][0x1d4], PT ;  /* 0x0000750013007a0c */ /* 0x000fe20003f26270 */
[----:B------:R-:W-:Y:S01]  /*1dd0*/  IMAD.X R51, R7, 0x1, R11, P0 ;  /* 0x0000000107337824 */ /* 0x000fe200000e060b */
[----:B------:R-:W-:Y:S01]  /*1de0*/  IADD3 R6, P0, R8, R10, RZ ;  /* 0x0000000a08067210 */ /* 0x000fe20007f1e0ff */
[----:B------:R-:W-:Y:S01]  /*1df0*/  IMAD R220, R4, 0x2, R219 ;  /* 0x0000000204dc7824 */ /* 0x000fe200078e02db */
[----:B------:R-:W-:-:S03]  /*1e00*/  SEL R2, R2, 0xfffffff0, !P3 ;  /* 0xfffffff002027807 */ /* 0x000fc60005800000 */
[----:B------:R-:W-:Y:S01]  /*1e10*/  IMAD.X R7, R9, 0x1, R11, P0 ;  /* 0x0000000109077824 */ /* 0x000fe200000e060b */
[----:B------:R-:W-:Y:S01]  /*1e20*/  ISETP.LT.OR P0, PT, R54, 0x1, P2 ;  /* 0x000000013600780c */ /* 0x000fe20001701670 */
[----:B------:R-:W-:Y:S01]  /*1e30*/  IMAD R0, R2, 0x2, R139 ;  /* 0x0000000202007824 */ /* 0x000fe200078e028b */
[C---:B------:R-:W-:Y:S01]  /*1e40*/  ISETP.LT.OR P2, PT, R54.reuse, 0x21, P2 ;  /* 0x000000213600780c */ /* 0x040fe20001741670 */
[----:B------:R-:W-:Y:S04]  /*1e50*/  LDSM.16.M88.4 R16, [R219+0x7100] ;  /* 0x00710000db10783b */ /* 0x000fe80000000200 */
[----:B------:R-:W1:Y:S04]  /*1e60*/  LDSM.16.M88.4 R36, [R139+0x3100] ;  /* 0x003100008b24783b */ /* 0x000e680000000200 */
[----:B------:R-:W2:Y:S04]  /*1e70*/  LDSM.16.M88.4 R20, [R219+0x6100] ;  /* 0x00610000db14783b */ /* 0x000ea80000000200 */
[----:B------:R-:W3:Y:S04]  /*1e80*/  LDSM.16.M88.4 R32, [R139+0x3500] ;  /* 0x003500008b20783b */ /* 0x000ee80000000200 */
[----:B------:R-:W4:Y:S04]  /*1e90*/  LDSM.16.M88.4 R28, [R139+0x3900] ;  /* 0x003900008b1c783b */ /* 0x000f280000000200 */
[----:B------:R-:W2:Y:S04]  /*1ea0*/  LDSM.16.M88.4 R24, [R139+0x3d00] ;  /* 0x003d00008b18783b */ /* 0x000ea80000000200 */
[----:B------:R-:W-:Y:S04]  /*1eb0*/  LDSM.16.M88.4 R40, [R0+0x3500] ;  /* 0x003500000028783b */ /* 0x000fe80000000200 */
[----:B------:R-:W3:Y:S04]  /*1ec0*/  LDSM.16.M88.4 R8, [R220+0x7100] ;  /* 0x00710000dc08783b */ /* 0x000ee80000000200 */
[----:B------:R-:W3:Y:S04]  /*1ed0*/  LDSM.16.M88.4 R44, [R0+0x3100] ;  /* 0x00310000002c783b */ /* 0x000ee80000000200 */
[----:B------:R-:W3:Y:S04]  /*1ee0*/  LDSM.16.M88.4 R64, [R0+0x3900] ;  /* 0x003900000040783b */ /* 0x000ee80000000200 */
[----:B------:R4:W3:Y:S04]  /*1ef0*/  LDSM.16.M88.4 R68, [R0+0x3d00] ;  /* 0x003d00000044783b */ /* 0x0008e80000000200 */
[----:B------:R-:W3:Y:S01]  /*1f00*/  LDSM.16.M88.4 R12, [R220+0x6100] ;  /* 0x00610000dc0c783b */ /* 0x000ee20000000200 */
[----:B-1----:R-:W-:Y:S03]  /*1f10*/  HMMA.16816.F32 R84, R16, R36, RZ ;  /* 0x000000241054723c */ /* 0x002fe600000018ff */
[----:B------:R-:W-:Y:S01]  /*1f20*/  @!PT LDS RZ, [RZ] ;  /* 0x00000000fffff984 */ /* 0x000fe20000000800 */
[----:B------:R-:W-:Y:S01]  /*1f30*/  @!PT LDS RZ, [RZ] ;  /* 0x00000000fffff984 */ /* 0x000fe20000000800 */
[----:B------:R-:W-:Y:S01]  /*1f40*/  @!PT LDS RZ, [RZ] ;  /* 0x00000000fffff984 */ /* 0x000fe20000000800 */
[----:B------:R1:W-:Y:S01]  /*1f50*/  LDGSTS.E.BYPASS.LTC128B.128 [R221+0x100], [R58.64], !P0 ;  /* 0x001000003add7fae */ /* 0x0003e2000c101d46 */
[----:B------:R-:W-:-:S02]  /*1f60*/  ISETP.LT.OR P0, PT, R54, 0x1, P1 ;  /* 0x000000013600780c */ /* 0x000fc40000f01670 */
[----:B------:R-:W-:Y:S02]  /*1f70*/  ISETP.LT.OR P1, PT, R54, 0x21, P1 ;  /* 0x000000213600780c */ /* 0x000fe40000f21670 */
[----:B------:R-:W-:Y:S08]  /*1f80*/  HMMA.16816.F32 R108, R16, R38, RZ ;  /* 0x00000026106c723c */ /* 0x000ff000000018ff */
[----:B--2---:R-:W-:Y:S01]  /*1f90*/  HMMA.16816.F32 R96, R20, R36, RZ ;  /* 0x000000241460723c */ /* 0x004fe200000018ff */
[----:B------:R2:W-:Y:S01]  /*1fa0*/  LDGSTS.E.BYPASS.LTC128B.128 [R221+0x1100], [R52.64], !P0 ;  /* 0x0110000034dd7fae */ /* 0x0005e2000c101d46 */
[----:B------:R-:W-:-:S02]  /*1fb0*/  ISETP.GE.AND P0, PT, R55, c[0x0][0x1d4], PT ;  /* 0x0000750037007a0c */ /* 0x000fc40003f06270 */
[----:B----4-:R-:W-:Y:S02]  /*1fc0*/  IADD3 R0, R139, 0x3100, RZ ;  /* 0x000031008b007810 */ /* 0x010fe40007ffe0ff */
[C---:B------:R-:W-:Y:S02]  /*1fd0*/  ISETP.LT.OR P3, PT, R54.reuse, 0x1, P0 ;  /* 0x000000013600780c */ /* 0x040fe40000761670 */
[----:B------:R-:W-:Y:S01]  /*1fe0*/  HMMA.16816.F32 R92, R20, R38, RZ ;  /* 0x00000026145c723c */ /* 0x000fe200000018ff */
[----:B------:R-:W-:Y:S01]  /*1ff0*/  ISETP.LT.OR P0, PT, R54, 0x21, P0 ;  /* 0x000000213600780c */ /* 0x000fe20000701670 */
[----:B------:R-:W-:Y:S02]  /*2000*/  IMAD R218, R2, 0x2, R0 ;  /* 0x0000000202da7824 */ /* 0x000fe400078e0200 */
[----:B------:R-:W-:-:S04]  /*2010*/  IMAD R0, R136, 0x20, R62 ;  /* 0x0000002088007824 */ /* 0x000fc800078e023e */
[----:B---3--:R-:W-:Y:S01]  /*2020*/  HMMA.16816.F32 R80, R16, R32, RZ ;  /* 0x000000201050723c */ /* 0x008fe200000018ff */
[----:B------:R-:W-:Y:S02]  /*2030*/  IMAD.IADD R0, R63, 0x1, R0 ;  /* 0x000000013f007824 */ /* 0x000fe400078e0200 */
[----:B------:R3:W-:Y:S01]  /*2040*/  LDGSTS.E.BYPASS.LTC128B.128 [R221+0x2100], [R48.64], !P3 ;  /* 0x0210000030dd7fae */ /* 0x0007e2000d901d46 */
[----:B------:R-:W-:-:S03]  /*2050*/  ISETP.GT.AND P3, PT, R231, 0x3f, PT ;  /* 0x0000003fe700780c */ /* 0x000fc60003f64270 */
[----:B------:R1:W-:Y:S01]  /*2060*/  LDGSTS.E.BYPASS.LTC128B.128 [R221+0x900], [R56.64], !P2 ;  /* 0x0090000038dd7fae */ /* 0x0003e2000d101d46 */
[----:B------:R-:W-:Y:S01]  /*2070*/  HMMA.16816.F32 R116, R16, R34, RZ ;  /* 0x000000221074723c */ /* 0x000fe200000018ff */
[----:B------:R-:W-:Y:S02]  /*2080*/  ISETP.GE.AND P2, PT, R61, 0x41, PT ;  /* 0x000000413d00780c */ /* 0x000fe40003f46270 */
[----:B------:R3:W-:Y:S04]  /*2090*/  LDGSTS.E.BYPASS.LTC128B.128 [R221+0x1900], [R50.64], !P1 ;  /* 0x0190000032dd7fae */ /* 0x0007e8000c901d46 */
[----:B------:R4:W-:Y:S01]  /*20a0*/  LDGSTS.E.BYPASS.LTC128B.128 [R221+0x2900], [R6.64], !P0 ;  /* 0x0290000006dd7fae */ /* 0x0009e2000c101d46 */
[C---:B------:R-:W-:Y:S03]  /*20b0*/  HMMA.16816.F32 R36, R20.reuse, R32, RZ ;  /* 0x000000201424723c */ /* 0x040fe600000018ff */
[----:B--2---:R-:W-:Y:S04]  /*20c0*/  LDSM.16.M88.4 R52, [R139+0x4500] ;  /* 0x004500008b34783b */ /* 0x004fe80000000200 */
[----:B------:R-:W0:Y:S01]  /*20d0*/  LDGDEPBAR ;  /* 0x00000000000079af */ /* 0x000e220000000000 */
[----:B------:R-:W-:Y:S08]  /*20e0*/  HMMA.16816.F32 R88, R20, R34, RZ ;  /* 0x000000221458723c */ /* 0x000ff000000018ff */
[C---:B------:R-:W-:Y:S01]  /*20f0*/  HMMA.16816.F32 R76, R16.reuse, R28, RZ ;  /* 0x0000001c104c723c */ /* 0x040fe200000018ff */
[----:B-1----:R-:W-:Y:S04]  /*2100*/  LDSM.16.M88.4 R56, [R139+0x4100] ;  /* 0x004100008b38783b */ /* 0x002fe80000000200 */
[----:B---3--:R-:W-:Y:S03]  /*2110*/  LDSM.16.M88.4 R48, [R218+0x1800] ;  /* 0x00180000da30783b */ /* 0x008fe60000000200 */
[----:B------:R-:W-:Y:S08]  /*2120*/  HMMA.16816.F32 R112, R16, R30, RZ ;  /* 0x0000001e1070723c */ /* 0x000ff000000018ff */
[C---:B------:R-:W-:Y:S08]  /*2130*/  HMMA.16816.F32 R32, R20.reuse, R28, RZ ;  /* 0x0000001c1420723c */ /* 0x040ff000000018ff */
[----:B------:R-:W-:Y:S08]  /*2140*/  HMMA.16816.F32 R104, R20, R30, RZ ;  /* 0x0000001e1468723c */ /* 0x000ff000000018ff */
[C---:B------:R-:W-:Y:S08]  /*2150*/  HMMA.16816.F32 R72, R16.reuse, R24, RZ ;  /* 0x000000181048723c */ /* 0x040ff000000018ff */
[----:B------:R-:W-:Y:S01]  /*2160*/  HMMA.16816.F32 R100, R16, R26, RZ ;  /* 0x0000001a1064723c */ /* 0x000fe200000018ff */
[----:B------:R-:W1:Y:S07]  /*2170*/  LDSM.16.M88.4 R16, [R219+0x9100] ;  /* 0x00910000db10783b */ /* 0x000e6e0000000200 */
[C---:B------:R-:W-:Y:S08]  /*2180*/  HMMA.16816.F32 R28, R20.reuse, R24, RZ ;  /* 0x00000018141c723c */ /* 0x040ff000000018ff */
[----:B------:R-:W-:Y:S01]  /*2190*/  HMMA.16816.F32 R24, R20, R26, RZ ;  /* 0x0000001a1418723c */ /* 0x000fe200000018ff */
[----:B------:R-:W-:Y:S07]  /*21a0*/  LDSM.16.M88.4 R20, [R139+0x4d00] ;  /* 0x004d00008b14783b */ /* 0x000fee0000000200 */
[C---:B------:R-:W-:Y:S08]  /*21b0*/  HMMA.16816.F32 R120, R8.reuse, R40, R80 ;  /* 0x000000280878723c */ /* 0x040ff00000001850 */
[C---:B------:R-:W-:Y:S08]  /*21c0*/  HMMA.16816.F32 R80, R8.reuse, R42, R116 ;  /* 0x0000002a0850723c */ /* 0x040ff00000001874 */
[C---:B------:R-:W-:Y:S08]  /*21d0*/  HMMA.16816.F32 R84, R8.reuse, R44, R84 ;  /* 0x0000002c0854723c */ /* 0x040ff00000001854 */
[C---:B------:R-:W-:Y:S08]  /*21e0*/  HMMA.16816.F32 R140, R8.reuse, R64, R76 ;  /* 0x00000040088c723c */ /* 0x040ff0000000184c */
[C---:B------:R-:W-:Y:S08]  /*21f0*/  HMMA.16816.F32 R132, R8.reuse, R68, R72 ;  /* 0x000000440884723c */ /* 0x040ff00000001848 */
[----:B------:R-:W-:Y:S08]  /*2200*/  HMMA.16816.F32 R108, R8, R46, R108 ;  /* 0x0000002e086c723c */ /* 0x000ff0000000186c */
[C---:B------:R-:W-:Y:S08]  /*2210*/  HMMA.16816.F32 R96, R12.reuse, R44, R96 ;  /* 0x0000002c0c60723c */ /* 0x040ff00000001860 */
[C---:B------:R-:W-:Y:S01]  /*2220*/  HMMA.16816.F32 R116, R12.reuse, R40, R36 ;  /* 0x000000280c74723c */ /* 0x040fe20000001824 */
[----:B------:R-:W2:Y:S07]  /*2230*/  LDSM.16.M88.4 R36, [R139+0x4900] ;  /* 0x004900008b24783b */ /* 0x000eae0000000200 */
[C---:B------:R-:W-:Y:S01]  /*2240*/  HMMA.16816.F32 R124, R12.reuse, R64, R32 ;  /* 0x000000400c7c723c */ /* 0x040fe20000001820 */
[----:B------:R-:W-:Y:S07]  /*2250*/  LDSM.16.M88.4 R32, [R218+0x1000] ;  /* 0x00100000da20783b */ /* 0x000fee0000000200 */
[C---:B------:R-:W-:Y:S01]  /*2260*/  HMMA.16816.F32 R128, R12.reuse, R68, R28 ;  /* 0x000000440c80723c */ /* 0x040fe2000000181c */
[----:B------:R-:W-:Y:S07]  /*2270*/  LDSM.16.M88.4 R28, [R218+0x1400] ;  /* 0x00140000da1c783b */ /* 0x000fee0000000200 */
[C---:B------:R-:W-:Y:S08]  /*2280*/  HMMA.16816.F32 R44, R12.reuse, R46, R92 ;  /* 0x0000002e0c2c723c */ /* 0x040ff0000000185c */
[C---:B------:R-:W-:Y:S08]  /*2290*/  HMMA.16816.F32 R40, R12.reuse, R42, R88 ;  /* 0x0000002a0c28723c */ /* 0x040ff00000001858 */
[C---:B------:R-:W-:Y:S08]  /*22a0*/  HMMA.16816.F32 R72, R12.reuse, R66, R104 ;  /* 0x000000420c48723c */ /* 0x040ff00000001868 */
[----:B------:R-:W-:Y:S01]  /*22b0*/  HMMA.16816.F32 R76, R12, R70, R24 ;  /* 0x000000460c4c723c */ /* 0x000fe20000001818 */
[----:B------:R-:W3:Y:S04]  /*22c0*/  LDSM.16.M88.4 R12, [R219+0x8100] ;  /* 0x00810000db0c783b */ /* 0x000ee80000000200 */
[----:B------:R-:W2:Y:S03]  /*22d0*/  LDSM.16.M88.4 R24, [R220+0x8100] ;  /* 0x00810000dc18783b */ /* 0x000ea60000000200 */
[C---:B------:R-:W-:Y:S01]  /*22e0*/  HMMA.16816.F32 R112, R8.reuse, R66, R112 ;  /* 0x000000420870723c */ /* 0x040fe20000001870 */
[----:B------:R-:W-:Y:S07]  /*22f0*/  LDSM.16.M88.4 R64, [R218+0x1c00] ;  /* 0x001c0000da40783b */ /* 0x000fee0000000200 */
[----:B------:R-:W-:Y:S01]  /*2300*/  HMMA.16816.F32 R100, R8, R70, R100 ;  /* 0x000000460864723c */ /* 0x000fe20000001864 */
[----:B------:R-:W3:Y:S07]  /*2310*/  LDSM.16.M88.4 R8, [R220+0x9100] ;  /* 0x00910000dc08783b */ /* 0x000eee0000000200 */
[C---:B-1----:R-:W-:Y:S08]  /*2320*/  HMMA.16816.F32 R92, R16.reuse, R56, R84 ;  /* 0x00000038105c723c */ /* 0x042ff00000001854 */
[C---:B------:R-:W-:Y:S08]  /*2330*/  HMMA.16816.F32 R88, R16.reuse, R58, R108 ;  /* 0x0000003a1058723c */ /* 0x040ff0000000186c */
[C---:B------:R-:W-:Y:S08]  /*2340*/  HMMA.16816.F32 R84, R16.reuse, R52, R120 ;  /* 0x000000341054723c */ /* 0x040ff00000001878 */
[C---:B------:R-:W-:Y:S08]  /*2350*/  HMMA.16816.F32 R80, R16.reuse, R54, R80 ;  /* 0x000000361050723c */ /* 0x040ff00000001850 */
[C---:B--2---:R-:W-:Y:S08]  /*2360*/  HMMA.16816.F32 R104, R16.reuse, R36, R140 ;  /* 0x000000241068723c */ /* 0x044ff0000000188c */
[C---:B------:R-:W-:Y:S08]  /*2370*/  HMMA.16816.F32 R108, R16.reuse, R20, R132 ;  /* 0x00000014106c723c */ /* 0x040ff00000001884 */
[C---:B------:R-:W-:Y:S08]  /*2380*/  HMMA.16816.F32 R112, R16.reuse, R38, R112 ;  /* 0x000000261070723c */ /* 0x040ff00000001870 */
[----:B------:R-:W-:Y:S08]  /*2390*/  HMMA.16816.F32 R100, R16, R22, R100 ;  /* 0x000000161064723c */ /* 0x000ff00000001864 */
[C---:B---3--:R-:W-:Y:S08]  /*23a0*/  HMMA.16816.F32 R96, R12.reuse, R56, R96 ;  /* 0x000000380c60723c */ /* 0x048ff00000001860 */
[C---:B------:R-:W-:Y:S08]  /*23b0*/  HMMA.16816.F32 R56, R12.reuse, R58, R44 ;  /* 0x0000003a0c38723c */ /* 0x040ff0000000182c */
[C---:B------:R-:W-:Y:S08]  /*23c0*/  HMMA.16816.F32 R16, R12.reuse, R36, R124 ;  /* 0x000000240c10723c */ /* 0x040ff0000000187c */
[C---:B------:R-:W-:Y:S08]  /*23d0*/  HMMA.16816.F32 R44, R12.reuse, R52, R116 ;  /* 0x000000340c2c723c */ /* 0x040ff00000001874 */
[C---:B------:R-:W-:Y:S01]  /*23e0*/  HMMA.16816.F32 R40, R12.reuse, R54, R40 ;  /* 0x000000360c28723c */ /* 0x040fe20000001828 */
[----:B------:R-:W-:Y:S07]  /*23f0*/  LDSM.16.M88.4 R52, [R139+0x5100] ;  /* 0x005100008b34783b */ /* 0x000fee0000000200 */
[C---:B------:R-:W-:Y:S01]  /*2400*/  HMMA.16816.F32 R68, R12.reuse, R38, R72 ;  /* 0x000000260c44723c */ /* 0x040fe20000001848 */
[----:B------:R-:W-:Y:S07]  /*2410*/  LDSM.16.M88.4 R36, [R139+0x5d00] ;  /* 0x005d00008b24783b */ /* 0x000fee0000000200 */
[C---:B------:R-:W-:Y:S08]  /*2420*/  HMMA.16816.F32 R72, R12.reuse, R20, R128 ;  /* 0x000000140c48723c */ /* 0x040ff00000001880 */
[----:B------:R-:W-:Y:S01]  /*2430*/  HMMA.16816.F32 R76, R12, R22, R76 ;  /* 0x000000160c4c723c */ /* 0x000fe2000000184c */
[----:B------:R-:W1:Y:S04]  /*2440*/  LDSM.16.M88.4 R20, [R219+0xb100] ;  /* 0x00b10000db14783b */ /* 0x000e680000000200 */
[----:B------:R-:W-:Y:S03]  /*2450*/  LDSM.16.M88.4 R12, [R220+0xa100] ;  /* 0x00a10000dc0c783b */ /* 0x000fe60000000200 */
[C---:B------:R-:W-:Y:S08]  /*2460*/  HMMA.16816.F32 R124, R24.reuse, R34, R56 ;  /* 0x00000022187c723c */ /* 0x040ff00000001838 */
[C---:B------:R-:W-:Y:S01]  /*2470*/  HMMA.16816.F32 R116, R24.reuse, R48, R16 ;  /* 0x000000301874723c */ /* 0x040fe20000001810 */
[----:B------:R-:W2:Y:S07]  /*2480*/  LDSM.16.M88.4 R16, [R219+0xa100] ;  /* 0x00a10000db10783b */ /* 0x000eae0000000200 */
[C---:B------:R-:W-:Y:S01]  /*2490*/  HMMA.16816.F32 R56, R24.reuse, R28, R44 ;  /* 0x0000001c1838723c */ /* 0x040fe2000000182c */
[----:B------:R-:W3:Y:S07]  /*24a0*/  LDSM.16.M88.4 R44, [R139+0x5500] ;  /* 0x005500008b2c783b */ /* 0x000eee0000000200 */
[----:B------:R-:W-:Y:S01]  /*24b0*/  HMMA.16816.F32 R120, R24, R30, R40 ;  /* 0x0000001e1878723c */ /* 0x000fe20000001828 */
[----:B------:R-:W1:Y:S07]  /*24c0*/  LDSM.16.M88.4 R40, [R139+0x5900] ;  /* 0x005900008b28783b */ /* 0x000e6e0000000200 */
[C---:B------:R-:W-:Y:S08]  /*24d0*/  HMMA.16816.F32 R92, R8.reuse, R32, R92 ;  /* 0x00000020085c723c */ /* 0x040ff0000000185c */
[----:B------:R-:W-:Y:S08]  /*24e0*/  HMMA.16816.F32 R148, R8, R34, R88 ;  /* 0x000000220894723c */ /* 0x000ff00000001858 */
[----:B------:R-:W-:Y:S01]  /*24f0*/  HMMA.16816.F32 R128, R24, R32, R96 ;  /* 0x000000201880723c */ /* 0x000fe20000001860 */
[----:B------:R-:W-:Y:S07]  /*2500*/  LDSM.16.M88.4 R32, [R218+0x2400] ;  /* 0x00240000da20783b */ /* 0x000fee0000000200 */
[C---:B------:R-:W-:Y:S08]  /*2510*/  HMMA.16816.F32 R144, R8.reuse, R28, R84 ;  /* 0x0000001c0890723c */ /* 0x040ff00000001854 */
[C---:B------:R-:W-:Y:S01]  /*2520*/  HMMA.16816.F32 R140, R8.reuse, R30, R80 ;  /* 0x0000001e088c723c */ /* 0x040fe20000001850 */
[----:B------:R-:W-:Y:S07]  /*2530*/  LDSM.16.M88.4 R28, [R218+0x2800] ;  /* 0x00280000da1c783b */ /* 0x000fee0000000200 */
[C---:B------:R-:W-:Y:S08]  /*2540*/  HMMA.16816.F32 R88, R8.reuse, R48, R104 ;  /* 0x000000300858723c */ /* 0x040ff00000001868 */
[C---:B------:R-:W-:Y:S08]  /*2550*/  HMMA.16816.F32 R84, R8.reuse, R50, R112 ;  /* 0x000000320854723c */ /* 0x040ff00000001870 */
[C---:B------:R-:W-:Y:S08]  /*2560*/  HMMA.16816.F32 R80, R8.reuse, R64, R108 ;  /* 0x000000400850723c */ /* 0x040ff0000000186c */
[----:B------:R-:W-:Y:S01]  /*2570*/  HMMA.16816.F32 R132, R8, R66, R100 ;  /* 0x000000420884723c */ /* 0x000fe20000001864 */
[----:B------:R-:W-:Y:S07]  /*2580*/  LDSM.16.M88.4 R8, [R220+0xb100] ;  /* 0x00b10000dc08783b */ /* 0x000fee0000000200 */
[C---:B------:R-:W-:Y:S01]  /*2590*/  HMMA.16816.F32 R112, R24.reuse, R50, R68 ;  /* 0x000000321870723c */ /* 0x040fe20000001844 */
[----:B------:R-:W3:Y:S07]  /*25a0*/  LDSM.16.M88.4 R48, [R218+0x2000] ;  /* 0x00200000da30783b */ /* 0x000eee0000000200 */
[C---:B------:R-:W-:Y:S08]  /*25b0*/  HMMA.16816.F32 R108, R24.reuse, R64, R72 ;  /* 0x00000040186c723c */ /* 0x040ff00000001848 */
[----:B------:R-:W-:Y:S01]  /*25c0*/  HMMA.16816.F32 R76, R24, R66, R76 ;  /* 0x00000042184c723c */ /* 0x000fe2000000184c */
[----:B------:R-:W4:Y:S01]  /*25d0*/  LDSM.16.M88.4 R24, [R218+0x2c00] ;  /* 0x002c0000da18783b */ /* 0x000f220000000200 */
[----:B------:R-:W-:-:S06]  /*25e0*/  DEPBAR.LE SB0, 0x0 ;  /* 0x000080000000791a */ /* 0x000fcc0000000000 */
[C---:B-1----:R-:W-:Y:S08]  /*25f0*/  HMMA.16816.F32 R104, R20.reuse, R52, R92 ;  /* 0x000000341468723c */ /* 0x042ff0000000185c */
[----:B------:R-:W-:Y:S08]  /*2600*/  HMMA.16816.F32 R100, R20, R54, R148 ;  /* 0x000000361464723c */ /* 0x000ff00000001894 */
[C---:B--2---:R-:W-:Y:S08]  /*2610*/  HMMA.16816.F32 R68, R16.reuse, R52, R128 ;  /* 0x000000341044723c */ /* 0x044ff00000001880 */
[----:B------:R-:W-:Y:S08]  /*2620*/  HMMA.16816.F32 R64, R16, R54, R124 ;  /* 0x000000361040723c */ /* 0x000ff0000000187c */
[C---:B---3--:R-:W-:Y:S08]  /*2630*/  HMMA.16816.F32 R96, R20.reuse, R44, R144 ;  /* 0x0000002c1460723c */ /* 0x048ff00000001890 */
[----:B------:R-:W-:Y:S08]  /*2640*/  HMMA.16816.F32 R92, R20, R46, R140 ;  /* 0x0000002e145c723c */ /* 0x000ff0000000188c */
[C---:B------:R-:W-:Y:S08]  /*2650*/  HMMA.16816.F32 R56, R16.reuse, R44, R56 ;  /* 0x0000002c1038723c */ /* 0x040ff00000001838 */
[----:B------:R-:W-:Y:S08]  /*2660*/  HMMA.16816.F32 R52, R16, R46, R120 ;  /* 0x0000002e1034723c */ /* 0x000ff00000001878 */
[C---:B------:R-:W-:Y:S08]  /*2670*/  HMMA.16816.F32 R88, R20.reuse, R40, R88 ;  /* 0x000000281458723c */ /* 0x040ff00000001858 */
[----:B------:R-:W-:Y:S08]  /*2680*/  HMMA.16816.F32 R84, R20, R42, R84 ;  /* 0x0000002a1454723c */ /* 0x000ff00000001854 */
[----:B------:R-:W-:Y:S08]  /*2690*/  HMMA.16816.F32 R44, R16, R40, R116 ;  /* 0x00000028102c723c */ /* 0x000ff00000001874 */
[C---:B------:R-:W-:Y:S08]  /*26a0*/  HMMA.16816.F32 R80, R20.reuse, R36, R80 ;  /* 0x000000241450723c */ /* 0x040ff00000001850 */
[----:B------:R-:W-:Y:S08]  /*26b0*/  HMMA.16816.F32 R72, R20, R38, R132 ;  /* 0x000000261448723c */ /* 0x000ff00000001884 */
[C---:B------:R-:W-:Y:S08]  /*26c0*/  HMMA.16816.F32 R40, R16.reuse, R42, R112 ;  /* 0x0000002a1028723c */ /* 0x040ff00000001870 */
[C---:B------:R-:W-:Y:S08]  /*26d0*/  HMMA.16816.F32 R20, R16.reuse, R36, R108 ;  /* 0x000000241014723c */ /* 0x040ff0000000186c */
[----:B------:R-:W-:Y:S08]  /*26e0*/  HMMA.16816.F32 R16, R16, R38, R76 ;  /* 0x000000261010723c */ /* 0x000ff0000000184c */
[C---:B------:R-:W-:Y:S08]  /*26f0*/  HMMA.16816.F32 R104, R8.reuse, R48, R104 ;  /* 0x000000300868723c */ /* 0x040ff00000001868 */
[----:B------:R-:W-:Y:S08]  /*2700*/  HMMA.16816.F32 R100, R8, R50, R100 ;  /* 0x000000320864723c */ /* 0x000ff00000001864 */
[C---:B------:R-:W-:Y:S08]  /*2710*/  HMMA.16816.F32 R68, R12.reuse, R48, R68 ;  /* 0x000000300c44723c */ /* 0x040ff00000001844 */
[----:B------:R-:W-:Y:S08]  /*2720*/  HMMA.16816.F32 R76, R12, R50, R64 ;  /* 0x000000320c4c723c */ /* 0x000ff00000001840 */
[----:B----4-:R-:W-:Y:S08]  /*2730*/  HMMA.16816.F32 R108, R8, R26, R72 ;  /* 0x0000001a086c723c */ /* 0x010ff00000001848 */
[----:B------:R-:W-:Y:S08]  /*2740*/  HMMA.16816.F32 R48, R12, R30, R40 ;  /* 0x0000001e0c30723c */ /* 0x000ff00000001828 */
[----:B------:R-:W-:Y:S08]  /*2750*/  HMMA.16816.F32 R80, R8, R24, R80 ;  /* 0x000000180850723c */ /* 0x000ff00000001850 */
[C---:B------:R-:W-:Y:S08]  /*2760*/  HMMA.16816.F32 R72, R12.reuse, R32, R56 ;  /* 0x000000200c48723c */ /* 0x040ff00000001838 */
[----:B------:R-:W-:Y:S08]  /*2770*/  HMMA.16816.F32 R40, R12, R24, R20 ;  /* 0x000000180c28723c */ /* 0x000ff00000001814 */
[C---:B------:R-:W-:Y:S08]  /*2780*/  HMMA.16816.F32 R96, R8.reuse, R32, R96 ;  /* 0x000000200860723c */ /* 0x040ff00000001860 */
[C---:B------:R-:W-:Y:S08]  /*2790*/  HMMA.16816.F32 R92, R8.reuse, R34, R92 ;  /* 0x00000022085c723c */ /* 0x040ff0000000185c */
[C---:B------:R-:W-:Y:S08]  /*27a0*/  HMMA.16816.F32 R88, R8.reuse, R28, R88 ;  /* 0x0000001c0858723c */ /* 0x040ff00000001858 */
[----:B------:R-:W-:Y:S08]  /*27b0*/  HMMA.16816.F32 R84, R8, R30, R84 ;  /* 0x0000001e0854723c */ /* 0x000ff00000001854 */
[C---:B------:R-:W-:Y:S08]  /*27c0*/  HMMA.16816.F32 R64, R12.reuse, R34, R52 ;  /* 0x000000220c40723c */ /* 0x040ff00000001834 */
[C---:B------:R-:W-:Y:S08]  /*27d0*/  HMMA.16816.F32 R56, R12.reuse, R28, R44 ;  /* 0x0000001c0c38723c */ /* 0x040ff0000000182c */
[----:B------:R-:W-:Y:S01]  /*27e0*/  HMMA.16816.F32 R24, R12, R26, R16 ;  /* 0x0000001a0c18723c */ /* 0x000fe20000001810 */
[----:B------:R-:W-:Y:S06]  /*27f0*/  BAR.SYNC.DEFER_BLOCKING 0x0 ;  /* 0x0000000000007b1d */ /* 0x000fec0000010000 */
[----:B------:R-:W-:Y:S05]  /*2800*/  @!P2 BRA `(.L_x_31) ;  /* 0x000004300000a947 */ /* 0x000fea0003800000 */
[----:B------:R-:W-:Y:S01]  /*2810*/  ISETP.NE.AND P1, PT, R162, 0x1, PT ;  /* 0x00000001a200780c */ /* 0x000fe20003f25270 */
[----:B------:R-:W-:-:S02]  /*2820*/  IMAD R3, R159, 0x40, R251 ;  /* 0x000000409f037824 */ /* 0x000fc400078e02fb */
[----:B------:R-:W-:-:S03]  /*2830*/  IMAD.MOV.U32 R222, RZ, RZ, RZ ;  /* 0x000000ffffde7224 */ /* 0x000fc600078e00ff */
[----:B------:R-:W-:-:S05]  /*2840*/  IADD3 R3, R3, -0x80, R231 ;  /* 0xffffff8003037810 */ /* 0x000fca0007ffe0e7 */
[----:B------:R-:W-:Y:S02]  /*2850*/  IMAD.MOV.U32 R2, RZ, RZ, R3 ;  /* 0x000000ffff027224 */ /* 0x000fe400078e0003 */
[----:B------:R-:W-:-:S05]  /*2860*/  @P1 IMAD.HI.U32 R5, R3, c[0x0][0x2bc], RZ ;  /* 0x0000af0003051a27 */ /* 0x000fca00078e00ff */
[----:B------:R-:W-:-:S04]  /*2870*/  @P1 SHF.R.U32.HI R2, RZ, c[0x0][0x2c0], R5 ;  /* 0x0000b000ff021a19 */ /* 0x000fc80000011605 */
[----:B------:R-:W-:-:S04]  /*2880*/  @!P3 IADD3 R5, P0, R2, R160, RZ ;  /* 0x000000a00205b210 */ /* 0x000fc80007f1e0ff */
[----:B------:R-:W-:Y:S02]  /*2890*/  @!P3 LEA.HI.X.SX32 R7, R2, R158, 0x1, P0 ;  /* 0x0000009e0207b211 */ /* 0x000fe400000f0eff */
[----:B------:R-:W-:-:S04]  /*28a0*/  @!P3 LEA R6, P0, R5, c[0x0][0x2a0], 0x2 ;  /* 0x0000a8000506ba11 */ /* 0x000fc800078010ff */
[----:B------:R-:W-:-:S05]  /*28b0*/  @!P3 LEA.HI.X R7, R5, c[0x0][0x2a4], R7, 0x2, P0 ;  /* 0x0000a9000507ba11 */ /* 0x000fca00000f1407 */
[----:B------:R1:W2:Y:S01]  /*28c0*/  @!P3 LDG.E R222, [R6.64] ;  /* 0x0000000606deb981 */ /* 0x0002a2000c1e1900 */
[----:B------:R-:W-:Y:S01]  /*28d0*/  IMAD.MOV R2, RZ, RZ, -R2 ;  /* 0x000000ffff027224 */ /* 0x000fe200078e0a02 */
[----:B------:R-:W-:Y:S01]  /*28e0*/  SEL R22, RZ, 0x10, P6 ;  /* 0x00000010ff167807 */ /* 0x000fe20003000000 */
[----:B------:R-:W-:Y:S01]  /*28f0*/  IMAD.SHL.U32 R8, R60, 0x2, RZ ;  /* 0x000000023c087824 */ /* 0x000fe200078e00ff */
[----:B------:R-:W-:Y:S01]  /*2900*/  SEL R21, RZ, 0x10, P5 ;  /* 0x00000010ff157807 */ /* 0x000fe20002800000 */
[----:B------:R-:W-:Y:S01]  /*2910*/  IMAD R223, R2, c[0x0][0x2b8], R3 ;  /* 0x0000ae0002df7a24 */ /* 0x000fe200078e0203 */
[----:B------:R-:W-:Y:S01]  /*2920*/  SHF.L.U64.HI R9, R60, 0x1, R155 ;  /* 0x000000013c097819 */ /* 0x000fe2000001029b */
[----:B------:R-:W-:Y:S01]  /*2930*/  IMAD.SHL.U32 R16, R190, 0x2, RZ ;  /* 0x00000002be107824 */ /* 0x000fe200078e00ff */
[----:B------:R-:W-:Y:S01]  /*2940*/  SEL R20, RZ, 0x10, P4 ;  /* 0x00000010ff147807 */ /* 0x000fe20002000000 */
[----:B------:R-:W-:Y:S01]  /*2950*/  IMAD.SHL.U32 R17, R189, 0x2, RZ ;  /* 0x00000002bd117824 */ /* 0x000fe200078e00ff */
[----:B------:R-:W-:-:S02]  /*2960*/  SHF.R.S32.HI R2, RZ, 0x1f, R223 ;  /* 0x0000001fff027819 */ /* 0x000fc400000114df */
[----:B------:R-:W-:Y:S02]  /*2970*/  SHF.L.U64.HI R18, R190, 0x1, R154 ;  /* 0x00000001be127819 */ /* 0x000fe4000001029a */
[----:B------:R-:W-:Y:S01]  /*2980*/  SHF.L.U64.HI R19, R189, 0x1, R152 ;  /* 0x00000001bd137819 */ /* 0x000fe20000010298 */
[----:B------:R-:W-:Y:S02]  /*2990*/  IMAD R5, R2, c[0x0][0x1e0], RZ ;  /* 0x0000780002057a24 */ /* 0x000fe400078e02ff */
[----:B------:R-:W-:-:S04]  /*29a0*/  IMAD.WIDE.U32 R2, R223, c[0x0][0x1e0], RZ ;  /* 0x00007800df027a25 */ /* 0x000fc800078e00ff */
[----:B------:R-:W-:-:S04]  /*29b0*/  IMAD R5, R223, c[0x0][0x1e4], R5 ;  /* 0x00007900df057a24 */ /* 0x000fc800078e0205 */
[----:B------:R-:W-:Y:S01]  /*29c0*/  IMAD.IADD R3, R3, 0x1, R5 ;  /* 0x0000000103037824 */ /* 0x000fe200078e0205 */
[----:B-1----:R-:W-:-:S04]  /*29d0*/  IADD3 R6, -R22, 0x10, RZ ;  /* 0x0000001016067810 */ /* 0x002fc80007ffe1ff */
[----:B------:R-:W-:Y:S02]  /*29e0*/  LOP3.LUT R6, R6, 0xf, RZ, 0xc0, !PT ;  /* 0x0000000f06067812 */ /* 0x000fe400078ec0ff */
[----:B--2---:R-:W-:Y:S01]  /*29f0*/  SHF.R.S32.HI R5, RZ, 0x1f, R222 ;  /* 0x0000001fff057819 */ /* 0x004fe200000114de */
[----:B------:R-:W-:-:S04]  /*2a00*/  IMAD.WIDE.U32 R2, R222, c[0x0][0x1f0], R2 ;  /* 0x00007c00de027a25 */ /* 0x000fc800078e0002 */
[----:B------:R-:W-:Y:S01]  /*2a10*/  IMAD R5, R5, c[0x0][0x1f0], RZ ;  /* 0x00007c0005057a24 */ /* 0x000fe200078e02ff */
[----:B------:R-:W-:-:S03]  /*2a20*/  IADD3 R2, P0, R156, R2, RZ ;  /* 0x000000029c027210 */ /* 0x000fc60007f1e0ff */
[----:B------:R-:W-:-:S05]  /*2a30*/  IMAD R5, R222, c[0x0][0x1f4], R5 ;  /* 0x00007d00de057a24 */ /* 0x000fca00078e0205 */
[----:B------:R-:W-:Y:S02]  /*2a40*/  IADD3.X R3, R252, R3, R5, P0, !PT ;  /* 0x00000003fc037210 */ /* 0x000fe400007fe405 */
[----:B------:R-:W-:-:S04]  /*2a50*/  LEA R7, P0, R2, c[0x0][0x1c8], 0x1 ;  /* 0x0000720002077a11 */ /* 0x000fc800078008ff */
[----:B------:R-:W-:Y:S02]  /*2a60*/  LEA.HI.X R5, R2, c[0x0][0x1cc], R3, 0x1, P0 ;  /* 0x0000730002057a11 */ /* 0x000fe400000f0c03 */
[----:B------:R-:W1:Y:S04]  /*2a70*/  SHFL.IDX PT, R2, R7, 0x1, 0x1c1f ;  /* 0x003c1f0007027f89 */ /* 0x000e6800000e0000 */
[----:B------:R-:W2:Y:S01]  /*2a80*/  SHFL.IDX PT, R3, R5, 0x1, 0x1c1f ;  /* 0x003c1f0005037f89 */ /* 0x000ea200000e0000 */
[----:B-1----:R-:W-:Y:S02]  /*2a90*/  IADD3 R14, P1, P0, R6, R2, R8 ;  /* 0x00000002060e7210 */ /* 0x002fe4000783e008 */
[----:B------:R-:W-:Y:S02]  /*2aa0*/  IADD3 R6, -R21, 0x10, RZ ;  /* 0x0000001015067810 */ /* 0x000fe40007ffe1ff */
[----:B--2---:R-:W-:-:S02]  /*2ab0*/  IADD3.X R15, RZ, R3, R9, P1, P0 ;  /* 0x00000003ff0f7210 */ /* 0x004fc40000fe0409 */
[----:B------:R-:W-:-:S04]  /*2ac0*/  LOP3.LUT R6, R6, 0xf, RZ, 0xc0, !PT ;  /* 0x0000000f06067812 */ /* 0x000fc800078ec0ff */
[----:B------:R-:W-:Y:S02]  /*2ad0*/  IADD3 R12, P1, P0, R6, R2, R16 ;  /* 0x00000002060c7210 */ /* 0x000fe4000783e010 */
[----:B------:R-:W-:Y:S02]  /*2ae0*/  IADD3 R6, -R20, 0x10, RZ ;  /* 0x0000001014067810 */ /* 0x000fe40007ffe1ff */
[----:B------:R-:W-:Y:S02]  /*2af0*/  IADD3.X R13, RZ, R3, R18, P1, P0 ;  /* 0x00000003ff0d7210 */ /* 0x000fe40000fe0412 */
[----:B------:R-:W-:-:S04]  /*2b00*/  LOP3.LUT R6, R6, 0xf, RZ, 0xc0, !PT ;  /* 0x0000000f06067812 */ /* 0x000fc800078ec0ff */
[----:B------:R-:W-:Y:S02]  /*2b10*/  IADD3 R10, P1, P0, R6, R2, R17 ;  /* 0x00000002060a7210 */ /* 0x000fe4000783e011 */
[----:B------:R-:W1:Y:S02]  /*2b20*/  SHFL.IDX PT, R2, R7, RZ, 0x1c1f ;  /* 0x001c1fff07027589 */ /* 0x000e6400000e0000 */
[----:B------:R-:W-:Y:S02]  /*2b30*/  IADD3.X R11, RZ, R3, R19, P1, P0 ;  /* 0x00000003ff0b7210 */ /* 0x000fe40000fe0413 */
[----:B------:R-:W2:Y:S01]  /*2b40*/  SHFL.IDX PT, R3, R5, RZ, 0x1c1f ;  /* 0x001c1fff05037589 */ /* 0x000ea200000e0000 */
[----:B-1----:R-:W-:-:S05]  /*2b50*/  IADD3 R8, P0, R2, R8, RZ ;  /* 0x0000000802087210 */ /* 0x002fca0007f1e0ff */
[----:B--2---:R-:W-:Y:S01]  /*2b60*/  IMAD.X R9, R3, 0x1, R9, P0 ;  /* 0x0000000103097824 */ /* 0x004fe200000e0609 */
[----:B------:R-:W-:-:S04]  /*2b70*/  IADD3 R6, P0, R2, R16, RZ ;  /* 0x0000001002067210 */ /* 0x000fc80007f1e0ff */
[----:B------:R1:W-:Y:S01]  /*2b80*/  LDGSTS.E.BYPASS.LTC128B.128 [R221+0x3100], [R8.64], !P6 ;  /* 0x0310000008dd7fae */ /* 0x0003e2000f101d46 */
[----:B------:R-:W-:Y:S01]  /*2b90*/  IMAD.X R7, R3, 0x1, R18, P0 ;  /* 0x0000000103077824 */ /* 0x000fe200000e0612 */
[----:B------:R-:W-:-:S04]  /*2ba0*/  IADD3 R2, P0, R2, R17, RZ ;  /* 0x0000001102027210 */ /* 0x000fc80007f1e0ff */
[----:B------:R1:W-:Y:S01]  /*2bb0*/  LDGSTS.E.BYPASS.LTC128B.128 [R221+0x4100], [R6.64], !P5 ;  /* 0x0410000006dd7fae */ /* 0x0003e2000e901d46 */
[----:B------:R-:W-:Y:S01]  /*2bc0*/  IMAD.X R3, R3, 0x1, R19, P0 ;  /* 0x0000000103037824 */ /* 0x000fe200000e0613 */
[----:B------:R-:W-:-:S04]  /*2bd0*/  ISETP.NE.U32.AND P0, PT, R22, RZ, PT ;  /* 0x000000ff1600720c */ /* 0x000fc80003f05070 */
[----:B------:R1:W-:Y:S09]  /*2be0*/  LDGSTS.E.BYPASS.LTC128B.128 [R221+0x5100], [R2.64], !P4 ;  /* 0x0510000002dd7fae */ /* 0x0003f2000e101d46 */
[----:B------:R1:W-:Y:S01]  /*2bf0*/  LDGSTS.E.BYPASS.LTC128B.128.ZFILL [R221+0x3900], [R14.64], P0 ;  /* 0x039000000edd7fae */ /* 0x0003e20008141d46 */
[----:B------:R-:W-:-:S13]  /*2c00*/  ISETP.NE.U32.AND P0, PT, R21, RZ, PT ;  /* 0x000000ff1500720c */ /* 0x000fda0003f05070 */
[----:B------:R1:W-:Y:S01]  /*2c10*/  LDGSTS.E.BYPASS.LTC128B.128.ZFILL [R221+0x4900], [R12.64], P0 ;  /* 0x049000000cdd7fae */ /* 0x0003e20008141d46 */
[----:B------:R-:W-:-:S13]  /*2c20*/  ISETP.NE.U32.AND P0, PT, R20, RZ, PT ;  /* 0x000000ff1400720c */ /* 0x000fda0003f05070 */
[----:B------:R1:W-:Y:S02]  /*2c30*/  LDGSTS.E.BYPASS.LTC128B.128.ZFILL [R221+0x5900], [R10.64], P0 ;  /* 0x059000000add7fae */ /* 0x0003e40008141d46 */
.L_x_31:
[----:B-1----:R-:W-:Y:S01]  /*2c40*/  LOP3.LUT R2, R138, 0xffffffe0, RZ, 0xc0, !PT ;  /* 0xffffffe08a027812 */ /* 0x002fe200078ec0ff */
[----:B------:R-:W-:Y:S01]  /*2c50*/  IMAD.SHL.U32 R216, R0, 0x2, RZ ;  /* 0x0000000200d87824 */ /* 0x000fe200078e00ff */
[----:B------:R-:W0:Y:S03]  /*2c60*/  LDGDEPBAR ;  /* 0x00000000000079af */ /* 0x000e260000000000 */
[----:B------:R-:W-:Y:S01]  /*2c70*/  IMAD.IADD R2, R153, 0x1, -R2 ;  /* 0x0000000199027824 */ /* 0x000fe200078e0a02 */
[----:B------:R-:W-:Y:S01]  /*2c80*/  LDSM.16.MT88.4 R20, [R216+0x1100] ;  /* 0x00110000d814783b */ /* 0x000fe20000004200 */
[----:B------:R-:W-:-:S03]  /*2c90*/  IMAD R217, R4, 0x2, R216 ;  /* 0x0000000204d97824 */ /* 0x000fc600078e02d8 */
[----:B------:R-:W-:-:S04]  /*2ca0*/  SHF.R.S32.HI R3, RZ, 0x1f, R2 ;  /* 0x0000001fff037819 */ /* 0x000fc80000011402 */
[----:B------:R-:W-:-:S04]  /*2cb0*/  LEA.HI R3, R3, R2, RZ, 0x2 ;  /* 0x0000000203037211 */ /* 0x000fc800078f10ff */
[----:B------:R-:W-:-:S05]  /*2cc0*/  LOP3.LUT R3, R3, 0x7ffffffc, RZ, 0xc0, !PT ;  /* 0x7ffffffc03037812 */ /* 0x000fca00078ec0ff */
[----:B------:R-:W-:-:S04]  /*2cd0*/  IMAD.IADD R2, R2, 0x1, -R3 ;  /* 0x0000000102027824 */ /* 0x000fc800078e0a03 */
[----:B------:R-:W-:-:S05]  /*2ce0*/  IMAD R2, R2, -0x2, R137 ;  /* 0xfffffffe02027824 */ /* 0x000fca00078e0289 */
[----:B------:R-:W-:-:S04]  /*2cf0*/  ISETP.GT.AND P0, PT, R2, RZ, PT ;  /* 0x000000ff0200720c */ /* 0x000fc80003f04270 */
[----:B------:R-:W-:Y:S02]  /*2d00*/  FSEL R15, R106, -INF , P0 ;  /* 0xff8000006a0f7808 */ /* 0x000fe40000000000 */
[----:B------:R-:W-:Y:S02]  /*2d10*/  FSEL R10, R104, -INF , P0 ;  /* 0xff800000680a7808 */ /* 0x000fe40000000000 */
[----:B------:R-:W-:Y:S02]  /*2d20*/  FSEL R39, R70, -INF , P0 ;  /* 0xff80000046277808 */ /* 0x000fe40000000000 */
[----:B------:R-:W-:Y:S02]  /*2d30*/  FSEL R32, R68, -INF , P0 ;  /* 0xff80000044207808 */ /* 0x000fe40000000000 */
[----:B------:R-:W-:-:S04]  /*2d40*/  ISETP.GT.AND P0, PT, R2, 0x1, PT ;  /* 0x000000010200780c */ /* 0x000fc80003f04270 */
[----:B------:R-:W-:Y:S02]  /*2d50*/  FSEL R16, R107, -INF , P0 ;  /* 0xff8000006b107808 */ /* 0x000fe40000000000 */
[----:B------:R-:W-:Y:S02]  /*2d60*/  FSEL R11, R105, -INF , P0 ;  /* 0xff800000690b7808 */ /* 0x000fe40000000000 */
[----:B------:R-:W-:Y:S02]  /*2d70*/  FSEL R44, R71, -INF , P0 ;  /* 0xff800000472c7808 */ /* 0x000fe40000000000 */
[----:B------:R-:W-:Y:S02]  /*2d80*/  FSEL R36, R69, -INF , P0 ;  /* 0xff80000045247808 */ /* 0x000fe40000000000 */
[----:B------:R-:W-:Y:S02]  /*2d90*/  ISETP.GT.AND P0, PT, R2, 0x8, PT ;  /* 0x000000080200780c */ /* 0x000fe40003f04270 */
[----:B------:R-:W-:-:S02]  /*2da0*/  FMNMX.FTZ R3, R10, R11, !PT ;  /* 0x0000000b0a037209 */ /* 0x000fc40007810000 */
        /* <DEDUP_REMOVED lines=54> */
[----:B------:R-:W-:Y:S02]  /*3110*/  FMNMX.FTZ R5, R28, R5, !PT ;  /* 0x000000051c057209 */ /* 0x000fe40007810000 */
[----:B------:R-:W-:Y:S02]  /*3120*/  FSEL R171, R87, -INF , P0 ;  /* 0xff80000057ab7808 */ /* 0x000fe40000000000 */
[----:B------:R-:W-:Y:S02]  /*3130*/  FSEL R132, R85, -INF , P0 ;  /* 0xff80000055847808 */ /* 0x000fe40000000000 */
[----:B------:R-:W-:Y:S02]  /*3140*/  FSEL R182, R51, -INF , P0 ;  /* 0xff80000033b67808 */ /* 0x000fe40000000000 */
[----:B------:R-:W-:Y:S02]  /*3150*/  FSEL R178, R49, -INF , P0 ;  /* 0xff80000031b27808 */ /* 0x000fe40000000000 */
[----:B------:R-:W-:-:S02]  /*3160*/  ISETP.GT.AND P0, PT, R2, 0x30, PT ;  /* 0x000000300200780c */ /* 0x000fc40003f04270 */
[----:B------:R-:W-:Y:S02]  /*3170*/  FMNMX.FTZ R3, R138, R3, !PT ;  /* 0x000000038a037209 */ /* 0x000fe40007810000 */
[----:B------:R-:W-:Y:S02]  /*3180*/  FMNMX.FTZ R5, R55, R5, !PT ;  /* 0x0000000537057209 */ /* 0x000fe40007810000 */
[----:B------:R-:W-:Y:S02]  /*3190*/  FSEL R224, R82, -INF , P0 ;  /* 0xff80000052e07808 */ /* 0x000fe40000000000 */
[----:B------:R-:W-:Y:S02]  /*31a0*/  FSEL R210, R80, -INF , P0 ;  /* 0xff80000050d27808 */ /* 0x000fe40000000000 */
[----:B------:R-:W-:Y:S02]  /*31b0*/  FSEL R198, R42, -INF , P0 ;  /* 0xff8000002ac67808 */ /* 0x000fe40000000000 */
[----:B------:R-:W-:-:S02]  /*31c0*/  FSEL R233, R40, -INF , P0 ;  /* 0xff80000028e97808 */ /* 0x000fc40000000000 */
[----:B------:R-:W-:Y:S02]  /*31d0*/  FMNMX.FTZ R3, R133, R3, !PT ;  /* 0x0000000385037209 */ /* 0x000fe40007810000 */
[----:B------:R-:W-:Y:S02]  /*31e0*/  ISETP.GT.AND P0, PT, R2, 0x31, PT ;  /* 0x000000310200780c */ /* 0x000fe40003f04270 */
[----:B------:R-:W-:Y:S02]  /*31f0*/  FMNMX.FTZ R5, R61, R5, !PT ;  /* 0x000000053d057209 */ /* 0x000fe40007810000 */
[----:B------:R-:W-:Y:S02]  /*3200*/  FMNMX.FTZ R3, R132, R3, !PT ;  /* 0x0000000384037209 */ /* 0x000fe40007810000 */
[----:B------:R-:W-:Y:S02]  /*3210*/  FSEL R226, R83, -INF , P0 ;  /* 0xff80000053e27808 */ /* 0x000fe40000000000 */
[----:B------:R-:W-:-:S02]  /*3220*/  FSEL R209, R81, -INF , P0 ;  /* 0xff80000051d17808 */ /* 0x000fc40000000000 */
[----:B------:R-:W-:Y:S02]  /*3230*/  FSEL R197, R43, -INF , P0 ;  /* 0xff8000002bc57808 */ /* 0x000fe40000000000 */
[----:B------:R-:W-:Y:S02]  /*3240*/  FSEL R232, R41, -INF , P0 ;  /* 0xff80000029e87808 */ /* 0x000fe40000000000 */
[----:B------:R-:W-:Y:S01]  /*3250*/  FMNMX.FTZ R5, R62, R5, !PT ;  /* 0x000000053e057209 */ /* 0x000fe20007810000 */
[----:B------:R-:W-:Y:S01]  /*3260*/  LDSM.16.MT88.4 R40, [R217+0x2100] ;  /* 0x00210000d928783b */ /* 0x000fe20000004200 */
[----:B------:R-:W-:Y:S02]  /*3270*/  ISETP.GT.AND P0, PT, R2, 0x38, PT ;  /* 0x000000380200780c */ /* 0x000fe40003f04270 */
[----:B------:R-:W-:Y:S02]  /*3280*/  FMNMX.FTZ R3, R210, R3, !PT ;  /* 0x00000003d2037209 */ /* 0x000fe40007810000 */
        /* <DEDUP_REMOVED lines=8> */
[----:B------:R-:W-:Y:S02]  /*3310*/  FMNMX.FTZ R6, R32, R36, !PT ;  /* 0x0000002420067209 */ /* 0x000fe40007810000 */
[----:B------:R-:W-:Y:S02]  /*3320*/  FSEL R207, R109, -INF , P0 ;  /* 0xff8000006dcf7808 */ /* 0x000fe40000000000 */
[----:B------:R-:W-:Y:S02]  /*3330*/  FMNMX.FTZ R2, R208, R2, !PT ;  /* 0x00000002d0027209 */ /* 0x000fe40007810000 */
[----:B------:R-:W-:Y:S02]  /*3340*/  FMNMX.FTZ R3, R169, R3, !PT ;  /* 0x00000003a9037209 */ /* 0x000fe40007810000 */
[----:B------:R-:W-:-:S02]  /*3350*/  FMNMX.FTZ R5, R37, R6, !PT ;  /* 0x0000000625057209 */ /* 0x000fc40007810000 */
[----:B------:R-:W-:Y:S02]  /*3360*/  FMNMX.FTZ R6, R207, R2, !PT ;  /* 0x00000002cf067209 */ /* 0x000fe40007810000 */
[----:B------:R-:W-:Y:S02]  /*3370*/  FMNMX.FTZ R2, R170, R3, !PT ;  /* 0x00000003aa027209 */ /* 0x000fe40007810000 */
[----:B------:R-:W-:Y:S01]  /*3380*/  FMNMX.FTZ R5, R38, R5, !PT ;  /* 0x0000000526057209 */ /* 0x000fe20007810000 */
[----:B------:R-:W1:Y:S01]  /*3390*/  SHFL.BFLY PT, R135, R6, 0x2, 0x1f ;  /* 0x0c401f0006877f89 */ /* 0x000e6200000e0000 */
[----:B------:R-:W-:Y:S02]  /*33a0*/  FMNMX.FTZ R2, R171, R2, !PT ;  /* 0x00000002ab027209 */ /* 0x000fe40007810000 */
        /* <DEDUP_REMOVED lines=8> */
[----:B------:R-:W-:Y:S02]  /*3430*/  FMNMX.FTZ R5, R39, R44, !PT ;  /* 0x0000002c27057209 */ /* 0x000fe40007810000 */
[----:B------:R-:W-:Y:S02]  /*3440*/  FMNMX.FTZ R8, R211, R2, !PT ;  /* 0x00000002d3087209 */ /* 0x000fe40007810000 */
[----:B------:R-:W-:Y:S02]  /*3450*/  FMNMX.FTZ R3, R176, R3, !PT ;  /* 0x00000003b0037209 */ /* 0x000fe40007810000 */
[----:B------:R-:W-:Y:S01]  /*3460*/  FMNMX.FTZ R5, R45, R5, !PT ;  /* 0x000000052d057209 */ /* 0x000fe20007810000 */
[----:B------:R-:W2:Y:S01]  /*3470*/  SHFL.BFLY PT, R7, R8, 0x2, 0x1f ;  /* 0x0c401f0008077f89 */ /* 0x000ea200000e0000 */
[----:B------:R-:W-:Y:S02]  /*3480*/  FMNMX.FTZ R2, R177, R3, !PT ;  /* 0x00000003b1027209 */ /* 0x000fe40007810000 */
[----:B------:R-:W-:-:S02]  /*3490*/  FMNMX.FTZ R3, R46, R5, !PT ;  /* 0x000000052e037209 */ /* 0x000fc40007810000 */
[----:B-1----:R-:W-:Y:S02]  /*34a0*/  FMNMX.FTZ R135, R6, R135, !PT ;  /* 0x0000008706877209 */ /* 0x002fe40007810000 */
        /* <DEDUP_REMOVED lines=13> */
[----:B--2---:R-:W-:Y:S02]  /*3580*/  FMNMX.FTZ R8, R8, R7, !PT ;  /* 0x0000000708087209 */ /* 0x004fe40007810000 */
[----:B------:R-:W-:Y:S01]  /*3590*/  FMNMX.FTZ R2, R181, R3, !PT ;  /* 0x00000003b5027209 */ /* 0x000fe20007810000 */
[----:B------:R-:W2:Y:S01]  /*35a0*/  SHFL.BFLY PT, R7, R6, 0x2, 0x1f ;  /* 0x0c401f0006077f89 */ /* 0x000ea200000e0000 */
[----:B-1----:R-:W-:Y:S02]  /*35b0*/  FMNMX.FTZ R135, R135, R5, !PT ;  /* 0x0000000587877209 */ /* 0x002fe40007810000 */
[----:B------:R-:W-:Y:S01]  /*35c0*/  FMNMX.FTZ R2, R183, R2, !PT ;  /* 0x00000002b7027209 */ /* 0x000fe20007810000 */
[----:B------:R-:W1:Y:S01]  /*35d0*/  SHFL.BFLY PT, R9, R8, 0x1, 0x1f ;  /* 0x0c201f0008097f89 */ /* 0x000e6200000e0000 */
[----:B------:R-:W-:Y:S01]  /*35e0*/  FSEL R230, R27, -INF , P0 ;  /* 0xff8000001be67808 */ /* 0x000fe20000000000 */
[C---:B------:R-:W-:Y:S01]  /*35f0*/  FMUL.FTZ R12, R135.reuse, c[0x0][0x2d0] ;  /* 0x0000b400870c7a20 */ /* 0x040fe20000410000 */
[----:B------:R-:W-:Y:S01]  /*3600*/  FMNMX.FTZ R2, R182, R2, !PT ;  /* 0x00000002b6027209 */ /* 0x000fe20007810000 */
[----:B------:R-:W-:Y:S01]  /*3610*/  LDSM.16.MT88.4 R24, [R216+0x100] ;  /* 0x00010000d818783b */ /* 0x000fe20000004200 */
[----:B------:R-:W-:-:S02]  /*3620*/  FSETP.NEU.FTZ.AND P0, PT, R135, -INF , PT ;  /* 0xff8000008700780b */ /* 0x000fc40003f1d000 */
[----:B------:R-:W-:Y:S02]  /*3630*/  FMNMX.FTZ R2, R198, R2, !PT ;  /* 0x00000002c6027209 */ /* 0x000fe40007810000 */
[----:B------:R-:W-:Y:S02]  /*3640*/  FSEL R12, R12, RZ, P0 ;  /* 0x000000ff0c0c7208 */ /* 0x000fe40000000000 */
[----:B------:R-:W-:-:S03]  /*3650*/  FMNMX.FTZ R5, R197, R2, !PT ;  /* 0x00000002c5057209 */ /* 0x000fc60007810000 */
[--C-:B------:R-:W-:Y:S01]  /*3660*/  FFMA.FTZ R2, R10, c[0x0][0x2d0], -R12.reuse ;  /* 0x0000b4000a027a23 */ /* 0x100fe2000001080c */
[----:B------:R-:W-:Y:S01]  /*3670*/  FMNMX.FTZ R5, R193, R5, !PT ;  /* 0x00000005c1057209 */ /* 0x000fe20007810000 */
[--C-:B------:R-:W-:Y:S02]  /*3680*/  FFMA.FTZ R3, R11, c[0x0][0x2d0], -R12.reuse ;  /* 0x0000b4000b037a23 */ /* 0x100fe4000001080c */
[----:B------:R1:W-:Y:S01]  /*3690*/  MUFU.EX2 R184, R2 ;  /* 0x0000000200b87308 */ /* 0x0003e20000000800 */
[----:B------:R-:W-:Y:S02]  /*36a0*/  FMNMX.FTZ R5, R230, R5, !PT ;  /* 0x00000005e6057209 */ /* 0x000fe40007810000 */
[----:B--2---:R-:W-:Y:S01]  /*36b0*/  FMNMX.FTZ R7, R6, R7, !PT ;  /* 0x0000000706077209 */ /* 0x004fe20007810000 */
[----:B------:R-:W-:-:S04]  /*36c0*/  FFMA.FTZ R6, R13, c[0x0][0x2d0], -R12 ;  /* 0x0000b4000d067a23 */ /* 0x000fc8000001080c */
[----:B------:R2:W-:Y:S01]  /*36d0*/  MUFU.EX2 R185, R3 ;  /* 0x0000000300b97308 */ /* 0x0005e20000000800 */
[----:B-1----:R-:W-:-:S07]  /*36e0*/  FMNMX.FTZ R2, R9, R8, !PT ;  /* 0x0000000809027209 */ /* 0x002fce0007810000 */
[----:B------:R1:W3:Y:S01]  /*36f0*/  MUFU.EX2 R18, R6 ;  /* 0x0000000600127308 */ /* 0x0002e20000000800 */
[----:B------:R-:W4:Y:S01]  /*3700*/  SHFL.BFLY PT, R8, R5, 0x2, 0x1f ;  /* 0x0c401f0005087f89 */ /* 0x000f2200000e0000 */
[----:B------:R-:W-:-:S03]  /*3710*/  FSETP.NEU.FTZ.AND P0, PT, R2, -INF , PT ;  /* 0xff8000000200780b */ /* 0x000fc60003f1d000 */
[----:B------:R-:W5:Y:S01]  /*3720*/  SHFL.BFLY PT, R9, R7, 0x1, 0x1f ;  /* 0x0c201f0007097f89 */ /* 0x000f6200000e0000 */
[----:B--2---:R-:W-:-:S05]  /*3730*/  FMUL.FTZ R3, R2, c[0x0][0x2d0] ;  /* 0x0000b40002037a20 */ /* 0x004fca0000410000 */
[----:B------:R-:W-:Y:S01]  /*3740*/  FSEL R3, R3, RZ, P0 ;  /* 0x000000ff03037208 */ /* 0x000fe20000000000 */
[----:B-1----:R-:W-:-:S04]  /*3750*/  FFMA.FTZ R6, R14, c[0x0][0x2d0], -R12 ;  /* 0x0000b4000e067a23 */ /* 0x002fc8000001080c */
[--C-:B------:R-:W-:Y:S01]  /*3760*/  FFMA.FTZ R0, R16, c[0x0][0x2d0], -R3.reuse ;  /* 0x0000b40010007a23 */ /* 0x100fe20000010803 */
[----:B------:R1:W-:Y:S01]  /*3770*/  MUFU.EX2 R196, R6 ;  /* 0x0000000600c47308 */ /* 0x0003e20000000800 */
[----:B------:R-:W-:Y:S02]  /*3780*/  FFMA.FTZ R4, R28, c[0x0][0x2d0], -R3 ;  /* 0x0000b4001c047a23 */ /* 0x000fe40000010803 */
[----:B------:R-:W-:Y:S01]  /*3790*/  LDSM.16.MT88.4 R28, [R217+0x1100] ;  /* 0x00110000d91c783b */ /* 0x000fe20000004200 */
[----:B----4-:R-:W-:-:S04]  /*37a0*/  FMNMX.FTZ R5, R5, R8, !PT ;  /* 0x0000000805057209 */ /* 0x010fc80007810000 */
[----:B------:R2:W-:Y:S01]  /*37b0*/  MUFU.EX2 R186, R0 ;  /* 0x0000000000ba7308 */ /* 0x0005e20000000800 */
[----:B-----5:R-:W-:-:S04]  /*37c0*/  FMNMX.FTZ R137, R7, R9, !PT ;  /* 0x0000000907897209 */ /* 0x020fc80007810000 */
[----:B------:R-:W-:Y:S01]  /*37d0*/  FSETP.NEU.FTZ.AND P0, PT, R137, -INF , PT ;  /* 0xff8000008900780b */ /* 0x000fe20003f1d000 */
[--C-:B-1----:R-:W-:Y:S02]  /*37e0*/  FFMA.FTZ R6, R15, c[0x0][0x2d0], -R3.reuse ;  /* 0x0000b4000f067a23 */ /* 0x102fe40000010803 */
[----:B------:R-:W-:Y:S01]  /*37f0*/  MUFU.EX2 R14, R4 ;  /* 0x00000004000e7308 */ /* 0x000fe20000000800 */
[----:B---3--:R-:W-:Y:S02]  /*3800*/  IMAD.MOV.U32 R15, RZ, RZ, R18 ;  /* 0x000000ffff0f7224 */ /* 0x008fe400078e0012 */
[----:B--2---:R-:W-:-:S05]  /*3810*/  FFMA.FTZ R0, R17, c[0x0][0x2d0], -R3 ;  /* 0x0000b40011007a23 */ /* 0x004fca0000010803 */
[----:B------:R1:W-:Y:S01]  /*3820*/  MUFU.EX2 R188, R6 ;  /* 0x0000000600bc7308 */ /* 0x0003e20000000800 */
[----:B------:R-:W-:Y:S07]  /*3830*/  LDSM.16.MT88.4 R16, [R217+0x100] ;  /* 0x00010000d910783b */ /* 0x000fee0000004200 */
[----:B------:R2:W3:Y:S01]  /*3840*/  MUFU.EX2 R191, R0 ;  /* 0x0000000000bf7308 */ /* 0x0004e20000000800 */
[----:B-1----:R-:W1:Y:S01]  /*3850*/  SHFL.BFLY PT, R6, R5, 0x1, 0x1f ;  /* 0x0c201f0005067f89 */ /* 0x002e6200000e0000 */
[----:B--2---:R-:W-:Y:S01]  /*3860*/  FMUL.FTZ R0, R137, c[0x0][0x2d0] ;  /* 0x0000b40089007a20 */ /* 0x004fe20000410000 */
[----:B---3--:R-:W-:-:S04]  /*3870*/  F2FP.PACK_AB R7, R14, R191 ;  /* 0x000000bf0e07723e */ /* 0x008fc800000000ff */
[----:B------:R-:W-:-:S05]  /*3880*/  FSEL R0, R0, RZ, P0 ;  /* 0x000000ff00007208 */ /* 0x000fca0000000000 */
[--C-:B------:R-:W-:Y:S02]  /*3890*/  FFMA.FTZ R4, R32, c[0x0][0x2d0], -R0.reuse ;  /* 0x0000b40020047a23 */ /* 0x100fe40000010800 */
[----:B------:R-:W2:Y:S01]  /*38a0*/  LDSM.16.MT88.4 R32, [R216+0x2100] ;  /* 0x00210000d820783b */ /* 0x000ea20000004200 */
[--C-:B------:R-:W-:Y:S01]  /*38b0*/  FFMA.FTZ R9, R37, c[0x0][0x2d0], -R0.reuse ;  /* 0x0000b40025097a23 */ /* 0x100fe20000010800 */
[----:B------:R3:W-:Y:S01]  /*38c0*/  MUFU.EX2 R246, R4 ;  /* 0x0000000400f67308 */ /* 0x0007e20000000800 */
[----:B-1----:R-:W-:Y:S02]  /*38d0*/  FMNMX.FTZ R136, R5, R6, !PT ;  /* 0x0000000605887209 */ /* 0x002fe40007810000 */
[----:B------:R-:W-:Y:S02]  /*38e0*/  F2FP.PACK_AB R6, R196, R15 ;  /* 0x0000000fc406723e */ /* 0x000fe400000000ff */
[C---:B------:R-:W-:Y:S01]  /*38f0*/  FSETP.NEU.FTZ.AND P0, PT, R136.reuse, -INF , PT ;  /* 0xff8000008800780b */ /* 0x040fe20003f1d000 */
[----:B------:R-:W-:Y:S01]  /*3900*/  FMUL.FTZ R8, R136, c[0x0][0x2d0] ;  /* 0x0000b40088087a20 */ /* 0x000fe20000410000 */
[----:B------:R-:W-:Y:S01]  /*3910*/  F2FP.PACK_AB R5, R186, R188 ;  /* 0x000000bcba05723e */ /* 0x000fe200000000ff */
[----:B------:R-:W-:Y:S03]  /*3920*/  MUFU.EX2 R187, R9 ;  /* 0x0000000900bb7308 */ /* 0x000fe60000000800 */
[----:B------:R-:W-:Y:S01]  /*3930*/  FSEL R13, R8, RZ, P0 ;  /* 0x000000ff080d7208 */ /* 0x000fe20000000000 */
[----:B------:R-:W-:-:S02]  /*3940*/  FFMA.FTZ R8, R38, c[0x0][0x2d0], -R0 ;  /* 0x0000b40026087a23 */ /* 0x000fc40000010800 */
[----:B---3--:R-:W-:Y:S02]  /*3950*/  FFMA.FTZ R4, R36, c[0x0][0x2d0], -R0 ;  /* 0x0000b40024047a23 */ /* 0x008fe40000010800 */
[----:B------:R1:W3:Y:S08]  /*3960*/  MUFU.EX2 R192, R8 ;  /* 0x0000000800c07308 */ /* 0x0002f00000000800 */
[----:B------:R4:W-:Y:S01]  /*3970*/  MUFU.EX2 R242, R4 ;  /* 0x0000000400f27308 */ /* 0x0009e20000000800 */
[----:B-1----:R-:W-:Y:S01]  /*3980*/  FFMA.FTZ R8, R39, c[0x0][0x2d0], -R13 ;  /* 0x0000b40027087a23 */ /* 0x002fe2000001080d */
[----:B---3--:R-:W-:Y:S01]  /*3990*/  F2FP.PACK_AB R10, R192, R187 ;  /* 0x000000bbc00a723e */ /* 0x008fe200000000ff */
[----:B------:R-:W-:Y:S05]  /*39a0*/  LDSM.16.MT88.4 R36, [R217+0x2500] ;  /* 0x00250000d924783b */ /* 0x000fea0000004200 */
[----:B------:R1:W-:Y:S01]  /*39b0*/  MUFU.EX2 R239, R8 ;  /* 0x0000000800ef7308 */ /* 0x0003e20000000800 */
[----:B----4-:R-:W-:-:S07]  /*39c0*/  F2FP.PACK_AB R4, R185, R184 ;  /* 0x000000b8b904723e */ /* 0x010fce00000000ff */
[----:B------:R-:W-:Y:S01]  /*39d0*/  HMMA.16816.F32 R116, R4, R24, RZ ;  /* 0x000000180474723c */ /* 0x000fe200000018ff */
[----:B-1----:R-:W-:-:S07]  /*39e0*/  FFMA.FTZ R8, R44, c[0x0][0x2d0], -R13 ;  /* 0x0000b4002c087a23 */ /* 0x002fce000001080d */
[C---:B------:R-:W-:Y:S01]  /*39f0*/  HMMA.16816.F32 R112, R4.reuse, R16, RZ ;  /* 0x000000100470723c */ /* 0x040fe200000018ff */
[----:B------:R1:W3:Y:S07]  /*3a00*/  MUFU.EX2 R238, R8 ;  /* 0x0000000800ee7308 */ /* 0x0002ee0000000800 */
[C---:B------:R-:W-:Y:S08]  /*3a10*/  HMMA.16816.F32 R108, R4.reuse, R20, RZ ;  /* 0x00000014046c723c */ /* 0x040ff000000018ff */
[----:B------:R-:W-:Y:S01]  /*3a20*/  HMMA.16816.F32 R104, R4, R28, RZ ;  /* 0x0000001c0468723c */ /* 0x000fe200000018ff */
[----:B-1----:R-:W-:Y:S01]  /*3a30*/  FFMA.FTZ R8, R45, c[0x0][0x2d0], -R13 ;  /* 0x0000b4002d087a23 */ /* 0x002fe2000001080d */
[----:B---3--:R-:W-:-:S03]  /*3a40*/  F2FP.PACK_AB R9, R238, R239 ;  /* 0x000000efee09723e */ /* 0x008fc600000000ff */
[----:B------:R1:W-:Y:S03]  /*3a50*/  MUFU.EX2 R241, R8 ;  /* 0x0000000800f17308 */ /* 0x0003e60000000800 */
[C---:B--2---:R-:W-:Y:S08]  /*3a60*/  HMMA.16816.F32 R100, R4.reuse, R32, RZ ;  /* 0x000000200464723c */ /* 0x044ff000000018ff */
[----:B------:R-:W-:Y:S01]  /*3a70*/  HMMA.16816.F32 R96, R4, R40, RZ ;  /* 0x000000280460723c */ /* 0x000fe200000018ff */
[----:B-1----:R-:W-:-:S07]  /*3a80*/  FFMA.FTZ R8, R46, c[0x0][0x2d0], -R13 ;  /* 0x0000b4002e087a23 */ /* 0x002fce000001080d */
[C---:B------:R-:W-:Y:S01]  /*3a90*/  HMMA.16816.F32 R92, R4.reuse, R26, RZ ;  /* 0x0000001a045c723c */ /* 0x040fe200000018ff */
[----:B------:R1:W2:Y:S07]  /*3aa0*/  MUFU.EX2 R245, R8 ;  /* 0x0000000800f57308 */ /* 0x0002ae0000000800 */
[C---:B------:R-:W-:Y:S08]  /*3ab0*/  HMMA.16816.F32 R88, R4.reuse, R18, RZ ;  /* 0x000000120458723c */ /* 0x040ff000000018ff */
[----:B------:R-:W-:Y:S01]  /*3ac0*/  HMMA.16816.F32 R84, R4, R22, RZ ;  /* 0x000000160454723c */ /* 0x000fe200000018ff */
[----:B-1----:R-:W-:-:S02]  /*3ad0*/  F2FP.PACK_AB R8, R242, R246 ;  /* 0x000000f6f208723e */ /* 0x002fc400000000ff */
[----:B--2---:R-:W-:-:S05]  /*3ae0*/  F2FP.PACK_AB R11, R245, R241 ;  /* 0x000000f1f50b723e */ /* 0x004fca00000000ff */
[C---:B------:R-:W-:Y:S08]  /*3af0*/  HMMA.16816.F32 R80, R4.reuse, R30, RZ ;  /* 0x0000001e0450723c */ /* 0x040ff000000018ff */
[C---:B------:R-:W-:Y:S08]  /*3b00*/  HMMA.16816.F32 R76, R4.reuse, R34, RZ ;  /* 0x00000022044c723c */ /* 0x040ff000000018ff */
[----:B------:R-:W-:Y:S07]  /*3b10*/  HMMA.16816.F32 R68, R4, R42, RZ ;  /* 0x0000002a0444723c */ /* 0x000fee00000018ff */
[--C-:B------:R-:W-:Y:S01]  /*3b20*/  FFMA.FTZ R4, R47, c[0x0][0x2d0], -R12.reuse ;  /* 0x0000b4002f047a23 */ /* 0x100fe2000001080c */
[C---:B------:R-:W-:Y:S03]  /*3b30*/  HMMA.16816.F32 R72, R8.reuse, R24, RZ ;  /* 0x000000180848723c */ /* 0x040fe600000018ff */
[----:B------:R1:W-:Y:S05]  /*3b40*/  MUFU.EX2 R240, R4 ;  /* 0x0000000400f07308 */ /* 0x0003ea0000000800 */
[C---:B------:R-:W-:Y:S01]  /*3b50*/  HMMA.16816.F32 R144, R8.reuse, R26, RZ ;  /* 0x0000001a0890723c */ /* 0x040fe200000018ff */
[----:B------:R-:W2:Y:S07]  /*3b60*/  LDSM.16.MT88.4 R24, [R216+0x500] ;  /* 0x00050000d818783b */ /* 0x000eae0000004200 */
[----:B------:R-:W-:Y:S01]  /*3b70*/  HMMA.16816.F32 R64, R8, R16, RZ ;  /* 0x000000100840723c */ /* 0x000fe200000018ff */
[----:B-1----:R-:W-:-:S04]  /*3b80*/  FFMA.FTZ R4, R52, c[0x0][0x2d0], -R12 ;  /* 0x0000b40034047a23 */ /* 0x002fc8000001080c */
[----:B------:R1:W-:Y:S03]  /*3b90*/  MUFU.EX2 R249, R4 ;  /* 0x0000000400f97308 */ /* 0x0003e60000000800 */
[C---:B------:R-:W-:Y:S01]  /*3ba0*/  HMMA.16816.F32 R140, R8.reuse, R18, RZ ;  /* 0x00000012088c723c */ /* 0x040fe200000018ff */
[----:B------:R-:W-:Y:S07]  /*3bb0*/  LDSM.16.MT88.4 R16, [R216+0x1500] ;  /* 0x00150000d810783b */ /* 0x000fee0000004200 */
[----:B------:R-:W-:Y:S01]  /*3bc0*/  HMMA.16816.F32 R56, R8, R20, RZ ;  /* 0x000000140838723c */ /* 0x000fe200000018ff */
[----:B-1----:R-:W-:-:S07]  /*3bd0*/  FFMA.FTZ R4, R53, c[0x0][0x2d0], -R12 ;  /* 0x0000b40035047a23 */ /* 0x002fce000001080c */
[C---:B------:R-:W-:Y:S01]  /*3be0*/  HMMA.16816.F32 R128, R8.reuse, R22, RZ ;  /* 0x000000160880723c */ /* 0x040fe200000018ff */
[----:B------:R-:W1:Y:S01]  /*3bf0*/  LDSM.16.MT88.4 R20, [R217+0x500] ;  /* 0x00050000d914783b */ /* 0x000e620000004200 */
[----:B------:R3:W-:Y:S06]  /*3c00*/  MUFU.EX2 R244, R4 ;  /* 0x0000000400f47308 */ /* 0x0007ec0000000800 */
[C---:B------:R-:W-:Y:S08]  /*3c10*/  HMMA.16816.F32 R152, R8.reuse, R30, RZ ;  /* 0x0000001e0898723c */ /* 0x040ff000000018ff */
[----:B------:R-:W-:Y:S01]  /*3c20*/  HMMA.16816.F32 R48, R8, R32, RZ ;  /* 0x000000200830723c */ /* 0x000fe200000018ff */
[----:B---3--:R-:W-:-:S04]  /*3c30*/  FFMA.FTZ R4, R54, c[0x0][0x2d0], -R12 ;  /* 0x0000b40036047a23 */ /* 0x008fc8000001080c */
[----:B------:R3:W4:Y:S03]  /*3c40*/  MUFU.EX2 R243, R4 ;  /* 0x0000000400f37308 */ /* 0x0007260000000800 */
[C---:B------:R-:W-:Y:S01]  /*3c50*/  HMMA.16816.F32 R156, R8.reuse, R34, RZ ;  /* 0x00000022089c723c */ /* 0x040fe200000018ff */
[----:B------:R-:W-:Y:S07]  /*3c60*/  LDSM.16.MT88.4 R32, [R216+0x2500] ;  /* 0x00250000d820783b */ /* 0x000fee0000004200 */
[----:B------:R-:W-:Y:S01]  /*3c70*/  HMMA.16816.F32 R44, R8, R40, RZ ;  /* 0x00000028082c723c */ /* 0x000fe200000018ff */
[----:B---3--:R-:W-:-:S07]  /*3c80*/  FFMA.FTZ R4, R55, c[0x0][0x2d0], -R3 ;  /* 0x0000b40037047a23 */ /* 0x008fce0000010803 */
[C---:B------:R-:W-:Y:S01]  /*3c90*/  HMMA.16816.F32 R160, R8.reuse, R42, RZ ;  /* 0x0000002a08a0723c */ /* 0x040fe200000018ff */
[----:B----4-:R-:W-:Y:S01]  /*3ca0*/  F2FP.PACK_AB R6, R243, R244 ;  /* 0x000000f4f306723e */ /* 0x010fe200000000ff */
[----:B------:R3:W-:Y:S06]  /*3cb0*/  MUFU.EX2 R234, R4 ;  /* 0x0000000400ea7308 */ /* 0x0007ec0000000800 */
[----:B------:R-:W-:Y:S01]  /*3cc0*/  HMMA.16816.F32 R52, R8, R28, RZ ;  /* 0x0000001c0834723c */ /* 0x000fe200000018ff */
[----:B------:R-:W4:Y:S06]  /*3cd0*/  LDSM.16.MT88.4 R28, [R217+0x1500] ;  /* 0x00150000d91c783b */ /* 0x000f2c0000004200 */
[----:B------:R-:W-:-:S02]  /*3ce0*/  FFMA.FTZ R8, R123, c[0x0][0x2d0], -R0 ;  /* 0x0000b4007b087a23 */ /* 0x000fc40000010800 */
[----:B---3--:R-:W-:Y:S02]  /*3cf0*/  FFMA.FTZ R4, R61, c[0x0][0x2d0], -R3 ;  /* 0x0000b4003d047a23 */ /* 0x008fe40000010803 */
[----:B------:R3:W-:Y:S08]  /*3d00*/  MUFU.EX2 R228, R8 ;  /* 0x0000000800e47308 */ /* 0x0007f00000000800 */
[----:B------:R5:W1:Y:S01]  /*3d10*/  MUFU.EX2 R250, R4 ;  /* 0x0000000400fa7308 */ /* 0x000a620000000800 */
[----:B---3--:R-:W-:-:S07]  /*3d20*/  FFMA.FTZ R8, R122, c[0x0][0x2d0], -R0 ;  /* 0x0000b4007a087a23 */ /* 0x008fce0000010800 */
[----:B------:R3:W-:Y:S01]  /*3d30*/  MUFU.EX2 R227, R8 ;  /* 0x0000000800e37308 */ /* 0x0007e20000000800 */
[----:B-----5:R-:W-:Y:S01]  /*3d40*/  FFMA.FTZ R4, R62, c[0x0][0x2d0], -R3 ;  /* 0x0000b4003e047a23 */ /* 0x020fe20000010803 */
[----:B-1----:R-:W-:-:S06]  /*3d50*/  F2FP.PACK_AB R5, R250, R234 ;  /* 0x000000eafa05723e */ /* 0x002fcc00000000ff */
[----:B------:R1:W-:Y:S01]  /*3d60*/  MUFU.EX2 R236, R4 ;  /* 0x0000000400ec7308 */ /* 0x0003e20000000800 */
[----:B---3--:R-:W-:-:S07]  /*3d70*/  FFMA.FTZ R8, R127, c[0x0][0x2d0], -R13 ;  /* 0x0000b4007f087a23 */ /* 0x008fce000001080d */
[----:B------:R3:W-:Y:S01]  /*3d80*/  MUFU.EX2 R214, R8 ;  /* 0x0000000800d67308 */ /* 0x0007e20000000800 */
[----:B-1----:R-:W-:-:S07]  /*3d90*/  FFMA.FTZ R4, R63, c[0x0][0x2d0], -R3 ;  /* 0x0000b4003f047a23 */ /* 0x002fce0000010803 */
[----:B------:R1:W5:Y:S01]  /*3da0*/  MUFU.EX2 R235, R4 ;  /* 0x0000000400eb7308 */ /* 0x0003620000000800 */
[----:B---3--:R-:W-:-:S07]  /*3db0*/  FFMA.FTZ R8, R126, c[0x0][0x2d0], -R13 ;  /* 0x0000b4007e087a23 */ /* 0x008fce000001080d */
[----:B------:R3:W-:Y:S01]  /*3dc0*/  MUFU.EX2 R248, R8 ;  /* 0x0000000800f87308 */ /* 0x0007e20000000800 */
[----:B-1----:R-:W-:Y:S01]  /*3dd0*/  FFMA.FTZ R4, R120, c[0x0][0x2d0], -R0 ;  /* 0x0000b40078047a23 */ /* 0x002fe20000010800 */
[----:B-----5:R-:W-:-:S06]  /*3de0*/  F2FP.PACK_AB R7, R235, R236 ;  /* 0x000000eceb07723e */ /* 0x020fcc00000000ff */
[----:B------:R1:W-:Y:S01]  /*3df0*/  MUFU.EX2 R229, R4 ;  /* 0x0000000400e57308 */ /* 0x0003e20000000800 */
[----:B---3--:R-:W-:-:S07]  /*3e00*/  FFMA.FTZ R8, R125, c[0x0][0x2d0], -R13 ;  /* 0x0000b4007d087a23 */ /* 0x008fce000001080d */
[----:B------:R3:W-:Y:S01]  /*3e10*/  MUFU.EX2 R213, R8 ;  /* 0x0000000800d57308 */ /* 0x0007e20000000800 */
[----:B-1----:R-:W-:-:S07]  /*3e20*/  FFMA.FTZ R4, R121, c[0x0][0x2d0], -R0 ;  /* 0x0000b40079047a23 */ /* 0x002fce0000010800 */
[----:B------:R1:W5:Y:S01]  /*3e30*/  MUFU.EX2 R247, R4 ;  /* 0x0000000400f77308 */ /* 0x0003620000000800 */
[----:B---3--:R-:W-:-:S07]  /*3e40*/  FFMA.FTZ R8, R124, c[0x0][0x2d0], -R13 ;  /* 0x0000b4007c087a23 */ /* 0x008fce000001080d */
[----:B------:R3:W3:Y:S01]  /*3e50*/  MUFU.EX2 R212, R8 ;  /* 0x0000000800d47308 */ /* 0x0006e20000000800 */
[----:B-1----:R-:W-:-:S07]  /*3e60*/  F2FP.PACK_AB R4, R249, R240 ;  /* 0x000000f0f904723e */ /* 0x002fce00000000ff */
[----:B--2---:R-:W-:Y:S01]  /*3e70*/  HMMA.16816.F32 R172, R4, R24, R116 ;  /* 0x0000001804ac723c */ /* 0x004fe20000001874 */
[----:B---3--:R-:W-:-:S07]  /*3e80*/  FFMA.FTZ R8, R134, c[0x0][0x2d0], -R12 ;  /* 0x0000b40086087a23 */ /* 0x008fce000001080c */
[C---:B------:R-:W-:Y:S01]  /*3e90*/  HMMA.16816.F32 R164, R4.reuse, R20, R112 ;  /* 0x0000001404a4723c */ /* 0x040fe20000001870 */
[----:B------:R1:W-:Y:S07]  /*3ea0*/  MUFU.EX2 R206, R8 ;  /* 0x0000000800ce7308 */ /* 0x0003ee0000000800 */
[C---:B------:R-:W-:Y:S08]  /*3eb0*/  HMMA.16816.F32 R120, R4.reuse, R16, R108 ;  /* 0x000000100478723c */ /* 0x040ff0000000186c */
[----:B----4-:R-:W-:Y:S01]  /*3ec0*/  HMMA.16816.F32 R116, R4, R28, R104 ;  /* 0x0000001c0474723c */ /* 0x010fe20000001868 */
[----:B-1----:R-:W-:-:S04]  /*3ed0*/  FFMA.FTZ R8, R138, c[0x0][0x2d0], -R12 ;  /* 0x0000b4008a087a23 */ /* 0x002fc8000001080c */
[----:B------:R1:W2:Y:S03]  /*3ee0*/  MUFU.EX2 R205, R8 ;  /* 0x0000000800cd7308 */ /* 0x0002a60000000800 */
[C---:B------:R-:W-:Y:S08]  /*3ef0*/  HMMA.16816.F32 R112, R4.reuse, R32, R100 ;  /* 0x000000200470723c */ /* 0x040ff00000001864 */
[----:B------:R-:W-:Y:S01]  /*3f00*/  HMMA.16816.F32 R108, R4, R36, R96 ;  /* 0x00000024046c723c */ /* 0x000fe20000001860 */
[----:B-1----:R-:W-:-:S07]  /*3f10*/  FFMA.FTZ R8, R133, c[0x0][0x2d0], -R12 ;  /* 0x0000b40085087a23 */ /* 0x002fce000001080c */
[C---:B------:R-:W-:Y:S01]  /*3f20*/  HMMA.16816.F32 R148, R4.reuse, R26, R92 ;  /* 0x0000001a0494723c */ /* 0x040fe2000000185c */
[----:B------:R1:W-:Y:S07]  /*3f30*/  MUFU.EX2 R204, R8 ;  /* 0x0000000800cc7308 */ /* 0x0003ee0000000800 */
[C---:B------:R-:W-:Y:S08]  /*3f40*/  HMMA.16816.F32 R104, R4.reuse, R22, R88 ;  /* 0x000000160468723c */ /* 0x040ff00000001858 */
[----:B------:R-:W-:Y:S01]  /*3f50*/  HMMA.16816.F32 R100, R4, R18, R84 ;  /* 0x000000120464723c */ /* 0x000fe20000001854 */
[----:B-1----:R-:W-:-:S04]  /*3f60*/  FFMA.FTZ R8, R132, c[0x0][0x2d0], -R12 ;  /* 0x0000b40084087a23 */ /* 0x002fc8000001080c */
[----:B------:R1:W-:Y:S03]  /*3f70*/  MUFU.EX2 R195, R8 ;  /* 0x0000000800c37308 */ /* 0x0003e60000000800 */
[C---:B------:R-:W-:Y:S08]  /*3f80*/  HMMA.16816.F32 R96, R4.reuse, R30, R80 ;  /* 0x0000001e0460723c */ /* 0x040ff00000001850 */
[----:B------:R-:W-:Y:S01]  /*3f90*/  HMMA.16816.F32 R92, R4, R34, R76 ;  /* 0x00000022045c723c */ /* 0x000fe2000000184c */
[----:B-1----:R-:W-:-:S07]  /*3fa0*/  FFMA.FTZ R8, R168, c[0x0][0x2d0], -R3 ;  /* 0x0000b400a8087a23 */ /* 0x002fce0000010803 */
[----:B------:R-:W-:Y:S01]  /*3fb0*/  HMMA.16816.F32 R88, R4, R38, R68 ;  /* 0x000000260458723c */ /* 0x000fe20000001844 */
[----:B------:R1:W-:Y:S06]  /*3fc0*/  MUFU.EX2 R194, R8 ;  /* 0x0000000800c27308 */ /* 0x0003ec0000000800 */
[----:B-----5:R-:W-:Y:S02]  /*3fd0*/  F2FP.PACK_AB R4, R247, R229 ;  /* 0x000000e5f704723e */ /* 0x020fe400000000ff */
[----:B------:R-:W-:Y:S02]  /*3fe0*/  F2FP.PACK_AB R5, R248, R214 ;  /* 0x000000d6f805723e */ /* 0x000fe400000000ff */
[----:B------:R-:W-:-:S02]  /*3ff0*/  F2FP.PACK_AB R6, R227, R228 ;  /* 0x000000e4e306723e */ /* 0x000fc400000000ff */
[----:B------:R-:W-:Y:S01]  /*4000*/  F2FP.PACK_AB R7, R212, R213 ;  /* 0x000000d5d407723e */ /* 0x000fe200000000ff */
[----:B-1----:R-:W-:-:S06]  /*4010*/  FFMA.FTZ R8, R169, c[0x0][0x2d0], -R3 ;  /* 0x0000b400a9087a23 */ /* 0x002fcc0000010803 */
[C---:B------:R-:W-:Y:S08]  /*4020*/  HMMA.16816.F32 R200, R4.reuse, R36, R44 ;  /* 0x0000002404c8723c */ /* 0x040ff0000000182c */
[C---:B------:R-:W-:Y:S07]  /*4030*/  HMMA.16816.F32 R44, R4.reuse, R18, R128 ;  /* 0x00000012042c723c */ /* 0x040fee0000001880 */
[----:B------:R-:W-:Y:S01]  /*4040*/  IMAD.MOV.U32 R128, RZ, RZ, R14 ;  /* 0x000000ffff807224 */ /* 0x000fe200078e000e */
[----:B------:R-:W-:Y:S01]  /*4050*/  HMMA.16816.F32 R40, R4, R30, R152 ;  /* 0x0000001e0428723c */ /* 0x000fe20000001898 */
[----:B------:R-:W-:-:S02]  /*4060*/  FFMA.FTZ R14, R170, c[0x0][0x2d0], -R3 ;  /* 0x0000b400aa0e7a23 */ /* 0x000fc40000010803 */
[----:B------:R-:W-:Y:S02]  /*4070*/  IMAD.MOV.U32 R129, RZ, RZ, R193 ;  /* 0x000000ffff817224 */ /* 0x000fe400078e00c1 */
[----:B------:R1:W3:Y:S01]  /*4080*/  MUFU.EX2 R193, R8 ;  /* 0x0000000800c17308 */ /* 0x0002e20000000800 */
[----:B------:R-:W-:Y:S02]  /*4090*/  IMAD.MOV.U32 R131, RZ, RZ, R198 ;  /* 0x000000ffff837224 */ /* 0x000fe400078e00c6 */
[----:B------:R-:W-:Y:S01]  /*40a0*/  IMAD.MOV.U32 R153, RZ, RZ, R191 ;  /* 0x000000ffff997224 */ /* 0x000fe200078e00bf */
[----:B------:R-:W-:Y:S01]  /*40b0*/  HMMA.16816.F32 R80, R4, R24, R72 ;  /* 0x000000180450723c */ /* 0x000fe20000001848 */
[----:B------:R-:W-:Y:S02]  /*40c0*/  IMAD.MOV.U32 R154, RZ, RZ, R192 ;  /* 0x000000ffff9a7224 */ /* 0x000fe400078e00c0 */
[----:B------:R-:W-:Y:S01]  /*40d0*/  IMAD.MOV.U32 R152, RZ, RZ, R188 ;  /* 0x000000ffff987224 */ /* 0x000fe200078e00bc */
[----:B------:R4:W-:Y:S01]  /*40e0*/  MUFU.EX2 R191, R14 ;  /* 0x0000000e00bf7308 */ /* 0x0009e20000000800 */
[----:B------:R-:W-:-:S02]  /*40f0*/  IMAD.MOV.U32 R130, RZ, RZ, R197 ;  /* 0x000000ffff827224 */ /* 0x000fc400078e00c5 */
[----:B------:R-:W-:Y:S01]  /*4100*/  IMAD.MOV.U32 R155, RZ, RZ, R196 ;  /* 0x000000ffff9b7224 */ /* 0x000fe200078e00c4 */
[C---:B------:R-:W-:Y:S01]  /*4110*/  HMMA.16816.F32 R76, R4.reuse, R20, R64 ;  /* 0x00000014044c723c */ /* 0x040fe20000001840 */
[----:B-1----:R-:W1:Y:S07]  /*4120*/  LDSM.16.MT88.4 R8, [R217+0x900] ;  /* 0x00090000d908783b */ /* 0x002e6e0000004200 */
[----:B------:R-:W-:Y:S01]  /*4130*/  HMMA.16816.F32 R72, R4, R16, R56 ;  /* 0x000000100448723c */ /* 0x000fe20000001838 */
[----:B------:R-:W5:Y:S01]  /*4140*/  LDSM.16.MT88.4 R16, [R216+0x900] ;  /* 0x00090000d810783b */ /* 0x000f620000004200 */
[----:B----4-:R-:W-:-:S04]  /*4150*/  FFMA.FTZ R14, R171, c[0x0][0x2d0], -R3 ;  /* 0x0000b400ab0e7a23 */ /* 0x010fc80000010803 */
[----:B------:R4:W1:Y:S02]  /*4160*/  MUFU.EX2 R192, R14 ;  /* 0x0000000e00c07308 */ /* 0x0008640000000800 */
[C---:B------:R-:W-:Y:S01]  /*4170*/  HMMA.16816.F32 R68, R4.reuse, R28, R52 ;  /* 0x0000001c0444723c */ /* 0x040fe20000001834 */
[----:B------:R-:W-:Y:S07]  /*4180*/  LDSM.16.MT88.4 R28, [R216+0x2900] ;  /* 0x00290000d81c783b */ /* 0x000fee0000004200 */
[----:B------:R-:W-:Y:S01]  /*4190*/  HMMA.16816.F32 R64, R4, R32, R48 ;  /* 0x000000200440723c */ /* 0x000fe20000001830 */
[----:B----4-:R-:W-:-:S07]  /*41a0*/  FFMA.FTZ R14, R176, c[0x0][0x2d0], -R0 ;  /* 0x0000b400b00e7a23 */ /* 0x010fce0000010800 */
[C---:B------:R-:W-:Y:S01]  /*41b0*/  HMMA.16816.F32 R56, R4.reuse, R26, R144 ;  /* 0x0000001a0438723c */ /* 0x040fe20000001890 */
[----:B------:R-:W-:Y:S01]  /*41c0*/  LDSM.16.MT88.4 R24, [R217+0x1900] ;  /* 0x00190000d918783b */ /* 0x000fe20000004200 */
[----:B------:R4:W-:Y:S06]  /*41d0*/  MUFU.EX2 R188, R14 ;  /* 0x0000000e00bc7308 */ /* 0x0009ec0000000800 */
[C---:B------:R-:W-:Y:S01]  /*41e0*/  HMMA.16816.F32 R48, R4.reuse, R22, R140 ;  /* 0x000000160430723c */ /* 0x040fe2000000188c */
[----:B------:R-:W5:Y:S07]  /*41f0*/  LDSM.16.MT88.4 R20, [R216+0x1900] ;  /* 0x00190000d814783b */ /* 0x000f6e0000004200 */
[----:B------:R-:W-:Y:S01]  /*4200*/  HMMA.16816.F32 R52, R4, R34, R156 ;  /* 0x000000220434723c */ /* 0x000fe2000000189c */
[----:B------:R-:W5:Y:S01]  /*4210*/  LDSM.16.MT88.4 R32, [R217+0x2900] ;  /* 0x00290000d920783b */ /* 0x000f620000004200 */
[----:B----4-:R-:W-:-:S04]  /*4220*/  FFMA.FTZ R14, R177, c[0x0][0x2d0], -R0 ;  /* 0x0000b400b10e7a23 */ /* 0x010fc80000010800 */
[----:B------:R4:W4:Y:S02]  /*4230*/  MUFU.EX2 R133, R14 ;  /* 0x0000000e00857308 */ /* 0x0009240000000800 */
[----:B------:R-:W-:Y:S07]  /*4240*/  HMMA.16816.F32 R36, R4, R38, R160 ;  /* 0x000000260424723c */ /* 0x000fee00000018a0 */
[----:B--2---:R-:W-:Y:S02]  /*4250*/  F2FP.PACK_AB R4, R205, R206 ;  /* 0x000000cecd04723e */ /* 0x004fe400000000ff */
[----:B---3--:R-:W-:-:S02]  /*4260*/  F2FP.PACK_AB R5, R193, R194 ;  /* 0x000000c2c105723e */ /* 0x008fc400000000ff */
[----:B------:R-:W-:Y:S02]  /*4270*/  F2FP.PACK_AB R6, R195, R204 ;  /* 0x000000ccc306723e */ /* 0x000fe400000000ff */
[----:B-1----:R-:W-:Y:S01]  /*4280*/  F2FP.PACK_AB R7, R192, R191 ;  /* 0x000000bfc007723e */ /* 0x002fe200000000ff */
[----:B----4-:R-:W-:-:S04]  /*4290*/  FFMA.FTZ R14, R179, c[0x0][0x2d0], -R0 ;  /* 0x0000b400b30e7a23 */ /* 0x010fc80000010800 */
[----:B------:R1:W-:Y:S02]  /*42a0*/  MUFU.EX2 R134, R14 ;  /* 0x0000000e00867308 */ /* 0x0003e40000000800 */
[C---:B------:R-:W-:Y:S08]  /*42b0*/  HMMA.16816.F32 R124, R4.reuse, R8, R164 ;  /* 0x00000008047c723c */ /* 0x040ff000000018a4 */
[----:B-----5:R-:W-:Y:S01]  /*42c0*/  HMMA.16816.F32 R140, R4, R16, R172 ;  /* 0x00000010048c723c */ /* 0x020fe200000018ac */
[----:B-1----:R-:W-:-:S07]  /*42d0*/  FFMA.FTZ R14, R178, c[0x0][0x2d0], -R0 ;  /* 0x0000b400b20e7a23 */ /* 0x002fce0000010800 */
[C---:B------:R-:W-:Y:S01]  /*42e0*/  HMMA.16816.F32 R156, R4.reuse, R20, R120 ;  /* 0x00000014049c723c */ /* 0x040fe20000001878 */
[----:B------:R1:W-:Y:S07]  /*42f0*/  MUFU.EX2 R138, R14 ;  /* 0x0000000e008a7308 */ /* 0x0003ee0000000800 */
[C---:B------:R-:W-:Y:S01]  /*4300*/  HMMA.16816.F32 R168, R4.reuse, R24, R116 ;  /* 0x0000001804a8723c */ /* 0x040fe20000001874 */
[----:B------:R-:W-:Y:S07]  /*4310*/  LDSM.16.MT88.4 R116, [R216+0x2d00] ;  /* 0x002d0000d874783b */ /* 0x000fee0000004200 */
[----:B------:R-:W-:Y:S01]  /*4320*/  HMMA.16816.F32 R112, R4, R28, R112 ;  /* 0x0000001c0470723c */ /* 0x000fe20000001870 */
[----:B-1----:R-:W-:-:S04]  /*4330*/  FFMA.FTZ R14, R180, c[0x0][0x2d0], -R13 ;  /* 0x0000b400b40e7a23 */ /* 0x002fc8000001080d */
[----:B------:R1:W-:Y:S03]  /*4340*/  MUFU.EX2 R132, R14 ;  /* 0x0000000e00847308 */ /* 0x0003e60000000800 */
[C---:B------:R-:W-:Y:S08]  /*4350*/  HMMA.16816.F32 R196, R4.reuse, R32, R108 ;  /* 0x0000002004c4723c */ /* 0x040ff0000000186c */
[----:B------:R-:W-:Y:S01]  /*4360*/  HMMA.16816.F32 R148, R4, R18, R148 ;  /* 0x000000120494723c */ /* 0x000fe20000001894 */
[----:B-1----:R-:W-:-:S07]  /*4370*/  FFMA.FTZ R14, R181, c[0x0][0x2d0], -R13 ;  /* 0x0000b400b50e7a23 */ /* 0x002fce000001080d */
[C---:B------:R-:W-:Y:S01]  /*4380*/  HMMA.16816.F32 R84, R4.reuse, R10, R104 ;  /* 0x0000000a0454723c */ /* 0x040fe20000001868 */
[----:B------:R-:W-:Y:S01]  /*4390*/  LDSM.16.MT88.4 R104, [R217+0x1d00] ;  /* 0x001d0000d968783b */ /* 0x000fe20000004200 */
[----:B------:R1:W2:Y:S06]  /*43a0*/  MUFU.EX2 R63, R14 ;  /* 0x0000000e003f7308 */ /* 0x0002ac0000000800 */
[C---:B------:R-:W-:Y:S08]  /*43b0*/  HMMA.16816.F32 R100, R4.reuse, R22, R100 ;  /* 0x000000160464723c */ /* 0x040ff00000001864 */
[----:B------:R-:W-:Y:S01]  /*43c0*/  HMMA.16816.F32 R160, R4, R26, R96 ;  /* 0x0000001a04a0723c */ /* 0x000fe20000001860 */
[----:B-1----:R-:W-:-:S04]  /*43d0*/  FFMA.FTZ R14, R183, c[0x0][0x2d0], -R13 ;  /* 0x0000b400b70e7a23 */ /* 0x002fc8000001080d */
[----:B------:R1:W-:Y:S03]  /*43e0*/  MUFU.EX2 R62, R14 ;  /* 0x0000000e003e7308 */ /* 0x0003e60000000800 */
[C---:B------:R-:W-:Y:S01]  /*43f0*/  HMMA.16816.F32 R164, R4.reuse, R30, R92 ;  /* 0x0000001e04a4723c */ /* 0x040fe2000000185c */
[----:B------:R-:W3:Y:S07]  /*4400*/  LDSM.16.MT88.4 R92, [R216+0x1d00] ;  /* 0x001d0000d85c783b */ /* 0x000eee0000004200 */
[----:B------:R-:W-:Y:S01]  /*4410*/  HMMA.16816.F32 R144, R4, R34, R88 ;  /* 0x000000220490723c */ /* 0x000fe20000001858 */
[----:B-1----:R-:W-:-:S06]  /*4420*/  FFMA.FTZ R14, R182, c[0x0][0x2d0], -R13 ;  /* 0x0000b400b60e7a23 */ /* 0x002fcc000001080d */
[----:B------:R-:W-:Y:S01]  /*4430*/  F2FP.PACK_AB R4, R133, R188 ;  /* 0x000000bc8504723e */ /* 0x000fe200000000ff */
[----:B------:R-:W-:Y:S01]  /*4440*/  IMAD.MOV.U32 R91, RZ, RZ, R187 ;  /* 0x000000ffff5b7224 */ /* 0x000fe200078e00bb */
[----:B--2---:R-:W-:Y:S01]  /*4450*/  F2FP.PACK_AB R5, R63, R132 ;  /* 0x000000843f05723e */ /* 0x004fe200000000ff */
[----:B------:R-:W1:Y:S01]  /*4460*/  MUFU.EX2 R61, R14 ;  /* 0x0000000e003d7308 */ /* 0x000e620000000800 */
[----:B------:R-:W-:Y:S01]  /*4470*/  F2FP.PACK_AB R6, R138, R134 ;  /* 0x000000868a06723e */ /* 0x000fe200000000ff */
[----:B------:R-:W-:Y:S02]  /*4480*/  IMAD.MOV.U32 R90, RZ, RZ, R186 ;  /* 0x000000ffff5a7224 */ /* 0x000fe400078e00ba */
[----:B------:R-:W-:Y:S02]  /*4490*/  IMAD.MOV.U32 R89, RZ, RZ, R185 ;  /* 0x000000ffff597224 */ /* 0x000fe400078e00b9 */
[----:B------:R-:W-:Y:S01]  /*44a0*/  IMAD.MOV.U32 R88, RZ, RZ, R184 ;  /* 0x000000ffff587224 */ /* 0x000fe200078e00b8 */
[----:B-1----:R-:W-:Y:S01]  /*44b0*/  F2FP.PACK_AB R7, R61, R62 ;  /* 0x0000003e3d07723e */ /* 0x002fe200000000ff */
[----:B------:R-:W-:-:S06]  /*44c0*/  IMAD.MOV.U32 R14, RZ, RZ, R130 ;  /* 0x000000ffff0e7224 */ /* 0x000fcc00078e0082 */
[C---:B------:R-:W-:Y:S07]  /*44d0*/  HMMA.16816.F32 R176, R4.reuse, R8, R76 ;  /* 0x0000000804b0723c */ /* 0x040fee000000184c */
[----:B------:R-:W-:Y:S01]  /*44e0*/  FFMA.FTZ R8, R210, c[0x0][0x2d0], -R12 ;  /* 0x0000b400d2087a23 */ /* 0x000fe2000001080c */
[----:B------:R-:W-:Y:S01]  /*44f0*/  HMMA.16816.F32 R172, R4, R10, R48 ;  /* 0x0000000a04ac723c */ /* 0x000fe20000001830 */
[----:B------:R-:W-:Y:S02]  /*4500*/  IMAD.MOV.U32 R79, RZ, RZ, R131 ;  /* 0x000000ffff4f7224 */ /* 0x000fe400078e0083 */
[----:B------:R1:W-:Y:S01]  /*4510*/  MUFU.EX2 R49, R8 ;  /* 0x0000000800317308 */ /* 0x0003e20000000800 */
[----:B------:R-:W-:-:S02]  /*4520*/  IMAD.MOV.U32 R210, RZ, RZ, R129 ;  /* 0x000000ffffd27224 */ /* 0x000fc400078e0081 */
[----:B------:R-:W-:Y:S02]  /*4530*/  IMAD.MOV.U32 R9, RZ, RZ, R152 ;  /* 0x000000ffff097224 */ /* 0x000fe400078e0098 */
[C---:B------:R-:W-:Y:S01]  /*4540*/  HMMA.16816.F32 R180, R4.reuse, R18, R56 ;  /* 0x0000001204b4723c */ /* 0x040fe20000001838 */
[----:B------:R-:W-:Y:S02]  /*4550*/  IMAD.MOV.U32 R10, RZ, RZ, R154 ;  /* 0x000000ffff0a7224 */ /* 0x000fe400078e009a */
[----:B------:R-:W-:Y:S02]  /*4560*/  IMAD.MOV.U32 R51, RZ, RZ, R128 ;  /* 0x000000ffff337224 */ /* 0x000fe400078e0080 */
[----:B------:R-:W-:Y:S02]  /*4570*/  IMAD.MOV.U32 R11, RZ, RZ, R153 ;  /* 0x000000ffff0b7224 */ /* 0x000fe400078e0099 */
[----:B------:R-:W-:Y:S01]  /*4580*/  IMAD.MOV.U32 R50, RZ, RZ, R155 ;  /* 0x000000ffff327224 */ /* 0x000fe200078e009b */
[----:B------:R-:W-:Y:S01]  /*4590*/  HMMA.16816.F32 R56, R4, R22, R44 ;  /* 0x000000160438723c */ /* 0x000fe2000000182c */
[----:B------:R-:W-:Y:S01]  /*45a0*/  LDSM.16.MT88.4 R152, [R216+0xd00] ;  /* 0x000d0000d898783b */ /* 0x000fe20000004200 */
[----:B-1----:R-:W-:-:S02]  /*45b0*/  FFMA.FTZ R8, R209, c[0x0][0x2d0], -R12 ;  /* 0x0000b400d1087a23 */ /* 0x002fc4000001080c */
[----:B------:R-:W-:Y:S02]  /*45c0*/  IMAD.MOV.U32 R209, RZ, RZ, R11 ;  /* 0x000000ffffd17224 */ /* 0x000fe400078e000b */
[----:B------:R1:W2:Y:S02]  /*45d0*/  MUFU.EX2 R48, R8 ;  /* 0x0000000800307308 */ /* 0x0002a40000000800 */
[C---:B------:R-:W-:Y:S01]  /*45e0*/  HMMA.16816.F32 R96, R4.reuse, R24, R68 ;  /* 0x000000180460723c */ /* 0x040fe20000001844 */
[----:B------:R-:W-:Y:S02]  /*45f0*/  IMAD.MOV.U32 R47, RZ, RZ, R9 ;  /* 0x000000ffff2f7224 */ /* 0x000fe400078e0009 */
[----:B------:R-:W-:Y:S02]  /*4600*/  IMAD.MOV.U32 R45, RZ, RZ, R88 ;  /* 0x000000ffff2d7224 */ /* 0x000fe400078e0058 */
[----:B------:R-:W-:Y:S02]  /*4610*/  IMAD.MOV.U32 R46, RZ, RZ, R90 ;  /* 0x000000ffff2e7224 */ /* 0x000fe400078e005a */
[----:B------:R-:W-:Y:S01]  /*4620*/  IMAD.MOV.U32 R11, RZ, RZ, R91 ;  /* 0x000000ffff0b7224 */ /* 0x000fe200078e005b */
[----:B------:R-:W-:Y:S01]  /*4630*/  HMMA.16816.F32 R108, R4, R20, R72 ;  /* 0x00000014046c723c */ /* 0x000fe20000001848 */
[----:B------:R-:W-:-:S02]  /*4640*/  FADD.FTZ R9, R239, R238 ;  /* 0x000000eeef097221 */ /* 0x000fc40000010000 */
[----:B-1----:R-:W-:-:S05]  /*4650*/  FFMA.FTZ R8, R208, c[0x0][0x2d0], -R12 ;  /* 0x0000b400d0087a23 */ /* 0x002fca000001080c */
[----:B------:R-:W-:Y:S01]  /*4660*/  HMMA.16816.F32 R184, R4, R16, R80 ;  /* 0x0000001004b8723c */ /* 0x000fe20000001850 */
[----:B------:R-:W1:Y:S01]  /*4670*/  LDSM.16.MT88.4 R80, [R217+0xd00] ;  /* 0x000d0000d950783b */ /* 0x000e620000004200 */
[----:B--2---:R-:W-:Y:S01]  /*4680*/  F2FP.PACK_AB R128, R48, R49 ;  /* 0x000000313080723e */ /* 0x004fe200000000ff */
[----:B------:R2:W-:Y:S01]  /*4690*/  MUFU.EX2 R44, R8 ;  /* 0x00000008002c7308 */ /* 0x0005e20000000800 */
[----:B------:R-:W-:-:S04]  /*46a0*/  IMAD.MOV.U32 R208, RZ, RZ, R89 ;  /* 0x000000ffffd07224 */ /* 0x000fc800078e0059 */
[C---:B------:R-:W-:Y:S08]  /*46b0*/  HMMA.16816.F32 R40, R4.reuse, R26, R40 ;  /* 0x0000001a0428723c */ /* 0x040ff00000001828 */
[----:B------:R-:W-:Y:S01]  /*46c0*/  HMMA.16816.F32 R64, R4, R28, R64 ;  /* 0x0000001c0440723c */ /* 0x000fe20000001840 */
[----:B--2---:R-:W-:-:S04]  /*46d0*/  FFMA.FTZ R8, R207, c[0x0][0x2d0], -R12 ;  /* 0x0000b400cf087a23 */ /* 0x004fc8000001080c */
[----:B------:R2:W4:Y:S03]  /*46e0*/  MUFU.EX2 R24, R8 ;  /* 0x0000000800187308 */ /* 0x0005260000000800 */
[C---:B------:R-:W-:Y:S08]  /*46f0*/  HMMA.16816.F32 R52, R4.reuse, R30, R52 ;  /* 0x0000001e0434723c */ /* 0x040ff00000001834 */
[----:B------:R-:W-:Y:S01]  /*4700*/  HMMA.16816.F32 R120, R4, R32, R200 ;  /* 0x000000200478723c */ /* 0x000fe200000018c8 */
[----:B--2---:R-:W-:-:S07]  /*4710*/  FFMA.FTZ R8, R224, c[0x0][0x2d0], -R3 ;  /* 0x0000b400e0087a23 */ /* 0x004fce0000010803 */
[----:B------:R-:W-:Y:S01]  /*4720*/  HMMA.16816.F32 R36, R4, R34, R36 ;  /* 0x000000220424723c */ /* 0x000fe20000001824 */
[----:B------:R-:W2:Y:S01]  /*4730*/  LDSM.16.MT88.4 R4, [R217+0x2d00] ;  /* 0x002d0000d904783b */ /* 0x000ea20000004200 */
[----:B----4-:R-:W-:Y:S01]  /*4740*/  F2FP.PACK_AB R130, R24, R44 ;  /* 0x0000002c1882723e */ /* 0x010fe200000000ff */
[----:B------:R4:W-:Y:S02]  /*4750*/  MUFU.EX2 R23, R8 ;  /* 0x0000000800177308 */ /* 0x0009e40000000800 */
[----:B----4-:R-:W-:-:S06]  /*4760*/  FFMA.FTZ R8, R226, c[0x0][0x2d0], -R3 ;  /* 0x0000b400e2087a23 */ /* 0x010fcc0000010803 */
[----:B------:R4:W5:Y:S02]  /*4770*/  MUFU.EX2 R22, R8 ;  /* 0x0000000800167308 */ /* 0x0009640000000800 */
[--C-:B----4-:R-:W-:Y:S01]  /*4780*/  FFMA.FTZ R8, R215, c[0x0][0x2d0], -R3.reuse ;  /* 0x0000b400d7087a23 */ /* 0x110fe20000010803 */
[----:B-----5:R-:W-:Y:S01]  /*4790*/  F2FP.PACK_AB R129, R22, R23 ;  /* 0x000000171681723e */ /* 0x020fe200000000ff */
[----:B------:R-:W-:-:S04]  /*47a0*/  FFMA.FTZ R3, R211, c[0x0][0x2d0], -R3 ;  /* 0x0000b400d3037a23 */ /* 0x000fc80000010803 */
[----:B------:R4:W-:Y:S08]  /*47b0*/  MUFU.EX2 R20, R8 ;  /* 0x0000000800147308 */ /* 0x0009f00000000800 */
[----:B------:R5:W1:Y:S01]  /*47c0*/  MUFU.EX2 R21, R3 ;  /* 0x0000000300157308 */ /* 0x000a620000000800 */
[----:B----4-:R-:W-:Y:S02]  /*47d0*/  FADD.FTZ R8, R45, R208 ;  /* 0x000000d02d087221 */ /* 0x010fe40000010000 */
[----:B-----5:R-:W-:Y:S01]  /*47e0*/  FFMA.FTZ R3, R233, c[0x0][0x2d0], -R0 ;  /* 0x0000b400e9037a23 */ /* 0x020fe20000010800 */
[----:B-1----:R-:W-:-:S04]  /*47f0*/  F2FP.PACK_AB R131, R21, R20 ;  /* 0x000000141583723e */ /* 0x002fc800000000ff */
[----:B------:R1:W-:Y:S03]  /*4800*/  MUFU.EX2 R19, R3 ;  /* 0x0000000300137308 */ /* 0x0003e60000000800 */
[C---:B---3--:R-:W-:Y:S08]  /*4810*/  HMMA.16816.F32 R88, R128.reuse, R92, R156 ;  /* 0x0000005c8058723c */ /* 0x048ff0000000189c */
[----:B------:R-:W-:Y:S01]  /*4820*/  HMMA.16816.F32 R156, R128, R94, R100 ;  /* 0x0000005e809c723c */ /* 0x000fe20000001864 */
[----:B-1----:R-:W-:-:S04]  /*4830*/  FFMA.FTZ R3, R232, c[0x0][0x2d0], -R0 ;  /* 0x0000b400e8037a23 */ /* 0x002fc80000010800 */
[----:B------:R1:W3:Y:S03]  /*4840*/  MUFU.EX2 R18, R3 ;  /* 0x0000000300127308 */ /* 0x0002e60000000800 */
[C---:B------:R-:W-:Y:S08]  /*4850*/  HMMA.16816.F32 R100, R128.reuse, R104, R168 ;  /* 0x000000688064723c */ /* 0x040ff000000018a8 */
[----:B------:R-:W-:Y:S01]  /*4860*/  HMMA.16816.F32 R72, R128, R80, R124 ;  /* 0x000000508048723c */ /* 0x000fe2000000187c */
[--C-:B-1----:R-:W-:Y:S01]  /*4870*/  FFMA.FTZ R3, R237, c[0x0][0x2d0], -R0.reuse ;  /* 0x0000b400ed037a23 */ /* 0x102fe20000010800 */
[----:B---3--:R-:W-:Y:S01]  /*4880*/  F2FP.PACK_AB R168, R18, R19 ;  /* 0x0000001312a8723e */ /* 0x008fe200000000ff */
[----:B------:R-:W-:-:S05]  /*4890*/  FFMA.FTZ R0, R225, c[0x0][0x2d0], -R0 ;  /* 0x0000b400e1007a23 */ /* 0x000fca0000010800 */
[C---:B--2---:R-:W-:Y:S01]  /*48a0*/  HMMA.16816.F32 R124, R128.reuse, R4, R196 ;  /* 0x00000004807c723c */ /* 0x044fe200000018c4 */
[----:B------:R1:W-:Y:S07]  /*48b0*/  MUFU.EX2 R17, R3 ;  /* 0x0000000300117308 */ /* 0x0003ee0000000800 */
[C---:B------:R-:W-:Y:S01]  /*48c0*/  HMMA.16816.F32 R140, R128.reuse, R152, R140 ;  /* 0x00000098808c723c */ /* 0x040fe2000000188c */
[----:B------:R2:W3:Y:S07]  /*48d0*/  MUFU.EX2 R16, R0 ;  /* 0x0000000000107308 */ /* 0x0004ee0000000800 */
[----:B------:R-:W-:Y:S01]  /*48e0*/  HMMA.16816.F32 R148, R128, R154, R148 ;  /* 0x0000009a8094723c */ /* 0x000fe20000001894 */
[----:B-1----:R-:W-:-:S07]  /*48f0*/  FADD.FTZ R3, R47, R46 ;  /* 0x0000002e2f037221 */ /* 0x002fce0000010000 */
[----:B------:R-:W-:Y:S01]  /*4900*/  HMMA.16816.F32 R160, R128, R106, R160 ;  /* 0x0000006a80a0723c */ /* 0x000fe200000018a0 */
[----:B--2---:R-:W-:Y:S01]  /*4910*/  FFMA.FTZ R0, R79, c[0x0][0x2d0], -R13 ;  /* 0x0000b4004f007a23 */ /* 0x004fe2000001080d */
[----:B---3--:R-:W-:-:S03]  /*4920*/  F2FP.PACK_AB R170, R16, R17 ;  /* 0x0000001110aa723e */ /* 0x008fc600000000ff */
[----:B------:R1:W-:Y:S03]  /*4930*/  MUFU.EX2 R12, R0 ;  /* 0x00000000000c7308 */ /* 0x0003e60000000800 */
[C---:B------:R-:W-:Y:S08]  /*4940*/  HMMA.16816.F32 R76, R128.reuse, R82, R84 ;  /* 0x00000052804c723c */ /* 0x040ff00000001854 */
[----:B------:R-:W-:Y:S01]  /*4950*/  HMMA.16816.F32 R112, R128, R116, R112 ;  /* 0x000000748070723c */ /* 0x000fe20000001870 */
[----:B-1----:R-:W-:-:S07]  /*4960*/  FFMA.FTZ R0, R14, c[0x0][0x2d0], -R13 ;  /* 0x0000b4000e007a23 */ /* 0x002fce000001080d */
[C---:B------:R-:W-:Y:S01]  /*4970*/  HMMA.16816.F32 R164, R128.reuse, R118, R164 ;  /* 0x0000007680a4723c */ /* 0x040fe200000018a4 */
[----:B------:R1:W2:Y:S07]  /*4980*/  MUFU.EX2 R14, R0 ;  /* 0x00000000000e7308 */ /* 0x0002ae0000000800 */
[----:B------:R-:W-:Y:S01]  /*4990*/  HMMA.16816.F32 R128, R128, R6, R144 ;  /* 0x000000068080723c */ /* 0x000fe20000001890 */
[----:B-1----:R-:W-:Y:S01]  /*49a0*/  FFMA.FTZ R0, R210, c[0x0][0x2d0], -R13 ;  /* 0x0000b400d2007a23 */ /* 0x002fe2000001080d */
[----:B--2---:R-:W-:Y:S01]  /*49b0*/  F2FP.PACK_AB R169, R14, R12 ;  /* 0x0000000c0ea9723e */ /* 0x004fe200000000ff */
[----:B------:R-:W-:-:S02]  /*49c0*/  IMAD.MOV.U32 R210, RZ, RZ, R10 ;  /* 0x000000ffffd27224 */ /* 0x000fc400078e000a */
[----:B------:R-:W-:Y:S02]  /*49d0*/  IMAD.MOV.U32 R10, RZ, RZ, R15 ;  /* 0x000000ffff0a7224 */ /* 0x000fe400078e000f */
[----:B------:R1:W-:Y:S02]  /*49e0*/  MUFU.EX2 R15, R0 ;  /* 0x00000000000f7308 */ /* 0x0003e40000000800 */
[----:B------:R-:W-:Y:S02]  /*49f0*/  FADD.FTZ R10, R10, R8 ;  /* 0x000000080a0a7221 */ /* 0x000fe40000010000 */
[----:B-1----:R-:W-:-:S04]  /*4a00*/  FFMA.FTZ R0, R230, c[0x0][0x2d0], -R13 ;  /* 0x0000b400e6007a23 */ /* 0x002fc8000001080d */
[----:B------:R1:W2:Y:S02]  /*4a10*/  MUFU.EX2 R13, R0 ;  /* 0x00000000000d7308 */ /* 0x0002a40000000800 */
[----:B-1----:R-:W-:Y:S01]  /*4a20*/  FADD.FTZ R0, R246, R242 ;  /* 0x000000f2f6007221 */ /* 0x002fe20000010000 */
[----:B--2---:R-:W-:-:S03]  /*4a30*/  F2FP.PACK_AB R171, R13, R15 ;  /* 0x0000000f0dab723e */ /* 0x004fc600000000ff */
[----:B------:R-:W-:Y:S02]  /*4a40*/  FADD.FTZ R0, R11, R0 ;  /* 0x000000000b007221 */ /* 0x000fe40000010000 */
[----:B------:R-:W-:Y:S02]  /*4a50*/  FADD.FTZ R11, R241, R9 ;  /* 0x00000009f10b7221 */ /* 0x000fe40000010000 */
[----:B------:R-:W-:Y:S01]  /*4a60*/  FADD.FTZ R9, R209, R3 ;  /* 0x00000003d1097221 */ /* 0x000fe20000010000 */
[----:B------:R-:W-:Y:S01]  /*4a70*/  HMMA.16816.F32 R120, R168, R4, R120 ;  /* 0x00000004a878723c */ /* 0x000fe20000001878 */
[----:B------:R-:W-:Y:S02]  /*4a80*/  FADD.FTZ R8, R210, R0 ;  /* 0x00000000d2087221 */ /* 0x000fe40000010000 */
[----:B------:R-:W-:Y:S02]  /*4a90*/  FADD.FTZ R3, R50, R10 ;  /* 0x0000000a32037221 */ /* 0x000fe40000010000 */
[----:B------:R-:W-:-:S02]  /*4aa0*/  FADD.FTZ R0, R51, R9 ;  /* 0x0000000933007221 */ /* 0x000fc40000010000 */
[----:B------:R-:W-:Y:S01]  /*4ab0*/  FADD.FTZ R4, R245, R11 ;  /* 0x0000000bf5047221 */ /* 0x000fe20000010000 */
[C---:B------:R-:W-:Y:S01]  /*4ac0*/  HMMA.16816.F32 R84, R168.reuse, R92, R108 ;  /* 0x0000005ca854723c */ /* 0x040fe2000000186c */
[----:B------:R-:W-:Y:S02]  /*4ad0*/  FADD.FTZ R5, R229, R8 ;  /* 0x00000008e5057221 */ /* 0x000fe40000010000 */
[----:B------:R-:W-:Y:S02]  /*4ae0*/  FADD.FTZ R4, R214, R4 ;  /* 0x00000004d6047221 */ /* 0x000fe40000010000 */
[----:B------:R-:W-:Y:S02]  /*4af0*/  FADD.FTZ R3, R240, R3 ;  /* 0x00000003f0037221 */ /* 0x000fe40000010000 */
[----:B------:R-:W-:Y:S01]  /*4b00*/  FADD.FTZ R0, R234, R0 ;  /* 0x00000000ea007221 */ /* 0x000fe20000010000 */
[----:B------:R-:W-:Y:S01]  /*4b10*/  HMMA.16816.F32 R144, R168, R152, R184 ;  /* 0x00000098a890723c */ /* 0x000fe200000018b8 */
[----:B------:R-:W-:-:S02]  /*4b20*/  FADD.FTZ R247, R247, R5 ;  /* 0x00000005f7f77221 */ /* 0x000fc40000010000 */
        /* <DEDUP_REMOVED lines=47> */
[----:B------:R-:W-:Y:S02]  /*4e20*/  FADD.FTZ R250, R20, R250 ;  /* 0x000000fa14fa7221 */ /* 0x000fe40000010000 */
[----:B------:R-:W-:Y:S02]  /*4e30*/  FADD.FTZ R247, R16, R247 ;  /* 0x000000f710f77221 */ /* 0x000fe40000010000 */
[----:B------:R-:W-:Y:S02]  /*4e40*/  FADD.FTZ R248, R13, R248 ;  /* 0x000000f80df87221 */ /* 0x000fe40000010000 */
[----:B------:R-:W-:-:S02]  /*4e50*/  FADD.FTZ R249, R24, R249 ;  /* 0x000000f918f97221 */ /* 0x000fc40000010000 */
[----:B------:R-:W-:Y:S01]  /*4e60*/  FADD.FTZ R250, R21, R250 ;  /* 0x000000fa15fa7221 */ /* 0x000fe20000010000 */
[----:B------:R-:W-:Y:S05]  /*4e70*/  @!P2 BRA `(.L_x_32) ;  /* 0x000032000000a947 */ /* 0x000fea0003800000 */
[----:B------:R-:W2:Y:S01]  /*4e80*/  LDL.LU R50, [R1+0x10] ;  /* 0x0000100001327983 */ /* 0x000ea20000300800 */
[----:B------:R-:W-:Y:S01]  /*4e90*/  SHF.R.S32.HI R51, RZ, 0x1f, R60 ;  /* 0x0000001fff337819 */ /* 0x000fe2000001143c */
[----:B------:R-:W-:Y:S02]  /*4ea0*/  IMAD.SHL.U32 R229, R60, 0x2, RZ ;  /* 0x000000023ce57824 */ /* 0x000fe400078e00ff */
[----:B------:R-:W-:Y:S01]  /*4eb0*/  IMAD.SHL.U32 R227, R190, 0x2, RZ ;  /* 0x00000002bee37824 */ /* 0x000fe200078e00ff */
[----:B------:R-:W-:Y:S01]  /*4ec0*/  SHF.L.U64.HI R230, R60, 0x1, R51 ;  /* 0x000000013ce67819 */ /* 0x000fe20000010233 */
[C---:B------:R-:W-:Y:S01]  /*4ed0*/  IMAD.SHL.U32 R225, R189.reuse, 0x2, RZ ;  /* 0x00000002bde17824 */ /* 0x040fe200078e00ff */
[----:B------:R-:W-:Y:S01]  /*4ee0*/  SHF.R.S32.HI R51, RZ, 0x1f, R189 ;  /* 0x0000001fff337819 */ /* 0x000fe200000114bd */
[----:B------:R-:W-:Y:S02]  /*4ef0*/  IMAD.MOV.U32 R3, RZ, RZ, R136 ;  /* 0x000000ffff037224 */ /* 0x000fe400078e0088 */
[----:B------:R-:W-:Y:S01]  /*4f00*/  IMAD.MOV.U32 R0, RZ, RZ, R137 ;  /* 0x000000ffff007224 */ /* 0x000fe200078e0089 */
[----:B------:R-:W-:Y:S01]  /*4f10*/  SHF.L.U64.HI R226, R189, 0x1, R51 ;  /* 0x00000001bde27819 */ /* 0x000fe20000010233 */
[----:B------:R-:W-:-:S02]  /*4f20*/  IMAD.MOV.U32 R138, RZ, RZ, R2 ;  /* 0x000000ffff8a7224 */ /* 0x000fc400078e0002 */
[----:B------:R-:W-:Y:S01]  /*4f30*/  IMAD.MOV.U32 R132, RZ, RZ, R135 ;  /* 0x000000ffff847224 */ /* 0x000fe200078e0087 */
[----:B--2---:R-:W-:Y:S02]  /*4f40*/  IADD3 R224, R50, -0x2, RZ ;  /* 0xfffffffe32e07810 */ /* 0x004fe40007ffe0ff */
[----:B------:R-:W-:-:S04]  /*4f50*/  SHF.R.S32.HI R50, RZ, 0x1f, R190 ;  /* 0x0000001fff327819 */ /* 0x000fc800000114be */
[----:B------:R-:W-:Y:S01]  /*4f60*/  SHF.L.U64.HI R228, R190, 0x1, R50 ;  /* 0x00000001bee47819 */ /* 0x000fe20000010232 */
[----:B------:R-:W-:Y:S05]  /*4f70*/  BRA `(.L_x_33) ;  /* 0x0000037000007947 */ /* 0x000fea0003800000 */
.L_x_35:
[----:B------:R-:W2:Y:S01]  /*4f80*/  LDL.64 R234, [R1] ;  /* 0x0000000001ea7983 */ /* 0x000ea20000100a00 */
[----:B------:R-:W-:Y:S02]  /*4f90*/  IMAD.MOV.U32 R222, RZ, RZ, RZ ;  /* 0x000000ffffde7224 */ /* 0x000fe400078e00ff */
[----:B------:R-:W-:Y:S01]  /*4fa0*/  IMAD.MOV.U32 R233, RZ, RZ, c[0x0][0x2b8] ;  /* 0x0000ae00ffe97624 */ /* 0x000fe200078e00ff */
[----:B------:R-:W3:Y:S01]  /*4fb0*/  LDL R232, [R1+0x8] ;  /* 0x0000080001e87983 */ /* 0x000ee20000100800 */
[----:B------:R-:W-:Y:S03]  /*4fc0*/  IMAD R133, R224, 0x40, R251 ;  /* 0x00000040e0857824 */ /* 0x000fe600078e02fb */
[----:B------:R-:W-:Y:S02]  /*4fd0*/  ISETP.NE.AND P2, PT, R233, 0x1, PT ;  /* 0x00000001e900780c */ /* 0x000fe40003f45270 */
[----:B------:R-:W-:Y:S05]  /*4fe0*/  IADD3 R133, R133, -0x40, R231 ;  /* 0xffffffc085857810 */ /* 0x000fea0007ffe0e7 */
[--C-:B------:R-:W-:Y:S06]  /*4ff0*/  IMAD.MOV.U32 R2, RZ, RZ, R133.reuse ;  /* 0x000000ffff027224 */ /* 0x100fec00078e0085 */
[----:B------:R-:W-:Y:S05]  /*5000*/  @P2 IMAD.HI.U32 R134, R133, c[0x0][0x2bc], RZ ;  /* 0x0000af0085862a27 */ /* 0x000fea00078e00ff */
[----:B------:R-:W-:Y:S04]  /*5010*/  @P2 SHF.R.U32.HI R2, RZ, c[0x0][0x2c0], R134 ;  /* 0x0000b000ff022a19 */ /* 0x000fe80000011686 */
[C---:B--2---:R-:W-:Y:S04]  /*5020*/  @!P3 IADD3 R135, P0, R2.reuse, R234, RZ ;  /* 0x000000ea0287b210 */ /* 0x044fe80007f1e0ff */
[----:B---3--:R-:W-:Y:S01]  /*5030*/  @!P3 LEA.HI.X.SX32 R136, R2, R232, 0x1, P0 ;  /* 0x000000e80288b211 */ /* 0x008fe200000f0eff */
[----:B------:R-:W-:Y:S01]  /*5040*/  IMAD.MOV R2, RZ, RZ, -R2 ;  /* 0x000000ffff027224 */ /* 0x000fe200078e0a02 */
[----:B------:R-:W1:Y:S01]  /*5050*/  S2R R232, SR_CTAID.Y ;  /* 0x0000000000e87919 */ /* 0x000e620000002600 */
[C---:B------:R-:W-:Y:S02]  /*5060*/  @!P3 LEA R134, P0, R135.reuse, c[0x0][0x2a0], 0x2 ;  /* 0x0000a8008786ba11 */ /* 0x040fe400078010ff */
[----:B------:R-:W-:Y:S02]  /*5070*/  IMAD R223, R2, c[0x0][0x2b8], R133 ;  /* 0x0000ae0002df7a24 */ /* 0x000fe400078e0285 */
[----:B------:R-:W-:Y:S03]  /*5080*/  @!P3 LEA.HI.X R135, R135, c[0x0][0x2a4], R136, 0x2, P0 ;  /* 0x0000a9008787ba11 */ /* 0x000fe600000f1488 */
[----:B------:R-:W-:Y:S02]  /*5090*/  SHF.R.S32.HI R2, RZ, 0x1f, R223 ;  /* 0x0000001fff027819 */ /* 0x000fe400000114df */
[----:B------:R2:W3:Y:S03]  /*50a0*/  @!P3 LDG.E R222, [R134.64] ;  /* 0x0000000686deb981 */ /* 0x0004e6000c1e1900 */
[----:B------:R-:W-:Y:S04]  /*50b0*/  IMAD R2, R2, c[0x0][0x1e0], RZ ;  /* 0x0000780002027a24 */ /* 0x000fe800078e02ff */
[C---:B------:R-:W-:Y:S02]  /*50c0*/  IMAD R2, R223.reuse, c[0x0][0x1e4], R2 ;  /* 0x00007900df027a24 */ /* 0x040fe400078e0202 */
[----:B-1----:R-:W-:Y:S04]  /*50d0*/  IMAD.WIDE.U32 R232, R232, c[0x0][0x1e8], RZ ;  /* 0x00007a00e8e87a25 */ /* 0x002fe800078e00ff */
[----:B--2---:R-:W-:Y:S04]  /*50e0*/  IMAD.WIDE.U32 R134, R223, c[0x0][0x1e0], RZ ;  /* 0x00007800df867a25 */ /* 0x004fe800078e00ff */
[----:B------:R-:W-:Y:S01]  /*50f0*/  IMAD.IADD R135, R135, 0x1, R2 ;  /* 0x0000000187877824 */ /* 0x000fe200078e0202 */
[----:B---3--:R-:W-:Y:S03]  /*5100*/  SHF.R.S32.HI R133, RZ, 0x1f, R222 ;  /* 0x0000001fff857819 */ /* 0x008fe600000114de */
[----:B------:R-:W-:Y:S04]  /*5110*/  IMAD.WIDE.U32 R134, R222, c[0x0][0x1f0], R134 ;  /* 0x00007c00de867a25 */ /* 0x000fe800078e0086 */
[----:B------:R-:W-:Y:S01]  /*5120*/  IMAD R133, R133, c[0x0][0x1f0], RZ ;  /* 0x00007c0085857a24 */ /* 0x000fe200078e02ff */
[----:B------:R-:W-:Y:S03]  /*5130*/  IADD3 R2, P0, R232, R134, RZ ;  /* 0x00000086e8027210 */ /* 0x000fe60007f1e0ff */
[----:B------:R-:W-:Y:S05]  /*5140*/  IMAD R133, R222, c[0x0][0x1f4], R133 ;  /* 0x00007d00de857a24 */ /* 0x000fea00078e0285 */
[----:B------:R-:W-:Y:S02]  /*5150*/  IADD3.X R133, R252, R135, R133, P0, !PT ;  /* 0x00000087fc857210 */ /* 0x000fe400007fe485 */
[C---:B------:R-:W-:Y:S04]  /*5160*/  LEA R136, P0, R2.reuse, c[0x0][0x1c8], 0x1 ;  /* 0x0000720002887a11 */ /* 0x040fe800078008ff */
[----:B------:R-:W-:Y:S01]  /*5170*/  LEA.HI.X R133, R2, c[0x0][0x1cc], R133, 0x1, P0 ;  /* 0x0000730002857a11 */ /* 0x000fe200000f0c85 */
[----:B------:R-:W1:Y:S04]  /*5180*/  SHFL.IDX PT, R134, R136, RZ, 0x1c1f ;  /* 0x001c1fff88867589 */ /* 0x000e6800000e0000 */
[----:B------:R2:W3:Y:S04]  /*5190*/  SHFL.IDX PT, R2, R136, 0x1, 0x1c1f ;  /* 0x003c1f0088027f89 */ /* 0x0004e800000e0000 */
[----:B------:R-:W4:Y:S04]  /*51a0*/  SHFL.IDX PT, R135, R133, RZ, 0x1c1f ;  /* 0x001c1fff85877589 */ /* 0x000f2800000e0000 */
[----:B------:R-:W5:Y:S01]  /*51b0*/  SHFL.IDX PT, R133, R133, 0x1, 0x1c1f ;  /* 0x003c1f0085857f89 */ /* 0x000f6200000e0000 */
[C---:B-1----:R-:W-:Y:S02]  /*51c0*/  IADD3 R176, P1, R134.reuse, R227, RZ ;  /* 0x000000e386b07210 */ /* 0x042fe40007f3e0ff */
[-C--:B--2---:R-:W-:Y:S02]  /*51d0*/  IADD3 R136, P0, R134, R229.reuse, RZ ;  /* 0x000000e586887210 */ /* 0x084fe40007f1e0ff */
[----:B---3--:R-:W-:Y:S02]  /*51e0*/  IADD3 R172, P2, R2, R229, RZ ;  /* 0x000000e502ac7210 */ /* 0x008fe40007f5e0ff */
[C---:B----4-:R-:W-:Y:S01]  /*51f0*/  IADD3.X R137, R135.reuse, R230, RZ, P0, !PT ;  /* 0x000000e687897210 */ /* 0x050fe200007fe4ff */
[----:B------:R-:W-:Y:S01]  /*5200*/  IMAD.X R177, R135, 0x1, R228, P1 ;  /* 0x0000000187b17824 */ /* 0x000fe200008e06e4 */
[-C--:B------:R-:W-:Y:S01]  /*5210*/  IADD3 R174, P0, R134, R225.reuse, RZ ;  /* 0x000000e186ae7210 */ /* 0x080fe20007f1e0ff */
[----:B-----5:R-:W-:Y:S02]  /*5220*/  IMAD.X R173, R133, 0x1, R230, P2 ;  /* 0x0000000185ad7824 */ /* 0x020fe400010e06e6 */
[----:B------:R1:W-:Y:S02]  /*5230*/  LDGSTS.E.BYPASS.LTC128B.128 [R221+0x3100], [R136.64], !P6 ;  /* 0x0310000088dd7fae */ /* 0x0003e4000f101d46 */
[--C-:B------:R-:W-:Y:S01]  /*5240*/  IMAD.X R175, R135, 0x1, R226.reuse, P0 ;  /* 0x0000000187af7824 */ /* 0x100fe200000e06e2 */
[C---:B------:R-:W-:Y:S01]  /*5250*/  IADD3 R134, P0, R2.reuse, R225, RZ ;  /* 0x000000e102867210 */ /* 0x040fe20007f1e0ff */
[----:B------:R2:W-:Y:S04]  /*5260*/  LDGSTS.E.BYPASS.LTC128B.128 [R221+0x4100], [R176.64], !P5 ;  /* 0x04100000b0dd7fae */ /* 0x0005e8000e901d46 */
[----:B------:R2:W-:Y:S01]  /*5270*/  LDGSTS.E.BYPASS.LTC128B.128 [R221+0x5100], [R174.64], !P4 ;  /* 0x05100000aedd7fae */ /* 0x0005e2000e101d46 */
[C---:B------:R-:W-:Y:S03]  /*5280*/  IMAD.X R135, R133.reuse, 0x1, R226, P0 ;  /* 0x0000000185877824 */ /* 0x040fe600000e06e2 */
[----:B------:R2:W-:Y:S01]  /*5290*/  LDGSTS.E.BYPASS.LTC128B.128 [R221+0x3900], [R172.64], !P6 ;  /* 0x03900000acdd7fae */ /* 0x0005e2000f101d46 */
[----:B-1----:R-:W-:Y:S04]  /*52a0*/  IADD3 R136, P1, R2, R227, RZ ;  /* 0x000000e302887210 */ /* 0x002fe80007f3e0ff */
[----:B------:R-:W-:Y:S05]  /*52b0*/  IADD3.X R137, R133, R228, RZ, P1, !PT ;  /* 0x000000e485897210 */ /* 0x000fea0000ffe4ff */
[----:B------:R2:W-:Y:S04]  /*52c0*/  LDGSTS.E.BYPASS.LTC128B.128 [R221+0x4900], [R136.64], !P5 ;  /* 0x0490000088dd7fae */ /* 0x0005e8000e901d46 */
[----:B------:R2:W-:Y:S01]  /*52d0*/  LDGSTS.E.BYPASS.LTC128B.128 [R221+0x5900], [R134.64], !P4 ;  /* 0x0590000086dd7fae */ /* 0x0005e2000e101d46 */
[----:B------:R-:W-:-:S05]  /*52e0*/  BRA `(.L_x_34) ;  /* 0x00000b8000007947 */ /* 0x000fca0003800000 */
.L_x_33:
[----:B------:R-:W-:Y:S04]  /*52f0*/  DEPBAR.LE SB0, 0x0 ;  /* 0x000080000000791a */ /* 0x000fe80000000000 */
[----:B------:R-:W-:Y:S01]  /*5300*/  BAR.SYNC.DEFER_BLOCKING 0x0 ;  /* 0x0000000000007b1d */ /* 0x000fe20000010000 */
[C---:B------:R-:W-:Y:S01]  /*5310*/  IMAD.WIDE.U32 R28, R223.reuse, c[0x0][0x208], RZ ;  /* 0x00008200df1c7a25 */ /* 0x040fe200078e00ff */
[----:B------:R-:W-:Y:S05]  /*5320*/  SHF.R.S32.HI R2, RZ, 0x1f, R223 ;  /* 0x0000001fff027819 */ /* 0x000fea00000114df */
[----:B------:R-:W-:Y:S04]  /*5330*/  IMAD R2, R2, c[0x0][0x208], RZ ;  /* 0x0000820002027a24 */ /* 0x000fe800078e02ff */
[----:B------:R-:W-:Y:S04]  /*5340*/  IMAD R2, R223, c[0x0][0x20c], R2 ;  /* 0x00008300df027a24 */ /* 0x000fe800078e0202 */
[----:B------:R-:W-:Y:S01]  /*5350*/  IMAD.IADD R29, R29, 0x1, R2 ;  /* 0x000000011d1d7824 */ /* 0x000fe200078e0202 */
[----:B------:R-:W-:Y:S03]  /*5360*/  SHF.R.S32.HI R2, RZ, 0x1f, R222 ;  /* 0x0000001fff027819 */ /* 0x000fe600000114de */
[----:B------:R-:W-:Y:S04]  /*5370*/  IMAD.WIDE.U32 R36, R222, c[0x0][0x218], R28 ;  /* 0x00008600de247a25 */ /* 0x000fe800078e001c */
[----:B------:R-:W-:Y:S01]  /*5380*/  IMAD R2, R2, c[0x0][0x218], RZ ;  /* 0x0000860002027a24 */ /* 0x000fe200078e02ff */
[----:B------:R-:W-:Y:S07]  /*5390*/  LDSM.16.M88.4 R64, [R219+0x6100] ;  /* 0x00610000db40783b */ /* 0x000fee0000000200 */
[----:B------:R-:W1:Y:S07]  /*53a0*/  LDSM.16.M88.4 R16, [R139+0x3100] ;  /* 0x003100008b10783b */ /* 0x000e6e0000000200 */
[----:B------:R-:W2:Y:S07]  /*53b0*/  LDSM.16.M88.4 R60, [R219+0x7100] ;  /* 0x00710000db3c783b */ /* 0x000eae0000000200 */
[----:B------:R-:W3:Y:S07]  /*53c0*/  LDSM.16.M88.4 R32, [R139+0x3500] ;  /* 0x003500008b20783b */ /* 0x000eee0000000200 */
[----:B------:R-:W4:Y:S07]  /*53d0*/  LDSM.16.M88.4 R48, [R139+0x3900] ;  /* 0x003900008b30783b */ /* 0x000f2e0000000200 */
[----:B------:R-:W-:Y:S07]  /*53e0*/  LDSM.16.M88.4 R172, [R139+0x3d00] ;  /* 0x003d00008bac783b */ /* 0x000fee0000000200 */
[----:B------:R-:W-:Y:S01]  /*53f0*/  LDSM.16.M88.4 R176, [R220+0x6100] ;  /* 0x00610000dcb0783b */ /* 0x000fe20000000200 */
[-C--:B-1----:R-:W-:Y:S06]  /*5400*/  HMMA.16816.F32 R4, R64, R16.reuse, RZ ;  /* 0x000000104004723c */ /* 0x082fec00000018ff */
[----:B------:R-:W-:Y:S02]  /*5410*/  LDSM.16.M88.4 R180, [R218] ;  /* 0x00000000dab4783b */ /* 0x000fe40000000200 */
[C---:B--2---:R-:W-:Y:S05]  /*5420*/  HMMA.16816.F32 R8, R60.reuse, R16, RZ ;  /* 0x000000103c08723c */ /* 0x044fea00000018ff */
[----:B------:R-:W-:Y:S03]  /*5430*/  LDSM.16.M88.4 R184, [R220+0x7100] ;  /* 0x00710000dcb8783b */ /* 0x000fe60000000200 */
[-C--:B------:R-:W-:Y:S04]  /*5440*/  HMMA.16816.F32 R12, R60, R18.reuse, RZ ;  /* 0x000000123c0c723c */ /* 0x080fe800000018ff */
[----:B------:R-:W1:Y:S04]  /*5450*/  S2R R30, SR_CTAID.Y ;  /* 0x00000000001e7919 */ /* 0x000e680000002600 */
[C---:B------:R-:W-:Y:S03]  /*5460*/  HMMA.16816.F32 R16, R64.reuse, R18, RZ ;  /* 0x000000124010723c */ /* 0x040fe600000018ff */
[----:B------:R-:W2:Y:S05]  /*5470*/  S2R R38, SR_CTAID.Y ;  /* 0x0000000000267919 */ /* 0x000eaa0000002600 */
[-C--:B---3--:R-:W-:Y:S02]  /*5480*/  HMMA.16816.F32 R20, R64, R32.reuse, RZ ;  /* 0x000000204014723c */ /* 0x088fe400000018ff */
[----:B------:R-:W-:Y:S06]  /*5490*/  LDSM.16.M88.4 R188, [R218+0x800] ;  /* 0x00080000dabc783b */ /* 0x000fec0000000200 */
[C---:B------:R-:W-:Y:S01]  /*54a0*/  HMMA.16816.F32 R24, R60.reuse, R32, RZ ;  /* 0x000000203c18723c */ /* 0x040fe200000018ff */
[----:B------:R-:W-:Y:S03]  /*54b0*/  LDSM.16.M88.4 R192, [R218+0xc00] ;  /* 0x000c0000dac0783b */ /* 0x000fe60000000200 */
[----:B-1----:R-:W-:Y:S04]  /*54c0*/  SHF.R.S32.HI R39, RZ, 0x1f, R30 ;  /* 0x0000001fff277819 */ /* 0x002fe8000001141e */
[-C--:B------:R-:W-:Y:S01]  /*54d0*/  HMMA.16816.F32 R28, R60, R34.reuse, RZ ;  /* 0x000000223c1c723c */ /* 0x080fe200000018ff */
[----:B------:R-:W-:Y:S03]  /*54e0*/  IMAD R39, R39, c[0x0][0x210], RZ ;  /* 0x0000840027277a24 */ /* 0x000fe600078e02ff */
[C---:B--2---:R-:W-:Y:S04]  /*54f0*/  IMAD.WIDE.U32 R40, R38.reuse, c[0x0][0x210], RZ ;  /* 0x0000840026287a25 */ /* 0x044fe800078e00ff */
[C---:B------:R-:W-:Y:S04]  /*5500*/  HMMA.16816.F32 R32, R64.reuse, R34, RZ ;  /* 0x000000224020723c */ /* 0x040fe800000018ff */
[----:B------:R-:W-:Y:S02]  /*5510*/  IMAD R39, R38, c[0x0][0x214], R39 ;  /* 0x0000850026277a24 */ /* 0x000fe400078e0227 */
[----:B------:R-:W-:Y:S01]  /*5520*/  IMAD R38, R222, c[0x0][0x21c], R2 ;  /* 0x00008700de267a24 */ /* 0x000fe200078e0202 */
[----:B------:R-:W-:Y:S01]  /*5530*/  IADD3 R2, P0, R40, R36, RZ ;  /* 0x0000002428027210 */ /* 0x000fe20007f1e0ff */
[----:B------:R-:W-:Y:S05]  /*5540*/  IMAD.IADD R39, R41, 0x1, R39 ;  /* 0x0000000129277824 */ /* 0x000fea00078e0227 */
[----:B------:R-:W-:Y:S02]  /*5550*/  IADD3.X R40, R39, R37, R38, P0, !PT ;  /* 0x0000002527287210 */ /* 0x000fe400007fe426 */
[-C--:B----4-:R-:W-:Y:S01]  /*5560*/  HMMA.16816.F32 R36, R64, R48.reuse, RZ ;  /* 0x000000304024723c */ /* 0x090fe200000018ff */
[C---:B------:R-:W-:Y:S04]  /*5570*/  LEA R133, P0, R2.reuse, c[0x0][0x1f8], 0x1 ;  /* 0x00007e0002857a11 */ /* 0x040fe800078008ff */
[----:B------:R-:W-:Y:S01]  /*5580*/  LEA.HI.X R2, R2, c[0x0][0x1fc], R40, 0x1, P0 ;  /* 0x00007f0002027a11 */ /* 0x000fe200000f0c28 */
[----:B------:R-:W1:Y:S02]  /*5590*/  SHFL.IDX PT, R135, R133, RZ, 0x1c1f ;  /* 0x001c1fff85877589 */ /* 0x000e6400000e0000 */
[C---:B------:R-:W-:Y:S05]  /*55a0*/  HMMA.16816.F32 R40, R60.reuse, R48, RZ ;  /* 0x000000303c28723c */ /* 0x040fea00000018ff */
[----:B------:R-:W2:Y:S03]  /*55b0*/  SHFL.IDX PT, R134, R2, RZ, 0x1c1f ;  /* 0x001c1fff02867589 */ /* 0x000ea600000e0000 */
[-C--:B------:R-:W-:Y:S04]  /*55c0*/  HMMA.16816.F32 R44, R60, R50.reuse, RZ ;  /* 0x000000323c2c723c */ /* 0x080fe800000018ff */
[----:B------:R-:W3:Y:S04]  /*55d0*/  SHFL.IDX PT, R133, R133, 0x1, 0x1c1f ;  /* 0x003c1f0085857f89 */ /* 0x000ee800000e0000 */
[C---:B------:R-:W-:Y:S03]  /*55e0*/  HMMA.16816.F32 R48, R64.reuse, R50, RZ ;  /* 0x000000324030723c */ /* 0x040fe600000018ff */
[----:B------:R-:W4:Y:S01]  /*55f0*/  SHFL.IDX PT, R2, R2, 0x1, 0x1c1f ;  /* 0x003c1f0002027f89 */ /* 0x000f2200000e0000 */
[C---:B-1----:R-:W-:Y:S04]  /*5600*/  IADD3 R196, P1, R135.reuse, R229, RZ ;  /* 0x000000e587c47210 */ /* 0x042fe80007f3e0ff */
[-C--:B------:R-:W-:Y:S01]  /*5610*/  HMMA.16816.F32 R52, R64, R172.reuse, RZ ;  /* 0x000000ac4034723c */ /* 0x080fe200000018ff */
[-C--:B------:R-:W-:Y:S03]  /*5620*/  IADD3 R136, P0, R135, R227.reuse, RZ ;  /* 0x000000e387887210 */ /* 0x080fe60007f1e0ff */
[CC--:B--2---:R-:W-:Y:S02]  /*5630*/  IADD3.X R197, R134.reuse, R230.reuse, RZ, P1, !PT ;  /* 0x000000e686c57210 */ /* 0x0c4fe40000ffe4ff */
[--C-:B------:R-:W-:Y:S02]  /*5640*/  IMAD.X R137, R134, 0x1, R228.reuse, P0 ;  /* 0x0000000186897824 */ /* 0x100fe400000e06e4 */
[C---:B------:R-:W-:Y:S04]  /*5650*/  HMMA.16816.F32 R56, R60.reuse, R172, RZ ;  /* 0x000000ac3c38723c */ /* 0x040fe800000018ff */
[----:B---3--:R-:W-:Y:S04]  /*5660*/  IADD3 R198, P1, R133, R227, RZ ;  /* 0x000000e385c67210 */ /* 0x008fe80007f3e0ff */
[-C--:B------:R-:W-:Y:S01]  /*5670*/  HMMA.16816.F32 R60, R60, R174.reuse, RZ ;  /* 0x000000ae3c3c723c */ /* 0x080fe200000018ff */
[----:B----4-:R-:W-:Y:S07]  /*5680*/  IMAD.X R199, R2, 0x1, R228, P1 ;  /* 0x0000000102c77824 */ /* 0x010fee00008e06e4 */
[----:B------:R-:W-:Y:S01]  /*5690*/  HMMA.16816.F32 R64, R64, R174, RZ ;  /* 0x000000ae4040723c */ /* 0x000fe200000018ff */
[----:B------:R-:W1:Y:S07]  /*56a0*/  LDSM.16.M88.4 R172, [R218+0x400] ;  /* 0x00040000daac783b */ /* 0x000e6e0000000200 */
[-C--:B------:R-:W-:Y:S01]  /*56b0*/  HMMA.16816.F32 R4, R176, R180.reuse, R4 ;  /* 0x000000b4b004723c */ /* 0x080fe20000001804 */
[----:B------:R-:W-:Y:S01]  /*56c0*/  @!PT LDS RZ, [RZ] ;  /* 0x00000000fffff984 */ /* 0x000fe20000000800 */
[----:B------:R-:W-:Y:S01]  /*56d0*/  @!PT LDS RZ, [RZ] ;  /* 0x00000000fffff984 */ /* 0x000fe20000000800 */
[----:B------:R-:W-:Y:S01]  /*56e0*/  @!PT LDS RZ, [RZ] ;  /* 0x00000000fffff984 */ /* 0x000fe20000000800 */
[----:B------:R2:W-:Y:S07]  /*56f0*/  LDGSTS.E.BYPASS.LTC128B.128 [R221+0x100], [R196.64], !P6 ;  /* 0x00100000c4dd7fae */ /* 0x0005ee000f101d46 */
[C---:B------:R-:W-:Y:S01]  /*5700*/  HMMA.16816.F32 R8, R184.reuse, R180, R8 ;  /* 0x000000b4b808723c */ /* 0x040fe20000001808 */
[----:B------:R3:W-:Y:S07]  /*5710*/  LDGSTS.E.BYPASS.LTC128B.128 [R221+0x1100], [R136.64], !P5 ;  /* 0x0110000088dd7fae */ /* 0x0007ee000e901d46 */
[-C--:B------:R-:W-:Y:S08]  /*5720*/  HMMA.16816.F32 R12, R184, R182.reuse, R12 ;  /* 0x000000b6b80c723c */ /* 0x080ff0000000180c */
[C---:B------:R-:W-:Y:S04]  /*5730*/  HMMA.16816.F32 R16, R176.reuse, R182, R16 ;  /* 0x000000b6b010723c */ /* 0x040fe80000001810 */
[----:B--2---:R-:W-:Y:S04]  /*5740*/  IADD3 R196, P0, R135, R225, RZ ;  /* 0x000000e187c47210 */ /* 0x004fe80007f1e0ff */
[-C--:B-1----:R-:W-:Y:S04]  /*5750*/  HMMA.16816.F32 R20, R176, R172.reuse, R20 ;  /* 0x000000acb014723c */ /* 0x082fe80000001814 */
[----:B------:R-:W-:Y:S01]  /*5760*/  IMAD.X R197, R134, 0x1, R226, P0 ;  /* 0x0000000186c57824 */ /* 0x000fe200000e06e2 */
[C---:B---3--:R-:W-:Y:S02]  /*5770*/  IADD3 R136, P2, R133.reuse, R229, RZ ;  /* 0x000000e585887210 */ /* 0x048fe40007f5e0ff */
[----:B------:R-:W-:Y:S01]  /*5780*/  IADD3 R134, P0, R133, R225, RZ ;  /* 0x000000e185867210 */ /* 0x000fe20007f1e0ff */
[C---:B------:R-:W-:Y:S01]  /*5790*/  HMMA.16816.F32 R24, R184.reuse, R172, R24 ;  /* 0x000000acb818723c */ /* 0x040fe20000001818 */
[----:B------:R1:W-:Y:S03]  /*57a0*/  LDGSTS.E.BYPASS.LTC128B.128 [R221+0x2100], [R196.64], !P4 ;  /* 0x02100000c4dd7fae */ /* 0x0003e6000e101d46 */
[C---:B------:R-:W-:Y:S02]  /*57b0*/  IADD3.X R137, R2.reuse, R230, RZ, P2, !PT ;  /* 0x000000e602897210 */ /* 0x040fe400017fe4ff */
[----:B------:R-:W-:Y:S02]  /*57c0*/  IADD3.X R135, R2, R226, RZ, P0, !PT ;  /* 0x000000e202877210 */ /* 0x000fe400007fe4ff */
[-C--:B------:R-:W-:Y:S01]  /*57d0*/  HMMA.16816.F32 R28, R184, R174.reuse, R28 ;  /* 0x000000aeb81c723c */ /* 0x080fe2000000181c */
[----:B------:R2:W-:Y:S02]  /*57e0*/  LDGSTS.E.BYPASS.LTC128B.128 [R221+0x900], [R136.64], !P6 ;  /* 0x0090000088dd7fae */ /* 0x0005e4000f101d46 */
[----:B------:R-:W-:Y:S05]  /*57f0*/  ISETP.GE.AND P0, PT, R224, 0x1, PT ;  /* 0x00000001e000780c */ /* 0x000fea0003f06270 */
[C---:B------:R-:W-:Y:S01]  /*5800*/  HMMA.16816.F32 R32, R176.reuse, R174, R32 ;  /* 0x000000aeb020723c */ /* 0x040fe20000001820 */
[----:B------:R1:W-:Y:S07]  /*5810*/  LDGSTS.E.BYPASS.LTC128B.128 [R221+0x1900], [R198.64], !P5 ;  /* 0x01900000c6dd7fae */ /* 0x0003ee000e901d46 */
[-C--:B------:R-:W-:Y:S01]  /*5820*/  HMMA.16816.F32 R36, R176, R188.reuse, R36 ;  /* 0x000000bcb024723c */ /* 0x080fe20000001824 */
[----:B------:R2:W-:Y:S07]  /*5830*/  LDGSTS.E.BYPASS.LTC128B.128 [R221+0x2900], [R134.64], !P4 ;  /* 0x0290000086dd7fae */ /* 0x0005ee000e101d46 */
[C---:B------:R-:W-:Y:S01]  /*5840*/  HMMA.16816.F32 R40, R184.reuse, R188, R40 ;  /* 0x000000bcb828723c */ /* 0x040fe20000001828 */
[----:B------:R-:W-:Y:S07]  /*5850*/  LDSM.16.M88.4 R200, [R139+0x4100] ;  /* 0x004100008bc8783b */ /* 0x000fee0000000200 */
[-C--:B------:R-:W-:Y:S01]  /*5860*/  HMMA.16816.F32 R44, R184, R190.reuse, R44 ;  /* 0x000000beb82c723c */ /* 0x080fe2000000182c */
[----:B------:R-:W0:Y:S07]  /*5870*/  LDGDEPBAR ;  /* 0x00000000000079af */ /* 0x000e2e0000000000 */
[C---:B------:R-:W-:Y:S01]  /*5880*/  HMMA.16816.F32 R48, R176.reuse, R190, R48 ;  /* 0x000000beb030723c */ /* 0x040fe20000001830 */
[----:B-1----:R-:W1:Y:S07]  /*5890*/  LDSM.16.M88.4 R196, [R219+0x8100] ;  /* 0x00810000dbc4783b */ /* 0x002e6e0000000200 */
[-C--:B------:R-:W-:Y:S01]  /*58a0*/  HMMA.16816.F32 R52, R176, R192.reuse, R52 ;  /* 0x000000c0b034723c */ /* 0x080fe20000001834 */
[----:B------:R-:W3:Y:S07]  /*58b0*/  LDSM.16.M88.4 R204, [R219+0x9100] ;  /* 0x00910000dbcc783b */ /* 0x000eee0000000200 */
[C---:B------:R-:W-:Y:S01]  /*58c0*/  HMMA.16816.F32 R56, R184.reuse, R192, R56 ;  /* 0x000000c0b838723c */ /* 0x040fe20000001838 */
[----:B------:R-:W4:Y:S07]  /*58d0*/  LDSM.16.M88.4 R180, [R139+0x4500] ;  /* 0x004500008bb4783b */ /* 0x000f2e0000000200 */
[-C--:B------:R-:W-:Y:S01]  /*58e0*/  HMMA.16816.F32 R60, R184, R194.reuse, R60 ;  /* 0x000000c2b83c723c */ /* 0x080fe2000000183c */
[----:B------:R-:W5:Y:S07]  /*58f0*/  LDSM.16.M88.4 R172, [R139+0x4900] ;  /* 0x004900008bac783b */ /* 0x000f6e0000000200 */
[----:B------:R-:W-:Y:S01]  /*5900*/  HMMA.16816.F32 R64, R176, R194, R64 ;  /* 0x000000c2b040723c */ /* 0x000fe20000001840 */
[----:B------:R-:W2:Y:S07]  /*5910*/  LDSM.16.M88.4 R184, [R139+0x4d00] ;  /* 0x004d00008bb8783b */ /* 0x000eae0000000200 */
[----:B------:R-:W-:Y:S01]  /*5920*/  LDSM.16.M88.4 R176, [R220+0x8100] ;  /* 0x00810000dcb0783b */ /* 0x000fe20000000200 */
[-C--:B-1----:R-:W-:Y:S06]  /*5930*/  HMMA.16816.F32 R4, R196, R200.reuse, R4 ;  /* 0x000000c8c404723c */ /* 0x082fec0000001804 */
[----:B------:R-:W1:Y:S02]  /*5940*/  LDSM.16.M88.4 R188, [R218+0x1000] ;  /* 0x00100000dabc783b */ /* 0x000e640000000200 */
[C---:B---3--:R-:W-:Y:S05]  /*5950*/  HMMA.16816.F32 R8, R204.reuse, R200, R8 ;  /* 0x000000c8cc08723c */ /* 0x048fea0000001808 */
[----:B------:R-:W3:Y:S03]  /*5960*/  LDSM.16.M88.4 R192, [R220+0x9100] ;  /* 0x00910000dcc0783b */ /* 0x000ee60000000200 */
[-C--:B------:R-:W-:Y:S04]  /*5970*/  HMMA.16816.F32 R12, R204, R202.reuse, R12 ;  /* 0x000000cacc0c723c */ /* 0x080fe8000000180c */
[----:B------:R-:W-:Y:S04]  /*5980*/  LDSM.16.M88.4 R208, [R218+0x1800] ;  /* 0x00180000dad0783b */ /* 0x000fe80000000200 */
[C---:B------:R-:W-:Y:S03]  /*5990*/  HMMA.16816.F32 R16, R196.reuse, R202, R16 ;  /* 0x000000cac410723c */ /* 0x040fe60000001810 */
[----:B------:R-:W1:Y:S05]  /*59a0*/  LDSM.16.M88.4 R200, [R218+0x1400] ;  /* 0x00140000dac8783b */ /* 0x000e6a0000000200 */
[-C--:B----4-:R-:W-:Y:S02]  /*59b0*/  HMMA.16816.F32 R20, R196, R180.reuse, R20 ;  /* 0x000000b4c414723c */ /* 0x090fe40000001814 */
[----:B------:R-:W4:Y:S06]  /*59c0*/  LDSM.16.M88.4 R212, [R218+0x1c00] ;  /* 0x001c0000dad4783b */ /* 0x000f2c0000000200 */
        /* <DEDUP_REMOVED lines=8> */
[----:B------:R-:W5:Y:S07]  /*5a50*/  LDSM.16.M88.4 R172, [R219+0xa100] ;  /* 0x00a10000dbac783b */ /* 0x000f6e0000000200 */
[-C--:B--2---:R-:W-:Y:S08]  /*5a60*/  HMMA.16816.F32 R52, R196, R184.reuse, R52 ;  /* 0x000000b8c434723c */ /* 0x084ff00000001834 */
[C---:B------:R-:W-:Y:S08]  /*5a70*/  HMMA.16816.F32 R56, R204.reuse, R184, R56 ;  /* 0x000000b8cc38723c */ /* 0x040ff00000001838 */
[-C--:B------:R-:W-:Y:S01]  /*5a80*/  HMMA.16816.F32 R60, R204, R186.reuse, R60 ;  /* 0x000000bacc3c723c */ /* 0x080fe2000000183c */
[----:B------:R-:W-:Y:S07]  /*5a90*/  LDSM.16.M88.4 R204, [R220+0xb100] ;  /* 0x00b10000dccc783b */ /* 0x000fee0000000200 */
[----:B------:R-:W-:Y:S01]  /*5aa0*/  HMMA.16816.F32 R64, R196, R186, R64 ;  /* 0x000000bac440723c */ /* 0x000fe20000001840 */
[----:B------:R-:W2:Y:S07]  /*5ab0*/  LDSM.16.M88.4 R184, [R219+0xb100] ;  /* 0x00b10000dbb8783b */ /* 0x000eae0000000200 */
[-C--:B-1----:R-:W-:Y:S01]  /*5ac0*/  HMMA.16816.F32 R4, R176, R188.reuse, R4 ;  /* 0x000000bcb004723c */ /* 0x082fe20000001804 */
[----:B------:R-:W-:Y:S07]  /*5ad0*/  LDSM.16.M88.4 R196, [R139+0x5d00] ;  /* 0x005d00008bc4783b */ /* 0x000fee0000000200 */
[C---:B---3--:R-:W-:Y:S08]  /*5ae0*/  HMMA.16816.F32 R8, R192.reuse, R188, R8 ;  /* 0x000000bcc008723c */ /* 0x048ff00000001808 */
[-C--:B------:R-:W-:Y:S08]  /*5af0*/  HMMA.16816.F32 R12, R192, R190.reuse, R12 ;  /* 0x000000bec00c723c */ /* 0x080ff0000000180c */
[C---:B------:R-:W-:Y:S01]  /*5b00*/  HMMA.16816.F32 R16, R176.reuse, R190, R16 ;  /* 0x000000beb010723c */ /* 0x040fe20000001810 */
[----:B------:R-:W1:Y:S07]  /*5b10*/  LDSM.16.M88.4 R188, [R139+0x5500] ;  /* 0x005500008bbc783b */ /* 0x000e6e0000000200 */
[-C--:B------:R-:W-:Y:S08]  /*5b20*/  HMMA.16816.F32 R20, R176, R200.reuse, R20 ;  /* 0x000000c8b014723c */ /* 0x080ff00000001814 */
[C---:B------:R-:W-:Y:S08]  /*5b30*/  HMMA.16816.F32 R24, R192.reuse, R200, R24 ;  /* 0x000000c8c018723c */ /* 0x040ff00000001818 */
[-C--:B------:R-:W-:Y:S08]  /*5b40*/  HMMA.16816.F32 R28, R192, R202.reuse, R28 ;  /* 0x000000cac01c723c */ /* 0x080ff0000000181c */
[C---:B------:R-:W-:Y:S01]  /*5b50*/  HMMA.16816.F32 R32, R176.reuse, R202, R32 ;  /* 0x000000cab020723c */ /* 0x040fe20000001820 */
[----:B------:R-:W-:Y:S07]  /*5b60*/  LDSM.16.M88.4 R200, [R218+0x2000] ;  /* 0x00200000dac8783b */ /* 0x000fee0000000200 */
[-C--:B------:R-:W-:Y:S08]  /*5b70*/  HMMA.16816.F32 R36, R176, R208.reuse, R36 ;  /* 0x000000d0b024723c */ /* 0x080ff00000001824 */
[C---:B------:R-:W-:Y:S08]  /*5b80*/  HMMA.16816.F32 R40, R192.reuse, R208, R40 ;  /* 0x000000d0c028723c */ /* 0x040ff00000001828 */
[-C--:B------:R-:W-:Y:S08]  /*5b90*/  HMMA.16816.F32 R44, R192, R210.reuse, R44 ;  /* 0x000000d2c02c723c */ /* 0x080ff0000000182c */
[C---:B------:R-:W-:Y:S01]  /*5ba0*/  HMMA.16816.F32 R48, R176.reuse, R210, R48 ;  /* 0x000000d2b030723c */ /* 0x040fe20000001830 */
[----:B------:R-:W-:Y:S07]  /*5bb0*/  LDSM.16.M88.4 R208, [R218+0x2400] ;  /* 0x00240000dad0783b */ /* 0x000fee0000000200 */
[-C--:B----4-:R-:W-:Y:S08]  /*5bc0*/  HMMA.16816.F32 R52, R176, R212.reuse, R52 ;  /* 0x000000d4b034723c */ /* 0x090ff00000001834 */
[C---:B------:R-:W-:Y:S08]  /*5bd0*/  HMMA.16816.F32 R56, R192.reuse, R212, R56 ;  /* 0x000000d4c038723c */ /* 0x040ff00000001838 */
[-C--:B------:R-:W-:Y:S01]  /*5be0*/  HMMA.16816.F32 R60, R192, R214.reuse, R60 ;  /* 0x000000d6c03c723c */ /* 0x080fe2000000183c */
[----:B------:R-:W3:Y:S07]  /*5bf0*/  LDSM.16.M88.4 R192, [R139+0x5900] ;  /* 0x005900008bc0783b */ /* 0x000eee0000000200 */
[----:B------:R-:W-:Y:S01]  /*5c00*/  HMMA.16816.F32 R64, R176, R214, R64 ;  /* 0x000000d6b040723c */ /* 0x000fe20000001840 */
[----:B------:R-:W4:Y:S07]  /*5c10*/  LDSM.16.M88.4 R176, [R220+0xa100] ;  /* 0x00a10000dcb0783b */ /* 0x000f2e0000000200 */
[-C--:B-----5:R-:W-:Y:S01]  /*5c20*/  HMMA.16816.F32 R4, R172, R180.reuse, R4 ;  /* 0x000000b4ac04723c */ /* 0x0a0fe20000001804 */
[----:B------:R-:W5:Y:S07]  /*5c30*/  LDSM.16.M88.4 R212, [R218+0x2800] ;  /* 0x00280000dad4783b */ /* 0x000f6e0000000200 */
[C---:B--2---:R-:W-:Y:S08]  /*5c40*/  HMMA.16816.F32 R8, R184.reuse, R180, R8 ;  /* 0x000000b4b808723c */ /* 0x044ff00000001808 */
[-C--:B------:R-:W-:Y:S08]  /*5c50*/  HMMA.16816.F32 R12, R184, R182.reuse, R12 ;  /* 0x000000b6b80c723c */ /* 0x080ff0000000180c */
[C---:B------:R-:W-:Y:S01]  /*5c60*/  HMMA.16816.F32 R16, R172.reuse, R182, R16 ;  /* 0x000000b6ac10723c */ /* 0x040fe20000001810 */
[----:B------:R-:W2:Y:S01]  /*5c70*/  LDSM.16.M88.4 R180, [R218+0x2c00] ;  /* 0x002c0000dab4783b */ /* 0x000ea20000000200 */
[----:B------:R-:W-:Y:S06]  /*5c80*/  DEPBAR.LE SB0, 0x0 ;  /* 0x000080000000791a */ /* 0x000fec0000000000 */
[-C--:B-1----:R-:W-:Y:S01]  /*5c90*/  HMMA.16816.F32 R20, R172, R188.reuse, R20 ;  /* 0x000000bcac14723c */ /* 0x082fe20000001814 */
[----:B------:R-:W-:Y:S07]  /*5ca0*/  BAR.SYNC.DEFER_BLOCKING 0x0 ;  /* 0x0000000000007b1d */ /* 0x000fee0000010000 */
[C---:B------:R-:W-:Y:S08]  /*5cb0*/  HMMA.16816.F32 R24, R184.reuse, R188, R24 ;  /* 0x000000bcb818723c */ /* 0x040ff00000001818 */
[-C--:B------:R-:W-:Y:S08]  /*5cc0*/  HMMA.16816.F32 R28, R184, R190.reuse, R28 ;  /* 0x000000beb81c723c */ /* 0x080ff0000000181c */
[C---:B------:R-:W-:Y:S08]  /*5cd0*/  HMMA.16816.F32 R32, R172.reuse, R190, R32 ;  /* 0x000000beac20723c */ /* 0x040ff00000001820 */
[-C--:B---3--:R-:W-:Y:S08]  /*5ce0*/  HMMA.16816.F32 R36, R172, R192.reuse, R36 ;  /* 0x000000c0ac24723c */ /* 0x088ff00000001824 */
[C---:B------:R-:W-:Y:S08]  /*5cf0*/  HMMA.16816.F32 R40, R184.reuse, R192, R40 ;  /* 0x000000c0b828723c */ /* 0x040ff00000001828 */
[-C--:B------:R-:W-:Y:S08]  /*5d00*/  HMMA.16816.F32 R44, R184, R194.reuse, R44 ;  /* 0x000000c2b82c723c */ /* 0x080ff0000000182c */
[C---:B------:R-:W-:Y:S08]  /*5d10*/  HMMA.16816.F32 R48, R172.reuse, R194, R48 ;  /* 0x000000c2ac30723c */ /* 0x040ff00000001830 */
[-C--:B------:R-:W-:Y:S08]  /*5d20*/  HMMA.16816.F32 R52, R172, R196.reuse, R52 ;  /* 0x000000c4ac34723c */ /* 0x080ff00000001834 */
[C---:B------:R-:W-:Y:S08]  /*5d30*/  HMMA.16816.F32 R56, R184.reuse, R196, R56 ;  /* 0x000000c4b838723c */ /* 0x040ff00000001838 */
[-C--:B------:R-:W-:Y:S08]  /*5d40*/  HMMA.16816.F32 R60, R184, R198.reuse, R60 ;  /* 0x000000c6b83c723c */ /* 0x080ff0000000183c */
[----:B------:R-:W-:Y:S08]  /*5d50*/  HMMA.16816.F32 R64, R172, R198, R64 ;  /* 0x000000c6ac40723c */ /* 0x000ff00000001840 */
[-C--:B----4-:R-:W-:Y:S08]  /*5d60*/  HMMA.16816.F32 R4, R176, R200.reuse, R4 ;  /* 0x000000c8b004723c */ /* 0x090ff00000001804 */
[C---:B------:R-:W-:Y:S08]  /*5d70*/  HMMA.16816.F32 R8, R204.reuse, R200, R8 ;  /* 0x000000c8cc08723c */ /* 0x040ff00000001808 */
[-C--:B------:R-:W-:Y:S08]  /*5d80*/  HMMA.16816.F32 R12, R204, R202.reuse, R12 ;  /* 0x000000cacc0c723c */ /* 0x080ff0000000180c */
[C---:B------:R-:W-:Y:S08]  /*5d90*/  HMMA.16816.F32 R16, R176.reuse, R202, R16 ;  /* 0x000000cab010723c */ /* 0x040ff00000001810 */
[-C--:B------:R-:W-:Y:S08]  /*5da0*/  HMMA.16816.F32 R20, R176, R208.reuse, R20 ;  /* 0x000000d0b014723c */ /* 0x080ff00000001814 */
[C---:B------:R-:W-:Y:S08]  /*5db0*/  HMMA.16816.F32 R24, R204.reuse, R208, R24 ;  /* 0x000000d0cc18723c */ /* 0x040ff00000001818 */
[-C--:B------:R-:W-:Y:S08]  /*5dc0*/  HMMA.16816.F32 R28, R204, R210.reuse, R28 ;  /* 0x000000d2cc1c723c */ /* 0x080ff0000000181c */
[C---:B------:R-:W-:Y:S08]  /*5dd0*/  HMMA.16816.F32 R32, R176.reuse, R210, R32 ;  /* 0x000000d2b020723c */ /* 0x040ff00000001820 */
[-C--:B-----5:R-:W-:Y:S08]  /*5de0*/  HMMA.16816.F32 R36, R176, R212.reuse, R36 ;  /* 0x000000d4b024723c */ /* 0x0a0ff00000001824 */
[C---:B------:R-:W-:Y:S08]  /*5df0*/  HMMA.16816.F32 R40, R204.reuse, R212, R40 ;  /* 0x000000d4cc28723c */ /* 0x040ff00000001828 */
[-C--:B------:R-:W-:Y:S08]  /*5e00*/  HMMA.16816.F32 R44, R204, R214.reuse, R44 ;  /* 0x000000d6cc2c723c */ /* 0x080ff0000000182c */
[C---:B------:R-:W-:Y:S08]  /*5e10*/  HMMA.16816.F32 R48, R176.reuse, R214, R48 ;  /* 0x000000d6b030723c */ /* 0x040ff00000001830 */
[-C--:B--2---:R-:W-:Y:S08]  /*5e20*/  HMMA.16816.F32 R52, R176, R180.reuse, R52 ;  /* 0x000000b4b034723c */ /* 0x084ff00000001834 */
[C---:B------:R-:W-:Y:S08]  /*5e30*/  HMMA.16816.F32 R56, R204.reuse, R180, R56 ;  /* 0x000000b4cc38723c */ /* 0x040ff00000001838 */
[-C--:B------:R-:W-:Y:S08]  /*5e40*/  HMMA.16816.F32 R60, R204, R182.reuse, R60 ;  /* 0x000000b6cc3c723c */ /* 0x080ff0000000183c */
[----:B------:R-:W-:Y:S01]  /*5e50*/  HMMA.16816.F32 R64, R176, R182, R64 ;  /* 0x000000b6b040723c */ /* 0x000fe20000001840 */
[----:B------:R-:W-:-:S07]  /*5e60*/  @P0 BRA `(.L_x_35) ;  /* 0xfffff11000000947 */ /* 0x000fce000383ffff */
.L_x_34:
[----:B------:R-:W-:Y:S01]  /*5e70*/  FMNMX.FTZ R2, R4, R0, !PT ;  /* 0x0000000004027209 */ /* 0x000fe20007810000 */
[----:B--2---:R-:W-:Y:S01]  /*5e80*/  LDSM.16.MT88.4 R176, [R217+0x100] ;  /* 0x00010000d9b0783b */ /* 0x004fe20000004200 */
        /* <DEDUP_REMOVED lines=41> */
[----:B------:R-:W-:Y:S01]  /*6120*/  FMNMX.FTZ R135, R10, R138, !PT ;  /* 0x0000008a0a877209 */ /* 0x000fe20007810000 */
[----:B------:R-:W2:Y:S01]  /*6130*/  SHFL.BFLY PT, R136, R134, 0x2, 0x1f ;  /* 0x0c401f0086887f89 */ /* 0x000ea200000e0000 */
        /* <DEDUP_REMOVED lines=14> */
[----:B--2---:R-:W-:Y:S01]  /*6220*/  FMNMX.FTZ R134, R134, R136, !PT ;  /* 0x0000008886867209 */ /* 0x004fe20007810000 */
[----:B------:R-:W1:Y:S01]  /*6230*/  SHFL.BFLY PT, R137, R2, 0x1, 0x1f ;  /* 0x0c201f0002897f89 */ /* 0x000e6200000e0000 */
[----:B------:R-:W-:Y:S02]  /*6240*/  FMNMX.FTZ R133, R61, R133, !PT ;  /* 0x000000853d857209 */ /* 0x000fe40007810000 */
[----:B------:R-:W-:Y:S02]  /*6250*/  FMNMX.FTZ R135, R31, R135, !PT ;  /* 0x000000871f877209 */ /* 0x000fe40007810000 */
[----:B------:R-:W-:Y:S02]  /*6260*/  ISETP.GT.AND P0, PT, R224, RZ, PT ;  /* 0x000000ffe000720c */ /* 0x000fe40003f04270 */
[----:B------:R-:W-:Y:S01]  /*6270*/  FMNMX.FTZ R135, R42, R135, !PT ;  /* 0x000000872a877209 */ /* 0x000fe20007810000 */
[----:B------:R-:W2:Y:S03]  /*6280*/  SHFL.BFLY PT, R136, R134, 0x1, 0x1f ;  /* 0x0c201f0086887f89 */ /* 0x000ea600000e0000 */
[----:B------:R-:W-:Y:S04]  /*6290*/  FMNMX.FTZ R135, R43, R135, !PT ;  /* 0x000000872b877209 */ /* 0x000fe80007810000 */
[----:B------:R-:W-:Y:S01]  /*62a0*/  FMNMX.FTZ R135, R46, R135, !PT ;  /* 0x000000872e877209 */ /* 0x000fe20007810000 */
[----:B------:R-:W3:Y:S01]  /*62b0*/  SHFL.BFLY PT, R172, R133, 0x2, 0x1f ;  /* 0x0c401f0085ac7f89 */ /* 0x000ee200000e0000 */
[----:B-1----:R-:W-:Y:S02]  /*62c0*/  FMNMX.FTZ R137, R2, R137, !PT ;  /* 0x0000008902897209 */ /* 0x002fe40007810000 */
[----:B------:R-:W-:Y:S03]  /*62d0*/  FMNMX.FTZ R2, R47, R135, !PT ;  /* 0x000000872f027209 */ /* 0x000fe60007810000 */
[C---:B------:R-:W-:Y:S01]  /*62e0*/  FADD.FTZ R0, -R137.reuse, R0 ;  /* 0x0000000089007221 */ /* 0x040fe20000010100 */
[----:B------:R-:W-:Y:S01]  /*62f0*/  FMNMX.FTZ R135, R58, R2, !PT ;  /* 0x000000023a877209 */ /* 0x000fe20007810000 */
[----:B------:R-:W-:Y:S01]  /*6300*/  FMUL.FTZ R180, R137, c[0x0][0x2d0] ;  /* 0x0000b40089b47a20 */ /* 0x000fe20000410000 */
[----:B--2---:R-:W-:Y:S01]  /*6310*/  FMNMX.FTZ R136, R134, R136, !PT ;  /* 0x0000008886887209 */ /* 0x004fe20007810000 */
[----:B------:R-:W-:Y:S01]  /*6320*/  FMUL.FTZ R2, R0, c[0x0][0x2d0] ;  /* 0x0000b40000027a20 */ /* 0x000fe20000410000 */
[----:B------:R-:W-:Y:S01]  /*6330*/  FMNMX.FTZ R0, R59, R135, !PT ;  /* 0x000000873b007209 */ /* 0x000fe20007810000 */
[--C-:B------:R-:W-:Y:S02]  /*6340*/  FFMA.FTZ R16, R16, c[0x0][0x2d0], -R180.reuse ;  /* 0x0000b40010107a23 */ /* 0x100fe400000108b4 */
[----:B------:R1:W2:Y:S01]  /*6350*/  MUFU.EX2 R134, R2 ;  /* 0x0000000200867308 */ /* 0x0002a20000000800 */
[----:B------:R-:W-:Y:S01]  /*6360*/  FMNMX.FTZ R0, R62, R0, !PT ;  /* 0x000000003e007209 */ /* 0x000fe20007810000 */
[----:B------:R-:W-:Y:S01]  /*6370*/  FMUL.FTZ R181, R136, c[0x0][0x2d0] ;  /* 0x0000b40088b57a20 */ /* 0x000fe20000410000 */
[----:B---3--:R-:W-:Y:S01]  /*6380*/  FMNMX.FTZ R133, R133, R172, !PT ;  /* 0x000000ac85857209 */ /* 0x008fe20007810000 */
[--C-:B------:R-:W-:Y:S01]  /*6390*/  FFMA.FTZ R17, R17, c[0x0][0x2d0], -R180.reuse ;  /* 0x0000b40011117a23 */ /* 0x100fe200000108b4 */
[----:B------:R-:W-:Y:S01]  /*63a0*/  FMNMX.FTZ R0, R63, R0, !PT ;  /* 0x000000003f007209 */ /* 0x000fe20007810000 */
[--C-:B------:R-:W-:Y:S02]  /*63b0*/  FFMA.FTZ R18, R18, c[0x0][0x2d0], -R181.reuse ;  /* 0x0000b40012127a23 */ /* 0x100fe400000108b5 */
[----:B------:R-:W3:Y:S01]  /*63c0*/  SHFL.BFLY PT, R172, R133, 0x1, 0x1f ;  /* 0x0c201f0085ac7f89 */ /* 0x000ee200000e0000 */
[--C-:B------:R-:W-:Y:S01]  /*63d0*/  FFMA.FTZ R19, R19, c[0x0][0x2d0], -R181.reuse ;  /* 0x0000b40013137a23 */ /* 0x100fe200000108b5 */
[----:B------:R2:W-:Y:S01]  /*63e0*/  MUFU.EX2 R244, R16 ;  /* 0x0000001000f47308 */ /* 0x0005e20000000800 */
[--C-:B------:R-:W-:Y:S02]  /*63f0*/  FFMA.FTZ R4, R4, c[0x0][0x2d0], -R180.reuse ;  /* 0x0000b40004047a23 */ /* 0x100fe400000108b4 */
[--C-:B------:R-:W-:Y:S02]  /*6400*/  FFMA.FTZ R5, R5, c[0x0][0x2d0], -R180.reuse ;  /* 0x0000b40005057a23 */ /* 0x100fe400000108b4 */
[--C-:B------:R-:W-:Y:S02]  /*6410*/  FFMA.FTZ R6, R6, c[0x0][0x2d0], -R181.reuse ;  /* 0x0000b40006067a23 */ /* 0x100fe400000108b5 */
[--C-:B------:R-:W-:Y:S02]  /*6420*/  FFMA.FTZ R7, R7, c[0x0][0x2d0], -R181.reuse ;  /* 0x0000b40007077a23 */ /* 0x100fe400000108b5 */
[--C-:B------:R-:W-:Y:S01]  /*6430*/  FFMA.FTZ R36, R36, c[0x0][0x2d0], -R180.reuse ;  /* 0x0000b40024247a23 */ /* 0x100fe200000108b4 */
[----:B------:R4:W-:Y:S01]  /*6440*/  MUFU.EX2 R246, R17 ;  /* 0x0000001100f67308 */ /* 0x0009e20000000800 */
[--C-:B------:R-:W-:Y:S02]  /*6450*/  FFMA.FTZ R37, R37, c[0x0][0x2d0], -R180.reuse ;  /* 0x0000b40025257a23 */ /* 0x100fe400000108b4 */
[----:B------:R-:W-:Y:S02]  /*6460*/  FFMA.FTZ R38, R38, c[0x0][0x2d0], -R181 ;  /* 0x0000b40026267a23 */ /* 0x000fe400000108b5 */
[----:B-1----:R-:W-:Y:S02]  /*6470*/  FADD.FTZ R2, -R136, R3 ;  /* 0x0000000388027221 */ /* 0x002fe40000010100 */
[----:B------:R-:W1:Y:S01]  /*6480*/  SHFL.BFLY PT, R3, R0, 0x2, 0x1f ;  /* 0x0c401f0000037f89 */ /* 0x000e6200000e0000 */
[--C-:B------:R-:W-:Y:S02]  /*6490*/  FFMA.FTZ R39, R39, c[0x0][0x2d0], -R181.reuse ;  /* 0x0000b40027277a23 */ /* 0x100fe400000108b5 */
[----:B------:R-:W-:Y:S01]  /*64a0*/  FMUL.FTZ R2, R2, c[0x0][0x2d0] ;  /* 0x0000b40002027a20 */ /* 0x000fe20000410000 */
[----:B------:R-:W-:Y:S01]  /*64b0*/  MUFU.EX2 R242, R18 ;  /* 0x0000001200f27308 */ /* 0x000fe20000000800 */
[----:B---3--:R-:W-:Y:S01]  /*64c0*/  FMNMX.FTZ R135, R133, R172, !PT ;  /* 0x000000ac85877209 */ /* 0x008fe20007810000 */
[--C-:B------:R-:W-:Y:S02]  /*64d0*/  FFMA.FTZ R48, R48, c[0x0][0x2d0], -R180.reuse ;  /* 0x0000b40030307a23 */ /* 0x100fe400000108b4 */
[----:B------:R-:W-:Y:S01]  /*64e0*/  LDSM.16.MT88.4 R172, [R216+0x100] ;  /* 0x00010000d8ac783b */ /* 0x000fe20000004200 */
[----:B--2---:R-:W-:Y:S02]  /*64f0*/  FMUL.FTZ R16, R134, R152 ;  /* 0x0000009886107220 */ /* 0x004fe40000410000 */
[----:B------:R-:W-:Y:S02]  /*6500*/  FMUL.FTZ R182, R135, c[0x0][0x2d0] ;  /* 0x0000b40087b67a20 */ /* 0x000fe40000410000 */
[----:B------:R-:W-:Y:S01]  /*6510*/  FFMA.FTZ R49, R49, c[0x0][0x2d0], -R180 ;  /* 0x0000b40031317a23 */ /* 0x000fe200000108b4 */
[----:B------:R2:W3:Y:S01]  /*6520*/  MUFU.EX2 R133, R2 ;  /* 0x0000000200857308 */ /* 0x0004e20000000800 */
[--C-:B------:R-:W-:Y:S02]  /*6530*/  FFMA.FTZ R12, R12, c[0x0][0x2d0], -R182.reuse ;  /* 0x0000b4000c0c7a23 */ /* 0x100fe400000108b6 */
[--C-:B------:R-:W-:Y:S02]  /*6540*/  FFMA.FTZ R13, R13, c[0x0][0x2d0], -R182.reuse ;  /* 0x0000b4000d0d7a23 */ /* 0x100fe400000108b6 */
[--C-:B------:R-:W-:Y:S02]  /*6550*/  FFMA.FTZ R8, R8, c[0x0][0x2d0], -R182.reuse ;  /* 0x0000b40008087a23 */ /* 0x100fe400000108b6 */
[--C-:B------:R-:W-:Y:S02]  /*6560*/  FFMA.FTZ R9, R9, c[0x0][0x2d0], -R182.reuse ;  /* 0x0000b40009097a23 */ /* 0x100fe400000108b6 */
[----:B----4-:R-:W-:Y:S01]  /*6570*/  FMUL.FTZ R17, R134, R153 ;  /* 0x0000009986117220 */ /* 0x010fe20000410000 */
[----:B-1----:R-:W-:Y:S01]  /*6580*/  FMNMX.FTZ R0, R0, R3, !PT ;  /* 0x0000000300007209 */ /* 0x002fe20007810000 */
[----:B------:R1:W-:Y:S01]  /*6590*/  MUFU.EX2 R241, R19 ;  /* 0x0000001300f17308 */ /* 0x0003e20000000800 */
[--C-:B------:R-:W-:Y:S02]  /*65a0*/  FFMA.FTZ R50, R50, c[0x0][0x2d0], -R181.reuse ;  /* 0x0000b40032327a23 */ /* 0x100fe400000108b5 */
[--C-:B------:R-:W-:Y:S02]  /*65b0*/  FFMA.FTZ R51, R51, c[0x0][0x2d0], -R181.reuse ;  /* 0x0000b40033337a23 */ /* 0x100fe400000108b5 */
[--C-:B------:R-:W-:Y:S02]  /*65c0*/  FFMA.FTZ R40, R40, c[0x0][0x2d0], -R182.reuse ;  /* 0x0000b40028287a23 */ /* 0x100fe400000108b6 */
[----:B------:R-:W-:Y:S02]  /*65d0*/  FFMA.FTZ R41, R41, c[0x0][0x2d0], -R182 ;  /* 0x0000b40029297a23 */ /* 0x000fe400000108b6 */
[--C-:B------:R-:W-:Y:S01]  /*65e0*/  FFMA.FTZ R52, R52, c[0x0][0x2d0], -R180.reuse ;  /* 0x0000b40034347a23 */ /* 0x100fe200000108b4 */
[----:B------:R4:W-:Y:S01]  /*65f0*/  MUFU.EX2 R243, R4 ;  /* 0x0000000400f37308 */ /* 0x0009e20000000800 */
[----:B------:R-:W-:Y:S02]  /*6600*/  FFMA.FTZ R53, R53, c[0x0][0x2d0], -R180 ;  /* 0x0000b40035357a23 */ /* 0x000fe400000108b4 */
[----:B--2---:R-:W-:Y:S02]  /*6610*/  FADD.FTZ R2, -R135, R132 ;  /* 0x0000008487027221 */ /* 0x004fe40000010100 */
[----:B---3--:R-:W-:Y:S02]  /*6620*/  FMUL.FTZ R18, R133, R154 ;  /* 0x0000009a85127220 */ /* 0x008fe40000410000 */
[----:B------:R-:W-:Y:S02]  /*6630*/  FMUL.FTZ R2, R2, c[0x0][0x2d0] ;  /* 0x0000b40002027a20 */ /* 0x000fe40000410000 */
[--C-:B------:R-:W-:Y:S01]  /*6640*/  FFMA.FTZ R54, R54, c[0x0][0x2d0], -R181.reuse ;  /* 0x0000b40036367a23 */ /* 0x100fe200000108b5 */
[----:B------:R-:W2:Y:S01]  /*6650*/  MUFU.EX2 R245, R5 ;  /* 0x0000000500f57308 */ /* 0x000ea20000000800 */
[--C-:B------:R-:W-:Y:S02]  /*6660*/  FFMA.FTZ R55, R55, c[0x0][0x2d0], -R181.reuse ;  /* 0x0000b40037377a23 */ /* 0x100fe400000108b5 */
[--C-:B------:R-:W-:Y:S02]  /*6670*/  FFMA.FTZ R56, R56, c[0x0][0x2d0], -R182.reuse ;  /* 0x0000b40038387a23 */ /* 0x100fe400000108b6 */
[----:B-1----:R-:W-:Y:S02]  /*6680*/  FMUL.FTZ R19, R133, R155 ;  /* 0x0000009b85137220 */ /* 0x002fe40000410000 */
[----:B------:R-:W-:Y:S01]  /*6690*/  LDSM.16.MT88.4 R152, [R217+0x1100] ;  /* 0x00110000d998783b */ /* 0x000fe20000004200 */
[----:B------:R-:W-:Y:S02]  /*66a0*/  FFMA.FTZ R57, R57, c[0x0][0x2d0], -R182 ;  /* 0x0000b40039397a23 */ /* 0x000fe400000108b6 */
[----:B------:R1:W3:Y:S01]  /*66b0*/  MUFU.EX2 R132, R2 ;  /* 0x0000000200847308 */ /* 0x0002e20000000800 */
[--C-:B------:R-:W-:Y:S02]  /*66c0*/  FFMA.FTZ R20, R20, c[0x0][0x2d0], -R180.reuse ;  /* 0x0000b40014147a23 */ /* 0x100fe400000108b4 */
[----:B------:R-:W-:Y:S02]  /*66d0*/  FFMA.FTZ R21, R21, c[0x0][0x2d0], -R180 ;  /* 0x0000b40015157a23 */ /* 0x000fe400000108b4 */
[----:B----4-:R-:W-:Y:S02]  /*66e0*/  FMUL.FTZ R4, R134, R144 ;  /* 0x0000009086047220 */ /* 0x010fe40000410000 */
[----:B------:R-:W-:Y:S02]  /*66f0*/  FFMA.FTZ R22, R22, c[0x0][0x2d0], -R181 ;  /* 0x0000b40016167a23 */ /* 0x000fe400000108b5 */
[C---:B------:R-:W-:Y:S01]  /*6700*/  FMUL.FTZ R84, R134.reuse, R84 ;  /* 0x0000005486547220 */ /* 0x040fe20000410000 */
[----:B------:R4:W-:Y:S01]  /*6710*/  MUFU.EX2 R239, R6 ;  /* 0x0000000600ef7308 */ /* 0x0009e20000000800 */
[C---:B------:R-:W-:Y:S02]  /*6720*/  FMUL.FTZ R85, R134.reuse, R85 ;  /* 0x0000005586557220 */ /* 0x040fe40000410000 */
[----:B------:R-:W-:Y:S01]  /*6730*/  FMUL.FTZ R86, R133, R86 ;  /* 0x0000005685567220 */ /* 0x000fe20000410000 */
[----:B--2---:R-:W-:Y:S01]  /*6740*/  F2FP.PACK_AB R144, R245, R243 ;  /* 0x000000f3f590723e */ /* 0x004fe200000000ff */
[C---:B------:R-:W-:Y:S02]  /*6750*/  FMUL.FTZ R5, R134.reuse, R145 ;  /* 0x0000009186057220 */ /* 0x040fe40000410000 */
[C---:B------:R-:W-:Y:S02]  /*6760*/  FMUL.FTZ R87, R133.reuse, R87 ;  /* 0x0000005785577220 */ /* 0x040fe40000410000 */
[C---:B------:R-:W-:Y:S01]  /*6770*/  FMUL.FTZ R92, R134.reuse, R92 ;  /* 0x0000005c865c7220 */ /* 0x040fe20000410000 */
[----:B------:R-:W2:Y:S01]  /*6780*/  MUFU.EX2 R240, R7 ;  /* 0x0000000700f07308 */ /* 0x000ea20000000800 */
[----:B------:R-:W-:Y:S02]  /*6790*/  FMUL.FTZ R93, R134, R93 ;  /* 0x0000005d865d7220 */ /* 0x000fe40000410000 */
[C---:B------:R-:W-:Y:S01]  /*67a0*/  FMUL.FTZ R94, R133.reuse, R94 ;  /* 0x0000005e855e7220 */ /* 0x040fe20000410000 */
[----:B-1----:R-:W1:Y:S01]  /*67b0*/  SHFL.BFLY PT, R2, R0, 0x1, 0x1f ;  /* 0x0c201f0000027f89 */ /* 0x002e6200000e0000 */
[C---:B---3--:R-:W-:Y:S02]  /*67c0*/  FMUL.FTZ R88, R132.reuse, R88 ;  /* 0x0000005884587220 */ /* 0x048fe40000410000 */
[----:B------:R-:W-:Y:S02]  /*67d0*/  FMUL.FTZ R89, R132, R89 ;  /* 0x0000005984597220 */ /* 0x000fe40000410000 */
[C---:B------:R-:W-:Y:S01]  /*67e0*/  FMUL.FTZ R95, R133.reuse, R95 ;  /* 0x0000005f855f7220 */ /* 0x040fe20000410000 */
[----:B------:R3:W-:Y:S01]  /*67f0*/  MUFU.EX2 R237, R12 ;  /* 0x0000000c00ed7308 */ /* 0x0007e20000000800 */
[C---:B------:R-:W-:Y:S02]  /*6800*/  FMUL.FTZ R96, R134.reuse, R96 ;  /* 0x0000006086607220 */ /* 0x040fe40000410000 */
[----:B------:R-:W-:Y:S02]  /*6810*/  FMUL.FTZ R97, R134, R97 ;  /* 0x0000006186617220 */ /* 0x000fe40000410000 */
[C---:B----4-:R-:W-:Y:S01]  /*6820*/  FMUL.FTZ R6, R133.reuse, R146 ;  /* 0x0000009285067220 */ /* 0x050fe20000410000 */
[----:B------:R-:W-:Y:S01]  /*6830*/  F2FP.PACK_AB R146, R246, R244 ;  /* 0x000000f4f692723e */ /* 0x000fe200000000ff */
[C---:B------:R-:W-:Y:S02]  /*6840*/  FMUL.FTZ R98, R133.reuse, R98 ;  /* 0x0000006285627220 */ /* 0x040fe40000410000 */
[C---:B------:R-:W-:Y:S01]  /*6850*/  FMUL.FTZ R99, R133.reuse, R99 ;  /* 0x0000006385637220 */ /* 0x040fe20000410000 */
[----:B------:R-:W-:Y:S01]  /*6860*/  MUFU.EX2 R238, R13 ;  /* 0x0000000d00ee7308 */ /* 0x000fe20000000800 */
[C---:B------:R-:W-:Y:S02]  /*6870*/  FMUL.FTZ R100, R132.reuse, R100 ;  /* 0x0000006484647220 */ /* 0x040fe40000410000 */
[----:B------:R-:W-:Y:S01]  /*6880*/  FMUL.FTZ R101, R132, R101 ;  /* 0x0000006584657220 */ /* 0x000fe20000410000 */
[----:B--2---:R-:W-:Y:S01]  /*6890*/  F2FP.PACK_AB R145, R240, R239 ;  /* 0x000000eff091723e */ /* 0x004fe200000000ff */
[----:B------:R-:W-:Y:S01]  /*68a0*/  FMUL.FTZ R7, R133, R147 ;  /* 0x0000009385077220 */ /* 0x000fe20000410000 */
[----:B------:R-:W-:Y:S01]  /*68b0*/  F2FP.PACK_AB R147, R241, R242 ;  /* 0x000000f2f193723e */ /* 0x000fe200000000ff */
[----:B------:R-:W-:Y:S01]  /*68c0*/  FMUL.FTZ R104, R134, R104 ;  /* 0x0000006886687220 */ /* 0x000fe20000410000 */
[----:B-1----:R-:W-:Y:S01]  /*68d0*/  FMNMX.FTZ R2, R2, R0, !PT ;  /* 0x0000000002027209 */ /* 0x002fe20007810000 */
[----:B------:R-:W-:Y:S01]  /*68e0*/  FMUL.FTZ R105, R134, R105 ;  /* 0x0000006986697220 */ /* 0x000fe20000410000 */
[----:B------:R1:W-:Y:S01]  /*68f0*/  MUFU.EX2 R235, R8 ;  /* 0x0000000800eb7308 */ /* 0x0003e20000000800 */
[----:B------:R-:W-:Y:S02]  /*6900*/  FMUL.FTZ R106, R133, R106 ;  /* 0x0000006a856a7220 */ /* 0x000fe40000410000 */
[-C--:B------:R-:W-:Y:S05]  /*6910*/  HMMA.16816.F32 R4, R144, R172.reuse, R4 ;  /* 0x000000ac9004723c */ /* 0x080fea0000001804 */
[C---:B------:R-:W-:Y:S02]  /*6920*/  FADD.FTZ R0, -R2.reuse, R138 ;  /* 0x0000008a02007221 */ /* 0x040fe40000010100 */
[----:B------:R-:W-:Y:S01]  /*6930*/  FMUL.FTZ R3, R2, c[0x0][0x2d0] ;  /* 0x0000b40002037a20 */ /* 0x000fe20000410000 */
[----:B------:R-:W2:Y:S01]  /*6940*/  MUFU.EX2 R236, R9 ;  /* 0x0000000900ec7308 */ /* 0x000ea20000000800 */
[----:B------:R-:W-:Y:S03]  /*6950*/  FMUL.FTZ R0, R0, c[0x0][0x2d0] ;  /* 0x0000b40000007a20 */ /* 0x000fe60000410000 */
[--C-:B------:R-:W-:Y:S02]  /*6960*/  FFMA.FTZ R14, R14, c[0x0][0x2d0], -R3.reuse ;  /* 0x0000b4000e0e7a23 */ /* 0x100fe40000010803 */
[--C-:B------:R-:W-:Y:S02]  /*6970*/  FFMA.FTZ R15, R15, c[0x0][0x2d0], -R3.reuse ;  /* 0x0000b4000f0f7a23 */ /* 0x100fe40000010803 */
[--C-:B------:R-:W-:Y:S02]  /*6980*/  FFMA.FTZ R10, R10, c[0x0][0x2d0], -R3.reuse ;  /* 0x0000b4000a0a7a23 */ /* 0x100fe40000010803 */
[--C-:B------:R-:W-:Y:S01]  /*6990*/  FFMA.FTZ R11, R11, c[0x0][0x2d0], -R3.reuse ;  /* 0x0000b4000b0b7a23 */ /* 0x100fe20000010803 */
[----:B------:R-:W4:Y:S01]  /*69a0*/  MUFU.EX2 R0, R0 ;  /* 0x0000000000007308 */ /* 0x000f220000000800 */
[C---:B---3--:R-:W-:Y:S02]  /*69b0*/  FMUL.FTZ R12, R132.reuse, R148 ;  /* 0x00000094840c7220 */ /* 0x048fe40000410000 */
[C---:B-1----:R-:W-:Y:S02]  /*69c0*/  FMUL.FTZ R8, R132.reuse, R140 ;  /* 0x0000008c84087220 */ /* 0x042fe40000410000 */
[----:B------:R-:W-:Y:S02]  /*69d0*/  FMUL.FTZ R13, R132, R149 ;  /* 0x00000095840d7220 */ /* 0x000fe40000410000 */
[--C-:B------:R-:W-:Y:S02]  /*69e0*/  FFMA.FTZ R42, R42, c[0x0][0x2d0], -R3.reuse ;  /* 0x0000b4002a2a7a23 */ /* 0x100fe40000010803 */
[--C-:B------:R-:W-:Y:S01]  /*69f0*/  FFMA.FTZ R43, R43, c[0x0][0x2d0], -R3.reuse ;  /* 0x0000b4002b2b7a23 */ /* 0x100fe20000010803 */
[----:B------:R1:W-:Y:S01]  /*6a00*/  MUFU.EX2 R233, R14 ;  /* 0x0000000e00e97308 */ /* 0x0003e20000000800 */
[--C-:B------:R-:W-:Y:S01]  /*6a10*/  FFMA.FTZ R58, R58, c[0x0][0x2d0], -R3.reuse ;  /* 0x0000b4003a3a7a23 */ /* 0x100fe20000010803 */
[----:B--2---:R-:W-:Y:S01]  /*6a20*/  F2FP.PACK_AB R140, R236, R235 ;  /* 0x000000ebec8c723e */ /* 0x004fe200000000ff */
[----:B------:R-:W-:Y:S02]  /*6a30*/  FMUL.FTZ R9, R132, R141 ;  /* 0x0000008d84097220 */ /* 0x000fe40000410000 */
[----:B------:R-:W-:Y:S02]  /*6a40*/  FFMA.FTZ R59, R59, c[0x0][0x2d0], -R3 ;  /* 0x0000b4003b3b7a23 */ /* 0x000fe40000010803 */
[----:B------:R-:W-:Y:S03]  /*6a50*/  FFMA.FTZ R138, R23, c[0x0][0x2d0], -R181 ;  /* 0x0000b400178a7a23 */ /* 0x000fe600000108b5 */
[----:B------:R2:W-:Y:S01]  /*6a60*/  MUFU.EX2 R234, R15 ;  /* 0x0000000f00ea7308 */ /* 0x0005e20000000800 */
[C---:B------:R-:W-:Y:S02]  /*6a70*/  FMUL.FTZ R107, R133.reuse, R107 ;  /* 0x0000006b856b7220 */ /* 0x040fe40000410000 */
[----:B------:R-:W-:Y:S02]  /*6a80*/  FMUL.FTZ R108, R134, R108 ;  /* 0x0000006c866c7220 */ /* 0x000fe40000410000 */
[C---:B----4-:R-:W-:Y:S02]  /*6a90*/  FMUL.FTZ R23, R0.reuse, R159 ;  /* 0x0000009f00177220 */ /* 0x050fe40000410000 */
[C---:B------:R-:W-:Y:S02]  /*6aa0*/  FMUL.FTZ R90, R0.reuse, R90 ;  /* 0x0000005a005a7220 */ /* 0x040fe40000410000 */
[C---:B------:R-:W-:Y:S01]  /*6ab0*/  FMUL.FTZ R91, R0.reuse, R91 ;  /* 0x0000005b005b7220 */ /* 0x040fe20000410000 */
[----:B------:R3:W-:Y:S01]  /*6ac0*/  MUFU.EX2 R215, R10 ;  /* 0x0000000a00d77308 */ /* 0x0007e20000000800 */
[C---:B------:R-:W-:Y:S02]  /*6ad0*/  FMUL.FTZ R102, R0.reuse, R102 ;  /* 0x0000006600667220 */ /* 0x040fe40000410000 */
[C---:B------:R-:W-:Y:S02]  /*6ae0*/  FMUL.FTZ R103, R0.reuse, R103 ;  /* 0x0000006700677220 */ /* 0x040fe40000410000 */
[----:B-1----:R-:W-:Y:S02]  /*6af0*/  FMUL.FTZ R14, R0, R150 ;  /* 0x00000096000e7220 */ /* 0x002fe40000410000 */
[----:B------:R-:W-:Y:S02]  /*6b00*/  FMUL.FTZ R109, R134, R109 ;  /* 0x0000006d866d7220 */ /* 0x000fe40000410000 */
[C---:B------:R-:W-:Y:S01]  /*6b10*/  FMUL.FTZ R110, R133.reuse, R110 ;  /* 0x0000006e856e7220 */ /* 0x040fe20000410000 */
[----:B------:R-:W1:Y:S01]  /*6b20*/  MUFU.EX2 R232, R11 ;  /* 0x0000000b00e87308 */ /* 0x000e620000000800 */
[C---:B------:R-:W-:Y:S02]  /*6b30*/  FMUL.FTZ R111, R133.reuse, R111 ;  /* 0x0000006f856f7220 */ /* 0x040fe40000410000 */
[----:B------:R-:W-:Y:S02]  /*6b40*/  FMUL.FTZ R112, R132, R112 ;  /* 0x0000007084707220 */ /* 0x000fe40000410000 */
[----:B--2---:R-:W-:Y:S02]  /*6b50*/  FMUL.FTZ R15, R0, R151 ;  /* 0x00000097000f7220 */ /* 0x004fe40000410000 */
[----:B------:R-:W2:Y:S01]  /*6b60*/  LDSM.16.MT88.4 R148, [R216+0x1100] ;  /* 0x00110000d894783b */ /* 0x000ea20000004200 */
[----:B------:R-:W-:Y:S02]  /*6b70*/  FMUL.FTZ R113, R132, R113 ;  /* 0x0000007184717220 */ /* 0x000fe40000410000 */
[----:B------:R-:W-:Y:S01]  /*6b80*/  MUFU.EX2 R197, R36 ;  /* 0x0000002400c57308 */ /* 0x000fe20000000800 */
[C---:B------:R-:W-:Y:S02]  /*6b90*/  FMUL.FTZ R114, R0.reuse, R114 ;  /* 0x0000007200727220 */ /* 0x040fe40000410000 */
[C---:B------:R-:W-:Y:S02]  /*6ba0*/  FMUL.FTZ R115, R0.reuse, R115 ;  /* 0x0000007300737220 */ /* 0x040fe40000410000 */
[----:B---3--:R-:W-:Y:S01]  /*6bb0*/  FMUL.FTZ R10, R0, R142 ;  /* 0x0000008e000a7220 */ /* 0x008fe20000410000 */
[----:B------:R-:W-:Y:S01]  /*6bc0*/  F2FP.PACK_AB R142, R238, R237 ;  /* 0x000000edee8e723e */ /* 0x000fe200000000ff */
[C---:B------:R-:W-:Y:S02]  /*6bd0*/  FMUL.FTZ R116, R134.reuse, R116 ;  /* 0x0000007486747220 */ /* 0x040fe40000410000 */
[----:B------:R-:W-:Y:S01]  /*6be0*/  FMUL.FTZ R117, R134, R117 ;  /* 0x0000007586757220 */ /* 0x000fe20000410000 */
[----:B------:R-:W-:Y:S01]  /*6bf0*/  MUFU.EX2 R198, R37 ;  /* 0x0000002500c67308 */ /* 0x000fe20000000800 */
[C---:B------:R-:W-:Y:S02]  /*6c00*/  FMUL.FTZ R118, R133.reuse, R118 ;  /* 0x0000007685767220 */ /* 0x040fe40000410000 */
[C---:B------:R-:W-:Y:S01]  /*6c10*/  FMUL.FTZ R119, R133.reuse, R119 ;  /* 0x0000007785777220 */ /* 0x040fe20000410000 */
[----:B-1----:R-:W-:Y:S01]  /*6c20*/  F2FP.PACK_AB R141, R232, R215 ;  /* 0x000000d7e88d723e */ /* 0x002fe200000000ff */
[----:B------:R-:W-:Y:S01]  /*6c30*/  FMUL.FTZ R11, R0, R143 ;  /* 0x0000008f000b7220 */ /* 0x000fe20000410000 */
[----:B------:R-:W-:Y:S01]  /*6c40*/  F2FP.PACK_AB R143, R234, R233 ;  /* 0x000000e9ea8f723e */ /* 0x000fe200000000ff */
[C---:B------:R-:W-:Y:S02]  /*6c50*/  FMUL.FTZ R120, R134.reuse, R120 ;  /* 0x0000007886787220 */ /* 0x040fe40000410000 */
[----:B------:R-:W-:Y:S01]  /*6c60*/  FMUL.FTZ R121, R134, R121 ;  /* 0x0000007986797220 */ /* 0x000fe20000410000 */
[----:B------:R-:W-:Y:S01]  /*6c70*/  MUFU.EX2 R195, R38 ;  /* 0x0000002600c37308 */ /* 0x000fe20000000800 */
[C---:B------:R-:W-:Y:S02]  /*6c80*/  FMUL.FTZ R122, R133.reuse, R122 ;  /* 0x0000007a857a7220 */ /* 0x040fe40000410000 */
[C---:B------:R-:W-:Y:S04]  /*6c90*/  HMMA.16816.F32 R8, R140.reuse, R172, R8 ;  /* 0x000000ac8c08723c */ /* 0x040fe80000001808 */
[C---:B------:R-:W-:Y:S02]  /*6ca0*/  FMUL.FTZ R123, R133.reuse, R123 ;  /* 0x0000007b857b7220 */ /* 0x040fe40000410000 */
[C---:B------:R-:W-:Y:S01]  /*6cb0*/  FMUL.FTZ R124, R132.reuse, R124 ;  /* 0x0000007c847c7220 */ /* 0x040fe20000410000 */
[----:B------:R1:W-:Y:S01]  /*6cc0*/  MUFU.EX2 R196, R39 ;  /* 0x0000002700c47308 */ /* 0x0003e20000000800 */
[-C--:B------:R-:W-:Y:S04]  /*6cd0*/  HMMA.16816.F32 R12, R140, R174.reuse, R12 ;  /* 0x000000ae8c0c723c */ /* 0x080fe8000000180c */
[----:B------:R-:W-:Y:S02]  /*6ce0*/  FMUL.FTZ R125, R132, R125 ;  /* 0x0000007d847d7220 */ /* 0x000fe40000410000 */
[----:B------:R-:W-:Y:S02]  /*6cf0*/  FMUL.FTZ R126, R0, R126 ;  /* 0x0000007e007e7220 */ /* 0x000fe40000410000 */
[C---:B------:R-:W-:Y:S01]  /*6d00*/  HMMA.16816.F32 R16, R144.reuse, R174, R16 ;  /* 0x000000ae9010723c */ /* 0x040fe20000001810 */
[----:B------:R-:W-:Y:S03]  /*6d10*/  MUFU.EX2 R193, R48 ;  /* 0x0000003000c17308 */ /* 0x000fe60000000800 */
[C---:B------:R-:W-:Y:S02]  /*6d20*/  FMUL.FTZ R68, R134.reuse, R68 ;  /* 0x0000004486447220 */ /* 0x040fe40000410000 */
[----:B------:R-:W-:Y:S02]  /*6d30*/  FMUL.FTZ R69, R134, R69 ;  /* 0x0000004586457220 */ /* 0x000fe40000410000 */
[C---:B------:R-:W-:Y:S03]  /*6d40*/  FMUL.FTZ R70, R133.reuse, R70 ;  /* 0x0000004685467220 */ /* 0x040fe60000410000 */
[----:B------:R-:W-:Y:S01]  /*6d50*/  MUFU.EX2 R194, R49 ;  /* 0x0000003100c27308 */ /* 0x000fe20000000800 */
[----:B------:R-:W-:Y:S02]  /*6d60*/  FMUL.FTZ R71, R133, R71 ;  /* 0x0000004785477220 */ /* 0x000fe40000410000 */
[----:B------:R-:W-:Y:S01]  /*6d70*/  FMUL.FTZ R127, R0, R127 ;  /* 0x0000007f007f7220 */ /* 0x000fe20000410000 */
[----:B-1----:R-:W-:Y:S01]  /*6d80*/  LDSM.16.MT88.4 R36, [R216+0x2500] ;  /* 0x00250000d824783b */ /* 0x002fe20000004200 */
[C---:B------:R-:W-:Y:S02]  /*6d90*/  FMUL.FTZ R128, R132.reuse, R128 ;  /* 0x0000008084807220 */ /* 0x040fe40000410000 */
[C---:B------:R-:W-:Y:S01]  /*6da0*/  FMUL.FTZ R129, R132.reuse, R129 ;  /* 0x0000008184817220 */ /* 0x040fe20000410000 */
[-C--:B------:R-:W-:Y:S02]  /*6db0*/  HMMA.16816.F32 R68, R144, R176.reuse, R68 ;  /* 0x000000b09044723c */ /* 0x080fe40000001844 */
[----:B------:R1:W-:Y:S01]  /*6dc0*/  MUFU.EX2 R214, R20 ;  /* 0x0000001400d67308 */ /* 0x0003e20000000800 */
[C---:B------:R-:W-:Y:S02]  /*6dd0*/  FMUL.FTZ R72, R132.reuse, R72 ;  /* 0x0000004884487220 */ /* 0x040fe40000410000 */
[----:B------:R-:W-:Y:S02]  /*6de0*/  FMUL.FTZ R73, R132, R73 ;  /* 0x0000004984497220 */ /* 0x000fe40000410000 */
[C---:B------:R-:W-:Y:S02]  /*6df0*/  FMUL.FTZ R74, R0.reuse, R74 ;  /* 0x0000004a004a7220 */ /* 0x040fe40000410000 */
[C---:B------:R-:W-:Y:S03]  /*6e00*/  FMUL.FTZ R75, R0.reuse, R75 ;  /* 0x0000004b004b7220 */ /* 0x040fe60000410000 */
[----:B------:R-:W-:Y:S01]  /*6e10*/  MUFU.EX2 R192, R50 ;  /* 0x0000003200c07308 */ /* 0x000fe20000000800 */
[C---:B------:R-:W-:Y:S02]  /*6e20*/  FMUL.FTZ R130, R0.reuse, R130 ;  /* 0x0000008200827220 */ /* 0x040fe40000410000 */
[----:B------:R-:W-:Y:S01]  /*6e30*/  FMUL.FTZ R131, R0, R131 ;  /* 0x0000008300837220 */ /* 0x000fe20000410000 */
[C---:B------:R-:W-:Y:S04]  /*6e40*/  HMMA.16816.F32 R72, R140.reuse, R176, R72 ;  /* 0x000000b08c48723c */ /* 0x040fe80000001848 */
[C---:B------:R-:W-:Y:S02]  /*6e50*/  FMUL.FTZ R76, R132.reuse, R76 ;  /* 0x0000004c844c7220 */ /* 0x040fe40000410000 */
[----:B------:R-:W-:Y:S01]  /*6e60*/  FMUL.FTZ R77, R132, R77 ;  /* 0x0000004d844d7220 */ /* 0x000fe20000410000 */
[----:B------:R3:W-:Y:S01]  /*6e70*/  MUFU.EX2 R213, R21 ;  /* 0x0000001500d57308 */ /* 0x0007e20000000800 */
[C---:B------:R-:W-:Y:S04]  /*6e80*/  FMUL.FTZ R78, R0.reuse, R78 ;  /* 0x0000004e004e7220 */ /* 0x040fe80000410000 */
[----:B------:R-:W-:Y:S02]  /*6e90*/  FMUL.FTZ R79, R0, R79 ;  /* 0x0000004f004f7220 */ /* 0x000fe40000410000 */
[----:B-1----:R-:W-:Y:S02]  /*6ea0*/  FMUL.FTZ R20, R132, R156 ;  /* 0x0000009c84147220 */ /* 0x002fe40000410000 */
[--C-:B------:R-:W-:Y:S01]  /*6eb0*/  FFMA.FTZ R44, R44, c[0x0][0x2d0], -R182.reuse ;  /* 0x0000b4002c2c7a23 */ /* 0x100fe200000108b6 */
[----:B------:R1:W-:Y:S01]  /*6ec0*/  MUFU.EX2 R191, R51 ;  /* 0x0000003300bf7308 */ /* 0x0003e20000000800 */
[----:B------:R-:W-:Y:S01]  /*6ed0*/  FFMA.FTZ R45, R45, c[0x0][0x2d0], -R182 ;  /* 0x0000b4002d2d7a23 */ /* 0x000fe200000108b6 */
[-C--:B------:R-:W-:Y:S03]  /*6ee0*/  HMMA.16816.F32 R76, R140, R178.reuse, R76 ;  /* 0x000000b28c4c723c */ /* 0x080fe6000000184c */
[C---:B------:R-:W-:Y:S02]  /*6ef0*/  FMUL.FTZ R80, R134.reuse, R80 ;  /* 0x0000005086507220 */ /* 0x040fe40000410000 */
[----:B------:R-:W-:Y:S02]  /*6f00*/  FMUL.FTZ R81, R134, R81 ;  /* 0x0000005186517220 */ /* 0x000fe40000410000 */
[C---:B------:R-:W-:Y:S01]  /*6f10*/  FMUL.FTZ R82, R133.reuse, R82 ;  /* 0x0000005285527220 */ /* 0x040fe20000410000 */
[----:B------:R4:W-:Y:S01]  /*6f20*/  MUFU.EX2 R212, R22 ;  /* 0x0000001600d47308 */ /* 0x0009e20000000800 */
[----:B------:R-:W-:Y:S03]  /*6f30*/  FMUL.FTZ R83, R133, R83 ;  /* 0x0000005385537220 */ /* 0x000fe60000410000 */
[----:B---3--:R-:W-:Y:S02]  /*6f40*/  FMUL.FTZ R21, R132, R157 ;  /* 0x0000009d84157220 */ /* 0x008fe40000410000 */
[--C-:B------:R-:W-:Y:S02]  /*6f50*/  FFMA.FTZ R46, R46, c[0x0][0x2d0], -R3.reuse ;  /* 0x0000b4002e2e7a23 */ /* 0x100fe40000010803 */
[C---:B------:R-:W-:Y:S02]  /*6f60*/  HMMA.16816.F32 R80, R144.reuse, R178, R80 ;  /* 0x000000b29050723c */ /* 0x040fe40000001850 */
[----:B------:R-:W-:Y:S02]  /*6f70*/  MUFU.EX2 R190, R40 ;  /* 0x0000002800be7308 */ /* 0x000fe40000000800 */
[----:B------:R-:W-:Y:S01]  /*6f80*/  FFMA.FTZ R47, R47, c[0x0][0x2d0], -R3 ;  /* 0x0000b4002f2f7a23 */ /* 0x000fe20000010803 */
[----:B-1----:R-:W-:Y:S01]  /*6f90*/  LDSM.16.MT88.4 R48, [R217+0x2500] ;  /* 0x00250000d930783b */ /* 0x002fe20000004200 */
[--C-:B------:R-:W-:Y:S02]  /*6fa0*/  FFMA.FTZ R65, R65, c[0x0][0x2d0], -R180.reuse ;  /* 0x0000b40041417a23 */ /* 0x100fe400000108b4 */
[-C--:B--2---:R-:W-:Y:S04]  /*6fb0*/  HMMA.16816.F32 R84, R144, R148.reuse, R84 ;  /* 0x000000949054723c */ /* 0x084fe80000001854 */
[----:B------:R-:W-:Y:S01]  /*6fc0*/  MUFU.EX2 R189, R41 ;  /* 0x0000002900bd7308 */ /* 0x000fe20000000800 */
[--C-:B------:R-:W-:Y:S02]  /*6fd0*/  FFMA.FTZ R66, R66, c[0x0][0x2d0], -R181.reuse ;  /* 0x0000b40042427a23 */ /* 0x100fe400000108b5 */
[--C-:B------:R-:W-:Y:S01]  /*6fe0*/  FFMA.FTZ R67, R67, c[0x0][0x2d0], -R181.reuse ;  /* 0x0000b40043437a23 */ /* 0x100fe200000108b5 */
[C---:B------:R-:W-:Y:S04]  /*6ff0*/  HMMA.16816.F32 R88, R140.reuse, R148, R88 ;  /* 0x000000948c58723c */ /* 0x040fe80000001858 */
[----:B----4-:R-:W-:Y:S02]  /*7000*/  FMUL.FTZ R22, R0, R158 ;  /* 0x0000009e00167220 */ /* 0x010fe40000410000 */
[--C-:B------:R-:W-:Y:S01]  /*7010*/  FFMA.FTZ R32, R32, c[0x0][0x2d0], -R180.reuse ;  /* 0x0000b40020207a23 */ /* 0x100fe200000108b4 */
[----:B------:R-:W-:Y:S01]  /*7020*/  LDSM.16.MT88.4 R156, [R217+0x500] ;  /* 0x00050000d99c783b */ /* 0x000fe20000004200 */
[----:B------:R-:W-:Y:S01]  /*7030*/  FFMA.FTZ R33, R33, c[0x0][0x2d0], -R180 ;  /* 0x0000b40021217a23 */ /* 0x000fe200000108b4 */
[----:B------:R-:W-:Y:S02]  /*7040*/  MUFU.EX2 R188, R42 ;  /* 0x0000002a00bc7308 */ /* 0x000fe40000000800 */
[-C--:B------:R-:W-:Y:S03]  /*7050*/  HMMA.16816.F32 R20, R140, R150.reuse, R20 ;  /* 0x000000968c14723c */ /* 0x080fe60000001814 */
[----:B------:R-:W-:Y:S02]  /*7060*/  FFMA.FTZ R34, R34, c[0x0][0x2d0], -R181 ;  /* 0x0000b40022227a23 */ /* 0x000fe400000108b5 */
[--C-:B------:R-:W-:Y:S02]  /*7070*/  FFMA.FTZ R24, R24, c[0x0][0x2d0], -R182.reuse ;  /* 0x0000b40018187a23 */ /* 0x100fe400000108b6 */
[--C-:B------:R-:W-:Y:S01]  /*7080*/  FFMA.FTZ R25, R25, c[0x0][0x2d0], -R182.reuse ;  /* 0x0000b40019197a23 */ /* 0x100fe200000108b6 */
[C---:B------:R-:W-:Y:S01]  /*7090*/  HMMA.16816.F32 R92, R144.reuse, R150, R92 ;  /* 0x00000096905c723c */ /* 0x040fe2000000185c */
[----:B------:R1:W-:Y:S01]  /*70a0*/  MUFU.EX2 R211, R138 ;  /* 0x0000008a00d37308 */ /* 0x0003e20000000800 */
[----:B------:R-:W2:Y:S02]  /*70b0*/  LDSM.16.MT88.4 R148, [R216+0x2100] ;  /* 0x00210000d894783b */ /* 0x000ea40000004200 */
[--C-:B------:R-:W-:Y:S02]  /*70c0*/  FFMA.FTZ R26, R26, c[0x0][0x2d0], -R3.reuse ;  /* 0x0000b4001a1a7a23 */ /* 0x100fe40000010803 */
[--C-:B------:R-:W-:Y:S02]  /*70d0*/  FFMA.FTZ R28, R28, c[0x0][0x2d0], -R182.reuse ;  /* 0x0000b4001c1c7a23 */ /* 0x100fe400000108b6 */
[-C--:B------:R-:W-:Y:S03]  /*70e0*/  HMMA.16816.F32 R96, R144, R152.reuse, R96 ;  /* 0x000000989060723c */ /* 0x080fe60000001860 */
[----:B------:R3:W-:Y:S01]  /*70f0*/  MUFU.EX2 R210, R32 ;  /* 0x0000002000d27308 */ /* 0x0007e20000000800 */
[----:B------:R-:W-:Y:S02]  /*7100*/  FFMA.FTZ R29, R29, c[0x0][0x2d0], -R182 ;  /* 0x0000b4001d1d7a23 */ /* 0x000fe400000108b6 */
[--C-:B------:R-:W-:Y:S02]  /*7110*/  FFMA.FTZ R30, R30, c[0x0][0x2d0], -R3.reuse ;  /* 0x0000b4001e1e7a23 */ /* 0x100fe40000010803 */
[C---:B------:R-:W-:Y:S04]  /*7120*/  HMMA.16816.F32 R100, R140.reuse, R152, R100 ;  /* 0x000000988c64723c */ /* 0x040fe80000001864 */
[----:B------:R-:W-:Y:S01]  /*7130*/  FFMA.FTZ R31, R31, c[0x0][0x2d0], -R3 ;  /* 0x0000b4001f1f7a23 */ /* 0x000fe20000010803 */
[----:B------:R4:W-:Y:S01]  /*7140*/  MUFU.EX2 R209, R33 ;  /* 0x0000002100d17308 */ /* 0x0009e20000000800 */
[----:B------:R-:W-:Y:S02]  /*7150*/  FFMA.FTZ R64, R64, c[0x0][0x2d0], -R180 ;  /* 0x0000b40040407a23 */ /* 0x000fe400000108b4 */
[--C-:B------:R-:W-:Y:S04]  /*7160*/  FFMA.FTZ R60, R60, c[0x0][0x2d0], -R182.reuse ;  /* 0x0000b4003c3c7a23 */ /* 0x100fe800000108b6 */
[----:B-1----:R-:W-:Y:S02]  /*7170*/  FFMA.FTZ R138, R35, c[0x0][0x2d0], -R181 ;  /* 0x0000b400238a7a23 */ /* 0x002fe400000108b5 */
[----:B------:R-:W-:Y:S01]  /*7180*/  FMUL.FTZ R35, R0, R163 ;  /* 0x000000a300237220 */ /* 0x000fe20000410000 */
[----:B------:R1:W-:Y:S01]  /*7190*/  MUFU.EX2 R208, R34 ;  /* 0x0000002200d07308 */ /* 0x0003e20000000800 */
[----:B------:R-:W-:Y:S02]  /*71a0*/  FFMA.FTZ R61, R61, c[0x0][0x2d0], -R182 ;  /* 0x0000b4003d3d7a23 */ /* 0x000fe400000108b6 */
[----:B------:R-:W-:Y:S02]  /*71b0*/  FFMA.FTZ R62, R62, c[0x0][0x2d0], -R3 ;  /* 0x0000b4003e3e7a23 */ /* 0x000fe40000010803 */
[C---:B---3--:R-:W-:Y:S05]  /*71c0*/  FMUL.FTZ R32, R132.reuse, R160 ;  /* 0x000000a084207220 */ /* 0x048fea0000410000 */
[----:B------:R3:W-:Y:S01]  /*71d0*/  MUFU.EX2 R206, R24 ;  /* 0x0000001800ce7308 */ /* 0x0007e20000000800 */
[----:B----4-:R-:W-:Y:S09]  /*71e0*/  FMUL.FTZ R33, R132, R161 ;  /* 0x000000a184217220 */ /* 0x010ff20000410000 */
[----:B------:R4:W-:Y:S01]  /*71f0*/  MUFU.EX2 R205, R25 ;  /* 0x0000001900cd7308 */ /* 0x0009e20000000800 */
[----:B-1----:R-:W-:Y:S09]  /*7200*/  FMUL.FTZ R34, R0, R162 ;  /* 0x000000a200227220 */ /* 0x002ff20000410000 */
[----:B------:R1:W-:Y:S01]  /*7210*/  MUFU.EX2 R187, R43 ;  /* 0x0000002b00bb7308 */ /* 0x0003e20000000800 */
[-C--:B------:R-:W-:Y:S03]  /*7220*/  HMMA.16816.F32 R32, R140, R154.reuse, R32 ;  /* 0x0000009a8c20723c */ /* 0x080fe60000001820 */
[C---:B---3--:R-:W-:Y:S05]  /*7230*/  FMUL.FTZ R24, R132.reuse, R164 ;  /* 0x000000a484187220 */ /* 0x048fea0000410000 */
[C---:B------:R-:W-:Y:S01]  /*7240*/  HMMA.16816.F32 R104, R144.reuse, R154, R104 ;  /* 0x0000009a9068723c */ /* 0x040fe20000001868 */
[----:B------:R3:W-:Y:S01]  /*7250*/  MUFU.EX2 R204, R26 ;  /* 0x0000001a00cc7308 */ /* 0x0007e20000000800 */
[----:B------:R-:W5:Y:S02]  /*7260*/  LDSM.16.MT88.4 R152, [R217+0x2100] ;  /* 0x00210000d998783b */ /* 0x000f640000004200 */
[C---:B----4-:R-:W-:Y:S02]  /*7270*/  FMUL.FTZ R25, R132.reuse, R165 ;  /* 0x000000a584197220 */ /* 0x050fe40000410000 */
[----:B------:R-:W-:Y:S02]  /*7280*/  FFMA.FTZ R132, R132, R249, R235 ;  /* 0x000000f984847223 */ /* 0x000fe400000100eb */
[-C--:B--2---:R-:W-:Y:S03]  /*7290*/  HMMA.16816.F32 R108, R144, R148.reuse, R108 ;  /* 0x00000094906c723c */ /* 0x084fe6000000186c */
[----:B------:R2:W-:Y:S01]  /*72a0*/  MUFU.EX2 R207, R138 ;  /* 0x0000008a00cf7308 */ /* 0x0005e20000000800 */
[----:B-1----:R-:W-:Y:S04]  /*72b0*/  LDSM.16.MT88.4 R40, [R216+0x900] ;  /* 0x00090000d828783b */ /* 0x002fe80000004200 */
[C---:B------:R-:W-:Y:S05]  /*72c0*/  HMMA.16816.F32 R112, R140.reuse, R148, R112 ;  /* 0x000000948c70723c */ /* 0x040fea0000001870 */
[----:B------:R1:W-:Y:S01]  /*72d0*/  MUFU.EX2 R202, R28 ;  /* 0x0000001c00ca7308 */ /* 0x0003e20000000800 */
[C---:B---3--:R-:W-:Y:S09]  /*72e0*/  FMUL.FTZ R26, R0.reuse, R166 ;  /* 0x000000a6001a7220 */ /* 0x048ff20000410000 */
[----:B------:R3:W-:Y:S01]  /*72f0*/  MUFU.EX2 R201, R29 ;  /* 0x0000001d00c97308 */ /* 0x0007e20000000800 */
[--C-:B--2---:R-:W-:Y:S02]  /*7300*/  FFMA.FTZ R138, R27, c[0x0][0x2d0], -R3.reuse ;  /* 0x0000b4001b8a7a23 */ /* 0x104fe40000010803 */
[C---:B------:R-:W-:Y:S02]  /*7310*/  FMUL.FTZ R27, R0.reuse, R167 ;  /* 0x000000a7001b7220 */ /* 0x040fe40000410000 */
[----:B------:R-:W-:Y:S05]  /*7320*/  FFMA.FTZ R3, R63, c[0x0][0x2d0], -R3 ;  /* 0x0000b4003f037a23 */ /* 0x000fea0000010803 */
[----:B------:R-:W-:Y:S01]  /*7330*/  MUFU.EX2 R179, R52 ;  /* 0x0000003400b37308 */ /* 0x000fe20000000800 */
[----:B------:R-:W-:Y:S01]  /*7340*/  FFMA.FTZ R0, R0, R250, R215 ;  /* 0x000000fa00007223 */ /* 0x000fe200000100d7 */
[-C--:B------:R-:W-:Y:S03]  /*7350*/  HMMA.16816.F32 R24, R140, R150.reuse, R24 ;  /* 0x000000968c18723c */ /* 0x080fe60000001818 */
[----:B-1----:R-:W-:Y:S02]  /*7360*/  FMUL.FTZ R28, R134, R168 ;  /* 0x000000a8861c7220 */ /* 0x002fe40000410000 */
[----:B------:R-:W-:Y:S03]  /*7370*/  FADD.FTZ R0, R232, R0 ;  /* 0x00000000e8007221 */ /* 0x000fe60000010000 */
[----:B------:R-:W1:Y:S01]  /*7380*/  MUFU.EX2 R178, R53 ;  /* 0x0000003500b27308 */ /* 0x000e620000000800 */
[C---:B------:R-:W-:Y:S01]  /*7390*/  HMMA.16816.F32 R116, R144.reuse, R150, R116 ;  /* 0x000000969074723c */ /* 0x040fe20000001874 */
[----:B------:R-:W2:Y:S03]  /*73a0*/  LDSM.16.MT88.4 R148, [R216+0x500] ;  /* 0x00050000d894783b */ /* 0x000ea60000004200 */
[C---:B---3--:R-:W-:Y:S02]  /*73b0*/  FMUL.FTZ R29, R134.reuse, R169 ;  /* 0x000000a9861d7220 */ /* 0x048fe40000410000 */
[----:B------:R-:W-:Y:S02]  /*73c0*/  FFMA.FTZ R134, R134, R247, R243 ;  /* 0x000000f786867223 */ /* 0x000fe400000100f3 */
[-C--:B-----5:R-:W-:Y:S01]  /*73d0*/  HMMA.16816.F32 R120, R144, R152.reuse, R120 ;  /* 0x000000989078723c */ /* 0x0a0fe20000001878 */
[----:B------:R3:W-:Y:S03]  /*73e0*/  MUFU.EX2 R200, R30 ;  /* 0x0000001e00c87308 */ /* 0x0007e60000000800 */
[----:B------:R-:W-:Y:S04]  /*73f0*/  FADD.FTZ R0, R233, R0 ;  /* 0x00000000e9007221 */ /* 0x000fe80000010000 */
[C---:B------:R-:W-:Y:S03]  /*7400*/  HMMA.16816.F32 R124, R140.reuse, R152, R124 ;  /* 0x000000988c7c723c */ /* 0x040fe6000000187c */
[----:B------:R4:W-:Y:S01]  /*7410*/  MUFU.EX2 R199, R31 ;  /* 0x0000001f00c77308 */ /* 0x0009e20000000800 */
[----:B------:R-:W-:Y:S01]  /*7420*/  FADD.FTZ R0, R234, R0 ;  /* 0x00000000ea007221 */ /* 0x000fe20000010000 */
[----:B-1----:R-:W-:Y:S03]  /*7430*/  F2FP.PACK_AB R168, R178, R179 ;  /* 0x000000b3b2a8723e */ /* 0x002fe600000000ff */
[-C--:B------:R-:W-:Y:S05]  /*7440*/  HMMA.16816.F32 R128, R140, R154.reuse, R128 ;  /* 0x0000009a8c80723c */ /* 0x080fea0000001880 */
[----:B------:R-:W1:Y:S02]  /*7450*/  MUFU.EX2 R203, R138 ;  /* 0x0000008a00cb7308 */ /* 0x000e640000000800 */
[----:B------:R-:W-:Y:S01]  /*7460*/  F2FP.PACK_AB R140, R213, R214 ;  /* 0x000000d6d58c723e */ /* 0x000fe200000000ff */
[----:B---3--:R-:W-:Y:S01]  /*7470*/  FMUL.FTZ R30, R133, R170 ;  /* 0x000000aa851e7220 */ /* 0x008fe20000410000 */
[----:B------:R-:W-:Y:S03]  /*7480*/  F2FP.PACK_AB R141, R211, R212 ;  /* 0x000000d4d38d723e */ /* 0x000fe600000000ff */
[----:B------:R-:W-:Y:S03]  /*7490*/  F2FP.PACK_AB R142, R209, R210 ;  /* 0x000000d2d18e723e */ /* 0x000fe600000000ff */
[----:B------:R-:W-:Y:S01]  /*74a0*/  MUFU.EX2 R177, R54 ;  /* 0x0000003600b17308 */ /* 0x000fe20000000800 */
[----:B------:R-:W-:Y:S01]  /*74b0*/  F2FP.PACK_AB R143, R207, R208 ;  /* 0x000000d0cf8f723e */ /* 0x000fe200000000ff */
[C---:B----4-:R-:W-:Y:S02]  /*74c0*/  FMUL.FTZ R31, R133.reuse, R171 ;  /* 0x000000ab851f7220 */ /* 0x050fe40000410000 */
[----:B------:R-:W-:Y:S06]  /*74d0*/  FFMA.FTZ R133, R133, R248, R239 ;  /* 0x000000f885857223 */ /* 0x000fec00000100ef */
[----:B------:R3:W4:Y:S01]  /*74e0*/  MUFU.EX2 R176, R55 ;  /* 0x0000003700b07308 */ /* 0x0007220000000800 */
[----:B------:R-:W-:Y:S01]  /*74f0*/  HMMA.16816.F32 R28, R144, R154, R28 ;  /* 0x0000009a901c723c */ /* 0x000fe2000000181c */
[----:B------:R-:W5:Y:S06]  /*7500*/  LDSM.16.MT88.4 R152, [R216+0x1500] ;  /* 0x00150000d898783b */ /* 0x000f6c0000004200 */
[----:B------:R-:W-:Y:S01]  /*7510*/  F2FP.PACK_AB R144, R205, R206 ;  /* 0x000000cecd90723e */ /* 0x000fe200000000ff */
[-C--:B--2---:R-:W-:Y:S01]  /*7520*/  HMMA.16816.F32 R4, R140, R148.reuse, R4 ;  /* 0x000000948c04723c */ /* 0x084fe20000001804 */
[----:B------:R-:W-:Y:S04]  /*7530*/  MUFU.EX2 R138, R56 ;  /* 0x00000038008a7308 */ /* 0x000fe80000000800 */
[----:B-1----:R-:W-:Y:S02]  /*7540*/  F2FP.PACK_AB R145, R203, R204 ;  /* 0x000000cccb91723e */ /* 0x002fe400000000ff */
[----:B------:R-:W-:Y:S02]  /*7550*/  F2FP.PACK_AB R146, R201, R202 ;  /* 0x000000cac992723e */ /* 0x000fe400000000ff */
[----:B------:R-:W-:Y:S02]  /*7560*/  F2FP.PACK_AB R147, R199, R200 ;  /* 0x000000c8c793723e */ /* 0x000fe400000000ff */
[----:B------:R1:W-:Y:S01]  /*7570*/  MUFU.EX2 R186, R44 ;  /* 0x0000002c00ba7308 */ /* 0x0003e20000000800 */
[----:B---3--:R-:W-:Y:S04]  /*7580*/  LDSM.16.MT88.4 R52, [R216+0x2900] ;  /* 0x00290000d834783b */ /* 0x008fe80000004200 */
[C---:B------:R-:W-:Y:S04]  /*7590*/  HMMA.16816.F32 R8, R144.reuse, R148, R8 ;  /* 0x000000949008723c */ /* 0x040fe80000001808 */
[----:B----4-:R-:W-:Y:S01]  /*75a0*/  F2FP.PACK_AB R169, R176, R177 ;  /* 0x000000b1b0a9723e */ /* 0x010fe200000000ff */
[----:B------:R2:W3:Y:S03]  /*75b0*/  MUFU.EX2 R185, R45 ;  /* 0x0000002d00b97308 */ /* 0x0004e60000000800 */
[-C--:B------:R-:W-:Y:S07]  /*75c0*/  HMMA.16816.F32 R12, R144, R150.reuse, R12 ;  /* 0x00000096900c723c */ /* 0x080fee000000180c */
[----:B------:R3:W-:Y:S01]  /*75d0*/  MUFU.EX2 R184, R46 ;  /* 0x0000002e00b87308 */ /* 0x0007e20000000800 */
[C---:B------:R-:W-:Y:S01]  /*75e0*/  HMMA.16816.F32 R16, R140.reuse, R150, R16 ;  /* 0x000000968c10723c */ /* 0x040fe20000001810 */
[----:B------:R-:W4:Y:S03]  /*75f0*/  LDSM.16.MT88.4 R148, [R217+0x1500] ;  /* 0x00150000d994783b */ /* 0x000f260000004200 */
[----:B-1----:R-:W-:Y:S04]  /*7600*/  F2FP.PACK_AB R44, R189, R190 ;  /* 0x000000bebd2c723e */ /* 0x002fe800000000ff */
[-C--:B------:R-:W-:Y:S01]  /*7610*/  HMMA.16816.F32 R68, R140, R156.reuse, R68 ;  /* 0x0000009c8c44723c */ /* 0x080fe20000001844 */
[----:B------:R-:W1:Y:S03]  /*7620*/  MUFU.EX2 R183, R47 ;  /* 0x0000002f00b77308 */ /* 0x000e660000000800 */
[----:B--2---:R-:W-:Y:S04]  /*7630*/  F2FP.PACK_AB R45, R187, R188 ;  /* 0x000000bcbb2d723e */ /* 0x004fe800000000ff */
[C---:B------:R-:W-:Y:S03]  /*7640*/  HMMA.16816.F32 R72, R144.reuse, R156, R72 ;  /* 0x0000009c9048723c */ /* 0x040fe60000001848 */
[----:B------:R-:W-:Y:S01]  /*7650*/  MUFU.EX2 R174, R65 ;  /* 0x0000004100ae7308 */ /* 0x000fe20000000800 */
[----:B---3--:R-:W-:Y:S04]  /*7660*/  F2FP.PACK_AB R46, R185, R186 ;  /* 0x000000bab92e723e */ /* 0x008fe800000000ff */
[-C--:B------:R-:W-:Y:S05]  /*7670*/  HMMA.16816.F32 R76, R144, R158.reuse, R76 ;  /* 0x0000009e904c723c */ /* 0x080fea000000184c */
[----:B------:R-:W-:Y:S03]  /*7680*/  MUFU.EX2 R65, R59 ;  /* 0x0000003b00417308 */ /* 0x000fe60000000800 */
[C---:B------:R-:W-:Y:S04]  /*7690*/  HMMA.16816.F32 R80, R140.reuse, R158, R80 ;  /* 0x0000009e8c50723c */ /* 0x040fe80000001850 */
[----:B-1----:R-:W-:Y:S03]  /*76a0*/  F2FP.PACK_AB R47, R183, R184 ;  /* 0x000000b8b72f723e */ /* 0x002fe600000000ff */
[----:B------:R-:W-:Y:S01]  /*76b0*/  MUFU.EX2 R173, R66 ;  /* 0x0000004200ad7308 */ /* 0x000fe20000000800 */
[-C--:B-----5:R-:W-:Y:S08]  /*76c0*/  HMMA.16816.F32 R84, R140, R152.reuse, R84 ;  /* 0x000000988c54723c */ /* 0x0a0ff00000001854 */
[C---:B------:R-:W-:Y:S01]  /*76d0*/  HMMA.16816.F32 R88, R144.reuse, R152, R88 ;  /* 0x000000989058723c */ /* 0x040fe20000001858 */
[----:B------:R-:W-:Y:S07]  /*76e0*/  MUFU.EX2 R66, R58 ;  /* 0x0000003a00427308 */ /* 0x000fee0000000800 */
[-C--:B------:R-:W-:Y:S03]  /*76f0*/  HMMA.16816.F32 R20, R144, R154.reuse, R20 ;  /* 0x0000009a9014723c */ /* 0x080fe60000001814 */
[----:B------:R-:W1:Y:S05]  /*7700*/  MUFU.EX2 R172, R67 ;  /* 0x0000004300ac7308 */ /* 0x000e6a0000000800 */
[C---:B------:R-:W-:Y:S01]  /*7710*/  HMMA.16816.F32 R92, R140.reuse, R154, R92 ;  /* 0x0000009a8c5c723c */ /* 0x040fe2000000185c */
[----:B------:R-:W-:Y:S04]  /*7720*/  LDSM.16.MT88.4 R152, [R216+0xd00] ;  /* 0x000d0000d898783b */ /* 0x000fe80000004200 */
[----:B------:R2:W-:Y:S03]  /*7730*/  MUFU.EX2 R67, R57 ;  /* 0x0000003900437308 */ /* 0x0005e60000000800 */
[-C--:B----4-:R-:W-:Y:S07]  /*7740*/  HMMA.16816.F32 R96, R140, R148.reuse, R96 ;  /* 0x000000948c60723c */ /* 0x090fee0000001860 */
[----:B------:R-:W3:Y:S01]  /*7750*/  MUFU.EX2 R175, R64 ;  /* 0x0000004000af7308 */ /* 0x000ee20000000800 */
[C---:B------:R-:W-:Y:S04]  /*7760*/  HMMA.16816.F32 R100, R144.reuse, R148, R100 ;  /* 0x000000949064723c */ /* 0x040fe80000001864 */
[----:B-1----:R-:W-:Y:S04]  /*7770*/  F2FP.PACK_AB R171, R172, R173 ;  /* 0x000000adacab723e */ /* 0x002fe800000000ff */
[-C--:B------:R-:W-:Y:S01]  /*7780*/  HMMA.16816.F32 R32, R144, R150.reuse, R32 ;  /* 0x000000969020723c */ /* 0x080fe20000001820 */
[----:B------:R-:W-:Y:S01]  /*7790*/  MUFU.EX2 R64, R60 ;  /* 0x0000003c00407308 */ /* 0x000fe20000000800 */
[----:B--2---:R-:W-:Y:S06]  /*77a0*/  LDSM.16.MT88.4 R56, [R217+0x1d00] ;  /* 0x001d0000d938783b */ /* 0x004fec0000004200 */
[C---:B------:R-:W-:Y:S03]  /*77b0*/  HMMA.16816.F32 R104, R140.reuse, R150, R104 ;  /* 0x000000968c68723c */ /* 0x040fe60000001868 */
[----:B------:R-:W1:Y:S01]  /*77c0*/  MUFU.EX2 R61, R61 ;  /* 0x0000003d003d7308 */ /* 0x000e620000000800 */
[----:B---3--:R-:W-:Y:S04]  /*77d0*/  F2FP.PACK_AB R170, R174, R175 ;  /* 0x000000afaeaa723e */ /* 0x008fe800000000ff */
[-C--:B------:R-:W-:Y:S05]  /*77e0*/  HMMA.16816.F32 R108, R140, R36.reuse, R108 ;  /* 0x000000248c6c723c */ /* 0x080fea000000186c */
[----:B------:R-:W-:Y:S03]  /*77f0*/  MUFU.EX2 R62, R62 ;  /* 0x0000003e003e7308 */ /* 0x000fe60000000800 */
[C---:B------:R-:W-:Y:S07]  /*7800*/  HMMA.16816.F32 R112, R144.reuse, R36, R112 ;  /* 0x000000249070723c */ /* 0x040fee0000001870 */
[----:B------:R-:W-:Y:S01]  /*7810*/  F2FP.PACK_AB R36, R198, R197 ;  /* 0x000000c5c624723e */ /* 0x000fe200000000ff */
[-C--:B------:R-:W-:Y:S01]  /*7820*/  HMMA.16816.F32 R24, R144, R38.reuse, R24 ;  /* 0x000000269018723c */ /* 0x080fe20000001818 */
[----:B------:R2:W3:Y:S03]  /*7830*/  MUFU.EX2 R60, R3 ;  /* 0x00000003003c7308 */ /* 0x0004e60000000800 */
[----:B------:R-:W-:Y:S04]  /*7840*/  F2FP.PACK_AB R37, R196, R195 ;  /* 0x000000c3c425723e */ /* 0x000fe800000000ff */
[C---:B------:R-:W-:Y:S07]  /*7850*/  HMMA.16816.F32 R116, R140.reuse, R38, R116 ;  /* 0x000000268c74723c */ /* 0x040fee0000001874 */
[----:B------:R-:W-:Y:S01]  /*7860*/  F2FP.PACK_AB R38, R194, R193 ;  /* 0x000000c1c226723e */ /* 0x000fe200000000ff */
[-C--:B------:R-:W-:Y:S04]  /*7870*/  HMMA.16816.F32 R120, R140, R48.reuse, R120 ;  /* 0x000000308c78723c */ /* 0x080fe80000001878 */
[----:B------:R-:W-:Y:S04]  /*7880*/  F2FP.PACK_AB R39, R191, R192 ;  /* 0x000000c0bf27723e */ /* 0x000fe800000000ff */
[C---:B------:R-:W-:Y:S04]  /*7890*/  HMMA.16816.F32 R124, R144.reuse, R48, R124 ;  /* 0x00000030907c723c */ /* 0x040fe8000000187c */
[----:B--2---:R-:W-:Y:S04]  /*78a0*/  FADD.FTZ R3, R240, R133 ;  /* 0x00000085f0037221 */ /* 0x004fe80000010000 */
[-C--:B------:R-:W-:Y:S01]  /*78b0*/  HMMA.16816.F32 R128, R144, R50.reuse, R128 ;  /* 0x000000329080723c */ /* 0x080fe20000001880 */
[----:B------:R-:W2:Y:S03]  /*78c0*/  LDSM.16.MT88.4 R144, [R217+0x900] ;  /* 0x00090000d990783b */ /* 0x000ea60000004200 */
[----:B------:R-:W-:Y:S04]  /*78d0*/  FADD.FTZ R3, R242, R3 ;  /* 0x00000003f2037221 */ /* 0x000fe80000010000 */
[----:B------:R-:W-:Y:S01]  /*78e0*/  HMMA.16816.F32 R28, R140, R50, R28 ;  /* 0x000000328c1c723c */ /* 0x000fe2000000181c */
[----:B------:R-:W4:Y:S03]  /*78f0*/  LDSM.16.MT88.4 R48, [R216+0x1900] ;  /* 0x00190000d830783b */ /* 0x000f260000004200 */
[----:B------:R-:W-:Y:S04]  /*7900*/  FADD.FTZ R3, R241, R3 ;  /* 0x00000003f1037221 */ /* 0x000fe80000010000 */
[-C--:B------:R-:W-:Y:S05]  /*7910*/  HMMA.16816.F32 R4, R36, R40.reuse, R4 ;  /* 0x000000282404723c */ /* 0x080fea0000001804 */
[----:B------:R-:W-:Y:S03]  /*7920*/  FADD.FTZ R3, R212, R3 ;  /* 0x00000003d4037221 */ /* 0x000fe60000010000 */
[C---:B------:R-:W-:Y:S04]  /*7930*/  HMMA.16816.F32 R8, R44.reuse, R40, R8 ;  /* 0x000000282c08723c */ /* 0x040fe80000001808 */
[----:B------:R-:W-:Y:S04]  /*7940*/  FADD.FTZ R3, R211, R3 ;  /* 0x00000003d3037221 */ /* 0x000fe80000010000 */
[-C--:B------:R-:W-:Y:S08]  /*7950*/  HMMA.16816.F32 R12, R44, R42.reuse, R12 ;  /* 0x0000002a2c0c723c */ /* 0x080ff0000000180c */
[C---:B------:R-:W-:Y:S01]  /*7960*/  HMMA.16816.F32 R16, R36.reuse, R42, R16 ;  /* 0x0000002a2410723c */ /* 0x040fe20000001810 */
[----:B------:R-:W5:Y:S07]  /*7970*/  LDSM.16.MT88.4 R40, [R217+0x1900] ;  /* 0x00190000d928783b */ /* 0x000f6e0000004200 */
[-C--:B--2---:R-:W-:Y:S08]  /*7980*/  HMMA.16816.F32 R68, R36, R144.reuse, R68 ;  /* 0x000000902444723c */ /* 0x084ff00000001844 */
[C---:B------:R-:W-:Y:S08]  /*7990*/  HMMA.16816.F32 R72, R44.reuse, R144, R72 ;  /* 0x000000902c48723c */ /* 0x040ff00000001848 */
[-C--:B------:R-:W-:Y:S08]  /*79a0*/  HMMA.16816.F32 R76, R44, R146.reuse, R76 ;  /* 0x000000922c4c723c */ /* 0x080ff0000000184c */
[C---:B------:R-:W-:Y:S08]  /*79b0*/  HMMA.16816.F32 R80, R36.reuse, R146, R80 ;  /* 0x000000922450723c */ /* 0x040ff00000001850 */
[-C--:B----4-:R-:W-:Y:S08]  /*79c0*/  HMMA.16816.F32 R84, R36, R48.reuse, R84 ;  /* 0x000000302454723c */ /* 0x090ff00000001854 */
[C---:B------:R-:W-:Y:S08]  /*79d0*/  HMMA.16816.F32 R88, R44.reuse, R48, R88 ;  /* 0x000000302c58723c */ /* 0x040ff00000001858 */
[-C--:B------:R-:W-:Y:S08]  /*79e0*/  HMMA.16816.F32 R20, R44, R50.reuse, R20 ;  /* 0x000000322c14723c */ /* 0x080ff00000001814 */
[C---:B------:R-:W-:Y:S01]  /*79f0*/  HMMA.16816.F32 R92, R36.reuse, R50, R92 ;  /* 0x00000032245c723c */ /* 0x040fe2000000185c */
[----:B------:R-:W2:Y:S07]  /*7a00*/  LDSM.16.MT88.4 R48, [R217+0x2900] ;  /* 0x00290000d930783b */ /* 0x000eae0000004200 */
[-C--:B-----5:R-:W-:Y:S08]  /*7a10*/  HMMA.16816.F32 R96, R36, R40.reuse, R96 ;  /* 0x000000282460723c */ /* 0x0a0ff00000001860 */
[C---:B------:R-:W-:Y:S08]  /*7a20*/  HMMA.16816.F32 R100, R44.reuse, R40, R100 ;  /* 0x000000282c64723c */ /* 0x040ff00000001864 */
[-C--:B------:R-:W-:Y:S08]  /*7a30*/  HMMA.16816.F32 R32, R44, R42.reuse, R32 ;  /* 0x0000002a2c20723c */ /* 0x080ff00000001820 */
[C---:B------:R-:W-:Y:S01]  /*7a40*/  HMMA.16816.F32 R104, R36.reuse, R42, R104 ;  /* 0x0000002a2468723c */ /* 0x040fe20000001868 */
[----:B------:R-:W4:Y:S07]  /*7a50*/  LDSM.16.MT88.4 R40, [R217+0xd00] ;  /* 0x000d0000d928783b */ /* 0x000f2e0000004200 */
[-C--:B------:R-:W-:Y:S08]  /*7a60*/  HMMA.16816.F32 R108, R36, R52.reuse, R108 ;  /* 0x00000034246c723c */ /* 0x080ff0000000186c */
[C---:B------:R-:W-:Y:S08]  /*7a70*/  HMMA.16816.F32 R112, R44.reuse, R52, R112 ;  /* 0x000000342c70723c */ /* 0x040ff00000001870 */
[-C--:B------:R-:W-:Y:S08]  /*7a80*/  HMMA.16816.F32 R24, R44, R54.reuse, R24 ;  /* 0x000000362c18723c */ /* 0x080ff00000001818 */
[C---:B------:R-:W-:Y:S01]  /*7a90*/  HMMA.16816.F32 R116, R36.reuse, R54, R116 ;  /* 0x000000362474723c */ /* 0x040fe20000001874 */
[----:B------:R-:W5:Y:S07]  /*7aa0*/  LDSM.16.MT88.4 R52, [R216+0x1d00] ;  /* 0x001d0000d834783b */ /* 0x000f6e0000004200 */
[-C--:B--2---:R-:W-:Y:S08]  /*7ab0*/  HMMA.16816.F32 R120, R36, R48.reuse, R120 ;  /* 0x000000302478723c */ /* 0x084ff00000001878 */
[C---:B------:R-:W-:Y:S08]  /*7ac0*/  HMMA.16816.F32 R124, R44.reuse, R48, R124 ;  /* 0x000000302c7c723c */ /* 0x040ff0000000187c */
[-C--:B------:R-:W-:Y:S01]  /*7ad0*/  HMMA.16816.F32 R128, R44, R50.reuse, R128 ;  /* 0x000000322c80723c */ /* 0x080fe20000001880 */
[----:B------:R-:W2:Y:S07]  /*7ae0*/  LDSM.16.MT88.4 R44, [R216+0x2d00] ;  /* 0x002d0000d82c783b */ /* 0x000eae0000004200 */
[----:B------:R-:W-:Y:S07]  /*7af0*/  HMMA.16816.F32 R28, R36, R50, R28 ;  /* 0x00000032241c723c */ /* 0x000fee000000181c */
[----:B------:R-:W-:Y:S01]  /*7b00*/  F2FP.PACK_AB R36, R67, R138 ;  /* 0x0000008a4324723e */ /* 0x000fe200000000ff */
[-C--:B------:R-:W-:Y:S01]  /*7b10*/  HMMA.16816.F32 R144, R168, R152.reuse, R4 ;  /* 0x00000098a890723c */ /* 0x080fe20000001804 */
[----:B------:R-:W2:Y:S04]  /*7b20*/  LDSM.16.MT88.4 R4, [R217+0x2d00] ;  /* 0x002d0000d904783b */ /* 0x000ea80000004200 */
[----:B------:R-:W-:Y:S02]  /*7b30*/  F2FP.PACK_AB R37, R65, R66 ;  /* 0x000000424125723e */ /* 0x000fe400000000ff */
[----:B-1----:R-:W-:Y:S02]  /*7b40*/  F2FP.PACK_AB R38, R61, R64 ;  /* 0x000000403d26723e */ /* 0x002fe400000000ff */
[----:B---3--:R-:W-:Y:S07]  /*7b50*/  F2FP.PACK_AB R39, R60, R62 ;  /* 0x0000003e3c27723e */ /* 0x008fee00000000ff */
[C---:B------:R-:W-:Y:S07]  /*7b60*/  HMMA.16816.F32 R140, R36.reuse, R152, R8 ;  /* 0x00000098248c723c */ /* 0x040fee0000001808 */
[----:B------:R-:W-:Y:S01]  /*7b70*/  FADD.FTZ R8, R245, R134 ;  /* 0x00000086f5087221 */ /* 0x000fe20000010000 */
[-C--:B------:R-:W-:Y:S04]  /*7b80*/  HMMA.16816.F32 R148, R36, R154.reuse, R12 ;  /* 0x0000009a2494723c */ /* 0x080fe8000000180c */
[----:B------:R-:W-:Y:S01]  /*7b90*/  FADD.FTZ R10, R236, R132 ;  /* 0x00000084ec0a7221 */ /* 0x000fe20000010000 */
[----:B------:R-:W-:Y:S01]  /*7ba0*/  MOV R132, R135 ;  /* 0x0000008700847202 */ /* 0x000fe20000000f00 */
[----:B------:R-:W-:Y:S02]  /*7bb0*/  FADD.FTZ R8, R244, R8 ;  /* 0x00000008f4087221 */ /* 0x000fe40000010000 */
[C---:B------:R-:W-:Y:S04]  /*7bc0*/  HMMA.16816.F32 R152, R168.reuse, R154, R16 ;  /* 0x0000009aa898723c */ /* 0x040fe80000001810 */
[----:B------:R-:W-:Y:S02]  /*7bd0*/  FADD.FTZ R10, R237, R10 ;  /* 0x0000000aed0a7221 */ /* 0x000fe40000010000 */
[----:B------:R-:W-:Y:S02]  /*7be0*/  FADD.FTZ R8, R246, R8 ;  /* 0x00000008f6087221 */ /* 0x000fe40000010000 */
[-C--:B----4-:R-:W-:Y:S04]  /*7bf0*/  HMMA.16816.F32 R68, R168, R40.reuse, R68 ;  /* 0x00000028a844723c */ /* 0x090fe80000001844 */
[----:B------:R-:W-:Y:S02]  /*7c00*/  FADD.FTZ R10, R238, R10 ;  /* 0x0000000aee0a7221 */ /* 0x000fe40000010000 */
[----:B------:R-:W-:Y:S02]  /*7c10*/  FADD.FTZ R8, R214, R8 ;  /* 0x00000008d6087221 */ /* 0x000fe40000010000 */
        /* <DEDUP_REMOVED lines=9> */
[-C--:B-----5:R-:W-:Y:S04]  /*7cb0*/  HMMA.16816.F32 R84, R168, R52.reuse, R84 ;  /* 0x00000034a854723c */ /* 0x0a0fe80000001854 */
        /* <DEDUP_REMOVED lines=23> */
[-C--:B--2---:R-:W-:Y:S04]  /*7e30*/  HMMA.16816.F32 R108, R168, R44.reuse, R108 ;  /* 0x0000002ca86c723c */ /* 0x084fe8000000186c */
[----:B------:R-:W-:Y:S02]  /*7e40*/  FADD.FTZ R3, R186, R10 ;  /* 0x0000000aba037221 */ /* 0x000fe40000010000 */
[----:B------:R-:W-:Y:S02]  /*7e50*/  FADD.FTZ R0, R184, R9 ;  /* 0x00000009b8007221 */ /* 0x000fe40000010000 */
[C---:B------:R-:W-:Y:S04]  /*7e60*/  HMMA.16816.F32 R112, R36.reuse, R44, R112 ;  /* 0x0000002c2470723c */ /* 0x040fe80000001870 */
[----:B------:R-:W-:Y:S02]  /*7e70*/  FADD.FTZ R10, R194, R8 ;  /* 0x00000008c20a7221 */ /* 0x000fe40000010000 */
[----:B------:R-:W-:Y:S02]  /*7e80*/  FADD.FTZ R8, R183, R0 ;  /* 0x00000000b7087221 */ /* 0x000fe40000010000 */
[-C--:B------:R-:W-:Y:S04]  /*7e90*/  HMMA.16816.F32 R164, R36, R46.reuse, R24 ;  /* 0x0000002e24a4723c */ /* 0x080fe80000001818 */
[----:B------:R-:W-:Y:S04]  /*7ea0*/  FADD.FTZ R8, R66, R8 ;  /* 0x0000000842087221 */ /* 0x000fe80000010000 */
[C---:B------:R-:W-:Y:S08]  /*7eb0*/  HMMA.16816.F32 R116, R168.reuse, R46, R116 ;  /* 0x0000002ea874723c */ /* 0x040ff00000001874 */
[-C--:B------:R-:W-:Y:S08]  /*7ec0*/  HMMA.16816.F32 R120, R168, R4.reuse, R120 ;  /* 0x00000004a878723c */ /* 0x080ff00000001878 */
[C---:B------:R-:W-:Y:S07]  /*7ed0*/  HMMA.16816.F32 R124, R36.reuse, R4, R124 ;  /* 0x00000004247c723c */ /* 0x040fee000000187c */
[----:B------:R-:W-:Y:S01]  /*7ee0*/  FADD.FTZ R4, R192, R11 ;  /* 0x0000000bc0047221 */ /* 0x000fe20000010000 */
[-C--:B------:R-:W-:Y:S04]  /*7ef0*/  HMMA.16816.F32 R128, R36, R6.reuse, R128 ;  /* 0x000000062480723c */ /* 0x080fe80000001880 */
[----:B------:R-:W-:Y:S02]  /*7f00*/  FADD.FTZ R9, R191, R4 ;  /* 0x00000004bf097221 */ /* 0x000fe40000010000 */
[----:B------:R-:W-:Y:S02]  /*7f10*/  FADD.FTZ R5, R185, R3 ;  /* 0x00000003b9057221 */ /* 0x000fe40000010000 */
[----:B------:R-:W-:Y:S01]  /*7f20*/  FADD.FTZ R4, R179, R10 ;  /* 0x0000000ab3047221 */ /* 0x000fe20000010000 */
[----:B------:R-:W-:Y:S04]  /*7f30*/  HMMA.16816.F32 R168, R168, R6, R28 ;  /* 0x00000006a8a8723c */ /* 0x000fe8000000181c */
[----:B------:R-:W-:Y:S02]  /*7f40*/  FADD.FTZ R3, R177, R9 ;  /* 0x00000009b1037221 */ /* 0x000fe40000010000 */
[----:B------:R-:W-:Y:S01]  /*7f50*/  FADD.FTZ R0, R138, R5 ;  /* 0x000000058a007221 */ /* 0x000fe20000010000 */
[----:B------:R-:W-:Y:S01]  /*7f60*/  MOV R138, R2 ;  /* 0x00000002008a7202 */ /* 0x000fe20000000f00 */
[----:B------:R-:W-:Y:S04]  /*7f70*/  FADD.FTZ R4, R178, R4 ;  /* 0x00000004b2047221 */ /* 0x000fe80000010000 */
[----:B------:R-:W-:Y:S02]  /*7f80*/  FADD.FTZ R3, R176, R3 ;  /* 0x00000003b0037221 */ /* 0x000fe40000010000 */
[----:B------:R-:W-:Y:S02]  /*7f90*/  FADD.FTZ R5, R67, R0 ;  /* 0x0000000043057221 */ /* 0x000fe40000010000 */
[----:B------:R-:W-:Y:S02]  /*7fa0*/  FADD.FTZ R0, R65, R8 ;  /* 0x0000000841007221 */ /* 0x000fe40000010000 */
[----:B------:R-:W-:Y:S02]  /*7fb0*/  FADD.FTZ R4, R175, R4 ;  /* 0x00000004af047221 */ /* 0x000fe40000010000 */
[----:B------:R-:W-:Y:S02]  /*7fc0*/  FADD.FTZ R6, R173, R3 ;  /* 0x00000003ad067221 */ /* 0x000fe40000010000 */
[----:B------:R-:W-:Y:S02]  /*7fd0*/  FADD.FTZ R5, R64, R5 ;  /* 0x0000000540057221 */ /* 0x000fe40000010000 */
[----:B------:R-:W-:Y:S01]  /*7fe0*/  FADD.FTZ R3, R62, R0 ;  /* 0x000000003e037221 */ /* 0x000fe20000010000 */
[----:B------:R-:W-:Y:S01]  /*7ff0*/  IADD3 R0, R224, -0x1, RZ ;  /* 0xffffffffe0007810 */ /* 0x000fe20007ffe0ff */
[----:B------:R-:W-:Y:S02]  /*8000*/  FADD.FTZ R247, R174, R4 ;  /* 0x00000004aef77221 */ /* 0x000fe40000010000 */
[----:B------:R-:W-:Y:S01]  /*8010*/  FADD.FTZ R248, R172, R6 ;  /* 0x00000006acf87221 */ /* 0x000fe20000010000 */
[----:B------:R-:W-:Y:S01]  /*8020*/  MOV R224, R0 ;  /* 0x0000000000e07202 */ /* 0x000fe20000000f00 */
[----:B------:R-:W-:Y:S01]  /*8030*/  FADD.FTZ R249, R61, R5 ;  /* 0x000000053df97221 */ /* 0x000fe20000010000 */
[----:B------:R-:W-:Y:S01]  /*8040*/  MOV R0, R137 ;  /* 0x0000008900007202 */ /* 0x000fe20000000f00 */
[----:B------:R-:W-:Y:S01]  /*8050*/  FADD.FTZ R250, R60, R3 ;  /* 0x000000033cfa7221 */ /* 0x000fe20000010000 */
[----:B------:R-:W-:Y:S01]  /*8060*/  MOV R3, R136 ;  /* 0x0000008800037202 */ /* 0x000fe20000000f00 */
[----:B------:R-:W-:-:S05]  /*8070*/  @P0 BRA `(.L_x_33) ;  /* 0xffffd27000000947 */ /* 0x000fca000383ffff */
.L_x_32:
[----:B------:R-:W1:Y:S01]  /*8080*/  SHFL.BFLY PT, R5, R247, 0x2, 0x1f ;  /* 0x0c401f00f7057f89 */ /* 0x000e6200000e0000 */
[----:B------:R-:W-:-:S02]  /*8090*/  MOV R50, 0xff800000 ;  /* 0xff80000000327802 */ /* 0x000fc40000000f00 */
[----:B------:R-:W-:Y:S01]  /*80a0*/  MOV R51, 0xff800000 ;  /* 0xff80000000337802 */ /* 0x000fe20000000f00 */
[----:B------:R-:W2:Y:S01]  /*80b0*/  SHFL.BFLY PT, R7, R249, 0x2, 0x1f ;  /* 0x0c401f00f9077f89 */ /* 0x000ea200000e0000 */
[----:B------:R-:W-:Y:S02]  /*80c0*/  MOV R53, 0xff800000 ;  /* 0xff80000000357802 */ /* 0x000fe40000000f00 */
[----:B------:R-:W-:Y:S01]  /*80d0*/  MOV R54, 0xff800000 ;  /* 0xff80000000367802 */ /* 0x000fe20000000f00 */
[----:B------:R-:W3:Y:S01]  /*80e0*/  SHFL.BFLY PT, R9, R248, 0x2, 0x1f ;  /* 0x0c401f00f8097f89 */ /* 0x000ee200000e0000 */
[----:B------:R-:W-:-:S03]  /*80f0*/  PLOP3.LUT P4, PT, PT, PT, PT, 0x8, 0x0 ;  /* 0x000000000000781c */ /* 0x000fc60003f8e170 */
[----:B------:R-:W4:Y:S01]  /*8100*/  SHFL.BFLY PT, R6, R250, 0x2, 0x1f ;  /* 0x0c401f00fa067f89 */ /* 0x000f2200000e0000 */
[----:B-1----:R-:W-:Y:S02]  /*8110*/  FADD.FTZ R5, R5, R247 ;  /* 0x000000f705057221 */ /* 0x002fe40000010000 */
[----:B--2---:R-:W-:-:S03]  /*8120*/  FADD.FTZ R7, R7, R249 ;  /* 0x000000f907077221 */ /* 0x004fc60000010000 */
[----:B------:R-:W1:Y:S01]  /*8130*/  SHFL.BFLY PT, R0, R5, 0x1, 0x1f ;  /* 0x0c201f0005007f89 */ /* 0x000e6200000e0000 */
[----:B---3--:R-:W-:-:S03]  /*8140*/  FADD.FTZ R9, R9, R248 ;  /* 0x000000f809097221 */ /* 0x008fc60000010000 */
[----:B------:R-:W2:Y:S01]  /*8150*/  SHFL.BFLY PT, R3, R7, 0x1, 0x1f ;  /* 0x0c201f0007037f89 */ /* 0x000ea200000e0000 */
[----:B----4-:R-:W-:-:S03]  /*8160*/  FADD.FTZ R6, R6, R250 ;  /* 0x000000fa06067221 */ /* 0x010fc60000010000 */
[----:B------:R-:W3:Y:S04]  /*8170*/  SHFL.BFLY PT, R4, R9, 0x1, 0x1f ;  /* 0x0c201f0009047f89 */ /* 0x000ee800000e0000 */
[----:B------:R-:W4:Y:S01]  /*8180*/  SHFL.BFLY PT, R8, R6, 0x1, 0x1f ;  /* 0x0c201f0006087f89 */ /* 0x000f2200000e0000 */
[----:B-1----:R-:W-:Y:S01]  /*8190*/  FADD.FTZ R5, R5, R0 ;  /* 0x0000000005057221 */ /* 0x002fe20000010000 */
[----:B------:R-:W-:Y:S01]  /*81a0*/  MOV R0, RZ ;  /* 0x000000ff00007202 */ /* 0x000fe20000000f00 */
[----:B--2---:R-:W-:-:S03]  /*81b0*/  FADD.FTZ R7, R7, R3 ;  /* 0x0000000307077221 */ /* 0x004fc60000010000 */
[----:B------:R-:W-:Y:S02]  /*81c0*/  FSETP.NE.FTZ.AND P3, PT, R5, RZ, PT ;  /* 0x000000ff0500720b */ /* 0x000fe40003f75000 */
[----:B------:R-:W-:Y:S01]  /*81d0*/  MOV R3, RZ ;  /* 0x000000ff00037202 */ /* 0x000fe20000000f00 */
[----:B---3--:R-:W-:Y:S01]  /*81e0*/  FADD.FTZ R9, R9, R4 ;  /* 0x0000000409097221 */ /* 0x008fe20000010000 */
[----:B------:R-:W-:Y:S02]  /*81f0*/  FSETP.NE.FTZ.AND P1, PT, R7, RZ, PT ;  /* 0x000000ff0700720b */ /* 0x000fe40003f35000 */
[----:B------:R-:W-:Y:S01]  /*8200*/  MOV R4, RZ ;  /* 0x000000ff00047202 */ /* 0x000fe20000000f00 */
[----:B----4-:R-:W-:Y:S01]  /*8210*/  FADD.FTZ R6, R8, R6 ;  /* 0x0000000608067221 */ /* 0x010fe20000010000 */
[----:B------:R-:W-:-:S04]  /*8220*/  FSETP.NE.FTZ.AND P2, PT, R9, RZ, PT ;  /* 0x000000ff0900720b */ /* 0x000fc80003f55000 */
[----:B------:R-:W-:Y:S01]  /*8230*/  FSETP.NE.FTZ.AND P0, PT, R6, RZ, PT ;  /* 0x000000ff0600720b */ /* 0x000fe20003f15000 */
[----:B------:R-:W1:Y:S08]  /*8240*/  @P3 MUFU.RCP R0, R5 ;  /* 0x0000000500003308 */ /* 0x000e700000001000 */
[----:B------:R-:W2:Y:S04]  /*8250*/  @P1 MUFU.RCP R3, R7 ;  /* 0x0000000700031308 */ /* 0x000ea80000001000 */
[----:B------:R-:W-:Y:S01]  /*8260*/  @P0 MOV R8, 0x3f317218 ;  /* 0x3f31721800080802 */ /* 0x000fe20000000f00 */
[----:B-1----:R-:W-:-:S03]  /*8270*/  FMUL.FTZ R144, R0, R144 ;  /* 0x0000009000907220 */ /* 0x002fc60000410000 */
[----:B------:R-:W1:Y:S01]  /*8280*/  @P2 MUFU.RCP R4, R9 ;  /* 0x0000000900042308 */ /* 0x000e620000001000 */
[C---:B------:R-:W-:Y:S02]  /*8290*/  FMUL.FTZ R45, R0.reuse, R145 ;  /* 0x00000091002d7220 */ /* 0x040fe40000410000 */
[C---:B------:R-:W-:Y:S02]  /*82a0*/  FMUL.FTZ R152, R0.reuse, R152 ;  /* 0x0000009800987220 */ /* 0x040fe40000410000 */
[C---:B------:R-:W-:Y:S02]  /*82b0*/  FMUL.FTZ R43, R0.reuse, R153 ;  /* 0x00000099002b7220 */ /* 0x040fe40000410000 */
[C---:B------:R-:W-:Y:S01]  /*82c0*/  FMUL.FTZ R68, R0.reuse, R68 ;  /* 0x0000004400447220 */ /* 0x040fe20000410000 */
[----:B------:R-:W-:Y:S01]  /*82d0*/  @P3 MUFU.LG2 R11, R5 ;  /* 0x00000005000b3308 */ /* 0x000fe20000000c00 */
[C---:B------:R-:W-:Y:S02]  /*82e0*/  FMUL.FTZ R41, R0.reuse, R69 ;  /* 0x0000004500297220 */ /* 0x040fe40000410000 */
[----:B------:R-:W-:-:S02]  /*82f0*/  FMUL.FTZ R80, R0, R80 ;  /* 0x0000005000507220 */ /* 0x000fc40000410000 */
[C---:B------:R-:W-:Y:S02]  /*8300*/  FMUL.FTZ R38, R0.reuse, R81 ;  /* 0x0000005100267220 */ /* 0x040fe40000410000 */
[C---:B------:R-:W-:Y:S01]  /*8310*/  FMUL.FTZ R84, R0.reuse, R84 ;  /* 0x0000005400547220 */ /* 0x040fe20000410000 */
[----:B------:R-:W-:Y:S01]  /*8320*/  @P2 MUFU.LG2 R9, R9 ;  /* 0x0000000900092308 */ /* 0x000fe20000000c00 */
[C---:B------:R-:W-:Y:S02]  /*8330*/  FMUL.FTZ R35, R0.reuse, R85 ;  /* 0x0000005500237220 */ /* 0x040fe40000410000 */
[C---:B------:R-:W-:Y:S02]  /*8340*/  FMUL.FTZ R92, R0.reuse, R92 ;  /* 0x0000005c005c7220 */ /* 0x040fe40000410000 */
[C---:B------:R-:W-:Y:S02]  /*8350*/  FMUL.FTZ R32, R0.reuse, R93 ;  /* 0x0000005d00207220 */ /* 0x040fe40000410000 */
[C---:B------:R-:W-:Y:S01]  /*8360*/  FMUL.FTZ R96, R0.reuse, R96 ;  /* 0x0000006000607220 */ /* 0x040fe20000410000 */
[----:B------:R-:W-:Y:S01]  /*8370*/  @P1 MUFU.LG2 R7, R7 ;  /* 0x0000000700071308 */ /* 0x000fe20000000c00 */
[----:B------:R-:W-:-:S02]  /*8380*/  FMUL.FTZ R28, R0, R97 ;  /* 0x00000061001c7220 */ /* 0x000fc40000410000 */
[C---:B------:R-:W-:Y:S02]  /*8390*/  FMUL.FTZ R104, R0.reuse, R104 ;  /* 0x0000006800687220 */ /* 0x040fe40000410000 */
[C---:B------:R-:W-:Y:S02]  /*83a0*/  FMUL.FTZ R25, R0.reuse, R105 ;  /* 0x0000006900197220 */ /* 0x040fe40000410000 */
[C---:B------:R-:W-:Y:S02]  /*83b0*/  FMUL.FTZ R108, R0.reuse, R108 ;  /* 0x0000006c006c7220 */ /* 0x040fe40000410000 */
[C---:B------:R-:W-:Y:S02]  /*83c0*/  FMUL.FTZ R21, R0.reuse, R109 ;  /* 0x0000006d00157220 */ /* 0x040fe40000410000 */
[C---:B------:R-:W-:Y:S02]  /*83d0*/  FMUL.FTZ R116, R0.reuse, R116 ;  /* 0x0000007400747220 */ /* 0x040fe40000410000 */
[----:B------:R-:W-:-:S02]  /*83e0*/  FMUL.FTZ R17, R0, R117 ;  /* 0x0000007500117220 */ /* 0x000fc40000410000 */
[C---:B------:R-:W-:Y:S02]  /*83f0*/  FMUL.FTZ R120, R0.reuse, R120 ;  /* 0x0000007800787220 */ /* 0x040fe40000410000 */
[C---:B------:R-:W-:Y:S02]  /*8400*/  FMUL.FTZ R121, R0.reuse, R121 ;  /* 0x0000007900797220 */ /* 0x040fe40000410000 */
[C---:B------:R-:W-:Y:S02]  /*8410*/  FMUL.FTZ R168, R0.reuse, R168 ;  /* 0x000000a800a87220 */ /* 0x040fe40000410000 */
[----:B------:R-:W-:Y:S01]  /*8420*/  FMUL.FTZ R169, R0, R169 ;  /* 0x000000a900a97220 */ /* 0x000fe20000410000 */
[----:B------:R-:W-:Y:S01]  /*8430*/  MOV R0, RZ ;  /* 0x000000ff00007202 */ /* 0x000fe20000000f00 */
[C---:B--2---:R-:W-:Y:S02]  /*8440*/  FMUL.FTZ R140, R3.reuse, R140 ;  /* 0x0000008c038c7220 */ /* 0x044fe40000410000 */
[----:B------:R-:W-:-:S02]  /*8450*/  FMUL.FTZ R47, R3, R141 ;  /* 0x0000008d032f7220 */ /* 0x000fc40000410000 */
[C---:B------:R-:W-:Y:S01]  /*8460*/  FMUL.FTZ R148, R3.reuse, R148 ;  /* 0x0000009403947220 */ /* 0x040fe20000410000 */
[----:B------:R-:W2:Y:S01]  /*8470*/  @P0 MUFU.RCP R0, R6 ;  /* 0x0000000600000308 */ /* 0x000ea20000001000 */
[C---:B------:R-:W-:Y:S02]  /*8480*/  FMUL.FTZ R46, R3.reuse, R149 ;  /* 0x00000095032e7220 */ /* 0x040fe40000410000 */
[C---:B------:R-:W-:Y:S02]  /*8490*/  FMUL.FTZ R72, R3.reuse, R72 ;  /* 0x0000004803487220 */ /* 0x040fe40000410000 */
[C---:B------:R-:W-:Y:S02]  /*84a0*/  FMUL.FTZ R39, R3.reuse, R73 ;  /* 0x0000004903277220 */ /* 0x040fe40000410000 */
[C---:B------:R-:W-:Y:S01]  /*84b0*/  FMUL.FTZ R76, R3.reuse, R76 ;  /* 0x0000004c034c7220 */ /* 0x040fe20000410000 */
[----:B------:R-:W3:Y:S01]  /*84c0*/  @P0 MUFU.LG2 R6, R6 ;  /* 0x0000000600060308 */ /* 0x000ee20000000c00 */
        /* <DEDUP_REMOVED lines=17> */
[----:B------:R-:W-:Y:S01]  /*85e0*/  @P2 MOV R3, 0x3f317218 ;  /* 0x3f31721800032802 */ /* 0x000fe20000000f00 */
[C---:B-1----:R-:W-:Y:S02]  /*85f0*/  FMUL.FTZ R146, R4.reuse, R146 ;  /* 0x0000009204927220 */ /* 0x042fe40000410000 */
        /* <DEDUP_REMOVED lines=24> */
[C---:B--2---:R-:W-:Y:S02]  /*8780*/  FMUL.FTZ R142, R0.reuse, R142 ;  /* 0x0000008e008e7220 */ /* 0x044fe40000410000 */
        /* <DEDUP_REMOVED lines=24> */
[----:B------:R-:W-:Y:S02]  /*8910*/  @P2 FMUL.FTZ R5, R3, c[0x0][0x2d0] ;  /* 0x0000b40003052a20 */ /* 0x000fe40000410000 */
[----:B------:R-:W-:-:S02]  /*8920*/  @P3 FMUL.FTZ R10, R4, c[0x0][0x2d0] ;  /* 0x0000b400040a3a20 */ /* 0x000fc40000410000 */
[----:B------:R-:W-:Y:S02]  /*8930*/  @P1 FMUL.FTZ R3, R0, c[0x0][0x2d0] ;  /* 0x0000b40000031a20 */ /* 0x000fe40000410000 */
[----:B------:R-:W-:Y:S02]  /*8940*/  @P3 FMUL.FTZ R11, R11, 0.69314718246459960938 ;  /* 0x3f3172180b0b3820 */ /* 0x000fe40000410000 */
[----:B------:R-:W-:Y:S02]  /*8950*/  @P2 FMUL.FTZ R9, R9, 0.69314718246459960938 ;  /* 0x3f31721809092820 */ /* 0x000fe40000410000 */
[----:B------:R-:W-:Y:S02]  /*8960*/  @P1 FMUL.FTZ R7, R7, 0.69314718246459960938 ;  /* 0x3f31721807071820 */ /* 0x000fe40000410000 */
[----:B---3--:R-:W-:Y:S02]  /*8970*/  @P0 FMUL.FTZ R4, R6, 0.69314718246459960938 ;  /* 0x3f31721806040820 */ /* 0x008fe40000410000 */
[----:B------:R-:W-:-:S02]  /*8980*/  @P0 FMUL.FTZ R0, R8, c[0x0][0x2d0] ;  /* 0x0000b40008000a20 */ /* 0x000fc40000410000 */
[----:B------:R-:W-:Y:S02]  /*8990*/  @P3 FFMA.FTZ R50, R10, R137, R11 ;  /* 0x000000890a323223 */ /* 0x000fe4000001000b */
[----:B------:R-:W-:Y:S02]  /*89a0*/  @P2 FFMA.FTZ R51, R5, R136, R9 ;  /* 0x0000008805332223 */ /* 0x000fe40000010009 */
[----:B------:R-:W-:Y:S02]  /*89b0*/  @P1 FFMA.FTZ R53, R3, R135, R7 ;  /* 0x0000008703351223 */ /* 0x000fe40000010007 */
[----:B------:R-:W-:Y:S02]  /*89c0*/  @P0 FFMA.FTZ R54, R0, R2, R4 ;  /* 0x0000000200360223 */ /* 0x000fe40000010004 */
.L_x_24:
[----:B------:R-:W-:Y:S05]  /*89d0*/  @P4 BRA `(.L_x_36) ;  /* 0x0000176000004947 */ /* 0x000fea0003800000 */
[----:B------:R-:W2:Y:S01]  /*89e0*/  LDL R57, [R1+0xc] ;  /* 0x00000c0001397983 */ /* 0x000ea20000100800 */
[----:B------:R-:W-:Y:S02]  /*89f0*/  F2FP.PACK_AB R45, R45, R144 ;  /* 0x000000902d2d723e */ /* 0x000fe400000000ff */
[----:B------:R-:W-:Y:S01]  /*8a00*/  F2FP.PACK_AB R44, R44, R146 ;  /* 0x000000922c2c723e */ /* 0x000fe200000000ff */
[----:B------:R-:W1:Y:S01]  /*8a10*/  S2R R55, SR_TID.X ;  /* 0x0000000000377919 */ /* 0x000e620000002100 */
[----:B------:R-:W-:-:S02]  /*8a20*/  F2FP.PACK_AB R43, R43, R152 ;  /* 0x000000982b2b723e */ /* 0x000fc400000000ff */
[----:B------:R-:W-:Y:S02]  /*8a30*/  F2FP.PACK_AB R42, R42, R154 ;  /* 0x0000009a2a2a723e */ /* 0x000fe400000000ff */
[----:B------:R-:W-:Y:S02]  /*8a40*/  F2FP.PACK_AB R47, R47, R140 ;  /* 0x0000008c2f2f723e */ /* 0x000fe400000000ff */
[----:B------:R-:W-:Y:S02]  /*8a50*/  F2FP.PACK_AB R142, R143, R142 ;  /* 0x0000008e8f8e723e */ /* 0x000fe400000000ff */
[----:B------:R-:W-:Y:S02]  /*8a60*/  F2FP.PACK_AB R46, R46, R148 ;  /* 0x000000942e2e723e */ /* 0x000fe400000000ff */
[----:B------:R-:W-:Y:S02]  /*8a70*/  F2FP.PACK_AB R150, R151, R150 ;  /* 0x000000969796723e */ /* 0x000fe400000000ff */
[----:B------:R-:W-:-:S02]  /*8a80*/  F2FP.PACK_AB R41, R41, R68 ;  /* 0x000000442929723e */ /* 0x000fc400000000ff */
[----:B------:R-:W-:Y:S02]  /*8a90*/  F2FP.PACK_AB R40, R40, R70 ;  /* 0x000000462828723e */ /* 0x000fe400000000ff */
[----:B------:R-:W-:Y:S02]  /*8aa0*/  F2FP.PACK_AB R38, R38, R80 ;  /* 0x000000502626723e */ /* 0x000fe400000000ff */
[----:B------:R-:W-:Y:S02]  /*8ab0*/  F2FP.PACK_AB R37, R37, R82 ;  /* 0x000000522525723e */ /* 0x000fe400000000ff */
[----:B------:R-:W-:Y:S02]  /*8ac0*/  F2FP.PACK_AB R39, R39, R72 ;  /* 0x000000482727723e */ /* 0x000fe400000000ff */
[----:B------:R-:W-:Y:S02]  /*8ad0*/  F2FP.PACK_AB R74, R75, R74 ;  /* 0x0000004a4b4a723e */ /* 0x000fe400000000ff */
[----:B-1----:R-:W-:-:S02]  /*8ae0*/  SHF.R.S32.HI R56, RZ, 0x1f, R55 ;  /* 0x0000001fff387819 */ /* 0x002fc40000011437 */
[----:B------:R-:W-:Y:S02]  /*8af0*/  F2FP.PACK_AB R36, R36, R76 ;  /* 0x0000004c2424723e */ /* 0x000fe400000000ff */
[CC--:B------:R-:W-:Y:S02]  /*8b00*/  LEA.HI R3, R56.reuse, R55.reuse, RZ, 0x2 ;  /* 0x0000003738037211 */ /* 0x0c0fe400078f10ff */
[----:B------:R-:W-:Y:S02]  /*8b10*/  LEA.HI R48, R56, R55, RZ, 0x5 ;  /* 0x0000003738307211 */ /* 0x000fe400078f28ff */
[--C-:B------:R-:W-:Y:S02]  /*8b20*/  SHF.R.S32.HI R52, RZ, 0x2, R3.reuse ;  /* 0x00000002ff347819 */ /* 0x100fe40000011403 */
[----:B------:R-:W-:Y:S02]  /*8b30*/  SHF.R.S32.HI R0, RZ, 0x1f, R3 ;  /* 0x0000001fff007819 */ /* 0x000fe40000011403 */
[----:B------:R-:W-:-:S02]  /*8b40*/  LOP3.LUT R3, R3, 0xfffffffc, RZ, 0xc0, !PT ;  /* 0xfffffffc03037812 */ /* 0x000fc400078ec0ff */
[----:B------:R-:W-:Y:S02]  /*8b50*/  LEA.HI R0, R0, R52, RZ, 0x3 ;  /* 0x0000003400007211 */ /* 0x000fe400078f18ff */
[----:B------:R-:W-:Y:S01]  /*8b60*/  SHF.R.S32.HI R49, RZ, 0x5, R48 ;  /* 0x00000005ff317819 */ /* 0x000fe20000011430 */
[----:B------:R-:W-:Y:S01]  /*8b70*/  IMAD.IADD R29, R55, 0x1, -R3 ;  /* 0x00000001371d7824 */ /* 0x000fe200078e0a03 */
[----:B------:R-:W-:Y:S02]  /*8b80*/  LOP3.LUT R0, R0, 0xfffffff8, RZ, 0xc0, !PT ;  /* 0xfffffff800007812 */ /* 0x000fe400078ec0ff */
[----:B------:R-:W-:Y:S02]  /*8b90*/  F2FP.PACK_AB R78, R79, R78 ;  /* 0x0000004e4f4e723e */ /* 0x000fe400000000ff */
[----:B------:R-:W-:Y:S01]  /*8ba0*/  F2FP.PACK_AB R35, R35, R84 ;  /* 0x000000542323723e */ /* 0x000fe200000000ff */
[----:B------:R-:W-:Y:S01]  /*8bb0*/  IMAD.IADD R2, R52, 0x1, -R0 ;  /* 0x0000000134027824 */ /* 0x000fe200078e0a00 */
[----:B------:R-:W-:-:S02]  /*8bc0*/  F2FP.PACK_AB R34, R34, R86 ;  /* 0x000000562222723e */ /* 0x000fc400000000ff */
[----:B------:R-:W-:Y:S02]  /*8bd0*/  F2FP.PACK_AB R32, R32, R92 ;  /* 0x0000005c2020723e */ /* 0x000fe400000000ff */
[----:B------:R-:W-:Y:S02]  /*8be0*/  LEA.HI R0, R2, R2, RZ, 0x1 ;  /* 0x0000000202007211 */ /* 0x000fe400078f08ff */
[----:B------:R-:W-:Y:S02]  /*8bf0*/  F2FP.PACK_AB R31, R31, R94 ;  /* 0x0000005e1f1f723e */ /* 0x000fe400000000ff */
[----:B------:R-:W-:Y:S02]  /*8c00*/  SHF.R.S32.HI R13, RZ, 0x1, R0 ;  /* 0x00000001ff0d7819 */ /* 0x000fe40000011400 */
[----:B------:R-:W-:Y:S02]  /*8c10*/  LOP3.LUT R0, R0, 0x3fffffe, RZ, 0xc0, !PT ;  /* 0x03fffffe00007812 */ /* 0x000fe400078ec0ff */
[C---:B------:R-:W-:Y:S01]  /*8c20*/  LOP3.LUT R3, R13.reuse, 0x1, RZ, 0xc0, !PT ;  /* 0x000000010d037812 */ /* 0x040fe200078ec0ff */
[C---:B------:R-:W-:Y:S01]  /*8c30*/  IMAD.SHL.U32 R4, R13.reuse, 0x40, RZ ;  /* 0x000000400d047824 */ /* 0x040fe200078e00ff */
[----:B------:R-:W-:Y:S01]  /*8c40*/  LOP3.LUT P0, RZ, R13, 0x2, RZ, 0xc0, !PT ;  /* 0x000000020dff7812 */ /* 0x000fe2000780c0ff */
[----:B------:R-:W-:Y:S01]  /*8c50*/  IMAD.IADD R2, R2, 0x1, -R0 ;  /* 0x0000000102027824 */ /* 0x000fe200078e0a00 */
[----:B------:R-:W-:Y:S01]  /*8c60*/  ISETP.NE.U32.AND P1, PT, R3, 0x1, PT ;  /* 0x000000010300780c */ /* 0x000fe20003f25070 */
[----:B------:R-:W-:Y:S01]  /*8c70*/  IMAD R0, R49, 0x100, R29 ;  /* 0x0000010031007824 */ /* 0x000fe200078e021d */
[----:B------:R-:W-:-:S02]  /*8c80*/  LOP3.LUT R4, R4, 0xc0, RZ, 0xc0, !PT ;  /* 0x000000c004047812 */ /* 0x000fc400078ec0ff */
[----:B------:R-:W-:Y:S01]  /*8c90*/  F2FP.PACK_AB R33, R33, R88 ;  /* 0x000000582121723e */ /* 0x000fe200000000ff */
[----:B------:R-:W-:Y:S01]  /*8ca0*/  IMAD R0, R2, 0x10, R0 ;  /* 0x0000001002007824 */ /* 0x000fe200078e0200 */
[----:B------:R-:W-:Y:S01]  /*8cb0*/  LEA.HI R2, R4, R4, RZ, 0x1d ;  /* 0x0000000404027211 */ /* 0x000fe200078fe8ff */
[----:B------:R-:W-:Y:S01]  /*8cc0*/  IMAD.MOV.U32 R4, RZ, RZ, 0x20 ;  /* 0x00000020ff047424 */ /* 0x000fe200078e00ff */
[----:B------:R-:W-:Y:S02]  /*8cd0*/  F2FP.PACK_AB R90, R91, R90 ;  /* 0x0000005a5b5a723e */ /* 0x000fe400000000ff */
[----:B------:R-:W-:Y:S01]  /*8ce0*/  F2FP.PACK_AB R30, R30, R156 ;  /* 0x0000009c1e1e723e */ /* 0x000fe200000000ff */
[----:B------:R-:W-:Y:S01]  /*8cf0*/  IMAD.U32 R0, R0, 0x2, R2 ;  /* 0x0000000200007824 */ /* 0x000fe200078e0002 */
[----:B------:R-:W-:Y:S02]  /*8d00*/  SEL R4, R4, 0xffffffe0, !P0 ;  /* 0xffffffe004047807 */ /* 0x000fe40004000000 */
[----:B------:R-:W-:Y:S01]  /*8d10*/  F2FP.PACK_AB R158, R159, R158 ;  /* 0x0000009e9f9e723e */ /* 0x000fe200000000ff */
[----:B------:R-:W-:Y:S01]  /*8d20*/  IMAD.SHL.U32 R0, R0, 0x2, RZ ;  /* 0x0000000200007824 */ /* 0x000fe200078e00ff */
[----:B------:R-:W-:Y:S01]  /*8d30*/  BAR.SYNC.DEFER_BLOCKING 0x1, 0x80 ;  /* 0x0042000000007b1d */ /* 0x000fe20000010000 */
[----:B------:R-:W-:-:S02]  /*8d40*/  F2FP.PACK_AB R28, R28, R96 ;  /* 0x000000601c1c723e */ /* 0x000fc400000000ff */
[----:B------:R-:W-:Y:S02]  /*8d50*/  F2FP.PACK_AB R27, R27, R98 ;  /* 0x000000621b1b723e */ /* 0x000fe400000000ff */
[C---:B------:R-:W-:Y:S02]  /*8d60*/  IADD3 R3, R0.reuse, 0x80, RZ ;  /* 0x0000008000037810 */ /* 0x040fe40007ffe0ff */
[C---:B------:R-:W-:Y:S02]  /*8d70*/  IADD3 R2, R0.reuse, 0x70, RZ ;  /* 0x0000007000027810 */ /* 0x040fe40007ffe0ff */
[----:B------:R-:W-:Y:S01]  /*8d80*/  @P1 IADD3 R2, R3, 0x10, RZ ;  /* 0x0000001003021810 */ /* 0x000fe20007ffe0ff */
[----:B------:R-:W-:Y:S01]  /*8d90*/  IMAD.IADD R3, R0, 0x1, R4 ;  /* 0x0000000100037824 */ /* 0x000fe200078e0204 */
[----:B------:R-:W-:Y:S02]  /*8da0*/  F2FP.PACK_AB R25, R25, R104 ;  /* 0x000000681919723e */ /* 0x000fe400000000ff */
[----:B------:R-:W-:Y:S01]  /*8db0*/  F2FP.PACK_AB R24, R24, R106 ;  /* 0x0000006a1818723e */ /* 0x000fe200000000ff */
[----:B------:R-:W-:Y:S01]  /*8dc0*/  IMAD.IADD R4, R4, 0x1, R2 ;  /* 0x0000000104047824 */ /* 0x000fe200078e0202 */
[----:B------:R-:W-:-:S02]  /*8dd0*/  F2FP.PACK_AB R26, R26, R100 ;  /* 0x000000641a1a723e */ /* 0x000fc400000000ff */
[----:B------:R-:W-:Y:S02]  /*8de0*/  F2FP.PACK_AB R102, R103, R102 ;  /* 0x000000666766723e */ /* 0x000fe400000000ff */
[----:B------:R-:W-:Y:S02]  /*8df0*/  F2FP.PACK_AB R23, R23, R160 ;  /* 0x000000a01717723e */ /* 0x000fe400000000ff */
[----:B------:R-:W-:Y:S02]  /*8e00*/  F2FP.PACK_AB R22, R22, R162 ;  /* 0x000000a21616723e */ /* 0x000fe400000000ff */
[----:B------:R-:W-:Y:S01]  /*8e10*/  F2FP.PACK_AB R21, R21, R108 ;  /* 0x0000006c1515723e */ /* 0x000fe200000000ff */
[----:B------:R-:W-:Y:S01]  /*8e20*/  STS [R0+0x80], R45 ;  /* 0x0000802d00007388 */ /* 0x000fe20000000800 */
[----:B------:R-:W-:Y:S02]  /*8e30*/  F2FP.PACK_AB R20, R20, R110 ;  /* 0x0000006e1414723e */ /* 0x000fe400000000ff */
[----:B------:R-:W-:Y:S01]  /*8e40*/  F2FP.PACK_AB R17, R17, R116 ;  /* 0x000000741111723e */ /* 0x000fe200000000ff */
[----:B------:R-:W-:Y:S01]  /*8e50*/  STS [R0+0x280], R44 ;  /* 0x0002802c00007388 */ /* 0x000fe20000000800 */
[----:B------:R-:W-:-:S02]  /*8e60*/  F2FP.PACK_AB R16, R16, R118 ;  /* 0x000000761010723e */ /* 0x000fc400000000ff */
[----:B------:R-:W-:Y:S01]  /*8e70*/  F2FP.PACK_AB R19, R19, R112 ;  /* 0x000000701313723e */ /* 0x000fe200000000ff */
[----:B------:R-:W-:Y:S01]  /*8e80*/  STS [R2], R43 ;  /* 0x0000002b02007388 */ /* 0x000fe20000000800 */
        /* <DEDUP_REMOVED lines=8> */
[----:B------:R-:W-:Y:S01]  /*8f10*/  STS [R0+0x1280], R142 ;  /* 0x0012808e00007388 */ /* 0x000fe20000000800 */
[----:B------:R-:W-:Y:S02]  /*8f20*/  F2FP.PACK_AB R5, R171, R170 ;  /* 0x000000aaab05723e */ /* 0x000fe400000000ff */
[----:B------:R-:W-:Y:S01]  /*8f30*/  F2FP.PACK_AB R7, R125, R124 ;  /* 0x0000007c7d07723e */ /* 0x000fe200000000ff */
[----:B------:R-:W-:Y:S01]  /*8f40*/  STS [R2+0x1000], R46 ;  /* 0x0010002e02007388 */ /* 0x000fe20000000800 */
[----:B------:R-:W-:Y:S02]  /*8f50*/  F2FP.PACK_AB R12, R12, R126 ;  /* 0x0000007e0c0c723e */ /* 0x000fe400000000ff */
[----:B------:R-:W-:Y:S01]  /*8f60*/  F2FP.PACK_AB R11, R129, R128 ;  /* 0x00000080810b723e */ /* 0x000fe200000000ff */
[----:B------:R-:W-:Y:S01]  /*8f70*/  STS [R2+0x1200], R150 ;  /* 0x0012009602007388 */ /* 0x000fe20000000800 */
[----:B------:R-:W-:-:S02]  /*8f80*/  F2FP.PACK_AB R10, R131, R130 ;  /* 0x00000082830a723e */ /* 0x000fc400000000ff */
[----:B------:R-:W-:Y:S01]  /*8f90*/  ISETP.NE.U32.AND P0, PT, RZ, c[0x0][0x500], PT ;  /* 0x00014000ff007a0c */ /* 0x000fe20003f05070 */
[----:B------:R-:W-:Y:S03]  /*8fa0*/  STS [R3+0x80], R41 ;  /* 0x0000802903007388 */ /* 0x000fe60000000800 */
[----:B------:R-:W-:Y:S01]  /*8fb0*/  ISETP.NE.AND.EX P1, PT, RZ, c[0x0][0x504], PT, P0 ;  /* 0x00014100ff007a0c */ /* 0x000fe20003f25300 */
[----:B------:R-:W-:Y:S01]  /*8fc0*/  STS [R3+0x280], R40 ;  /* 0x0002802803007388 */ /* 0x000fe20000000800 */
[----:B------:R-:W-:-:S03]  /*8fd0*/  ISETP.NE.U32.AND P0, PT, RZ, c[0x0][0x508], PT ;  /* 0x00014200ff007a0c */ /* 0x000fc60003f05070 */
[----:B------:R-:W-:Y:S01]  /*8fe0*/  STS [R4], R38 ;  /* 0x0000002604007388 */ /* 0x000fe20000000800 */
[----:B------:R-:W-:-:S03]  /*8ff0*/  ISETP.NE.AND.EX P0, PT, RZ, c[0x0][0x50c], PT, P0 ;  /* 0x00014300ff007a0c */ /* 0x000fc60003f05300 */
        /* <DEDUP_REMOVED lines=28> */
[----:B------:R1:W-:Y:S04]  /*91c0*/  STS [R2+0x5200], R14 ;  /* 0x0052000e02007388 */ /* 0x0003e80000000800 */
[----:B------:R-:W-:Y:S04]  /*91d0*/  STS [R3+0x4080], R9 ;  /* 0x0040800903007388 */ /* 0x000fe80000000800 */
[----:B------:R-:W-:Y:S04]  /*91e0*/  STS [R3+0x4280], R8 ;  /* 0x0042800803007388 */ /* 0x000fe80000000800 */
[----:B------:R-:W-:Y:S04]  /*91f0*/  STS [R4+0x4000], R6 ;  /* 0x0040000604007388 */ /* 0x000fe80000000800 */
[----:B------:R-:W-:Y:S04]  /*9200*/  STS [R4+0x4200], R5 ;  /* 0x0042000504007388 */ /* 0x000fe80000000800 */
[----:B------:R2:W-:Y:S04]  /*9210*/  STS [R3+0x5080], R7 ;  /* 0x0050800703007388 */ /* 0x0005e80000000800 */
[----:B------:R3:W-:Y:S01]  /*9220*/  STS [R3+0x5280], R12 ;  /* 0x0052800c03007388 */ /* 0x0007e20000000800 */
[----:B-1----:R-:W-:-:S03]  /*9230*/  IMAD.MOV.U32 R2, RZ, RZ, 0x4 ;  /* 0x00000004ff027424 */ /* 0x002fc600078e00ff */
[----:B------:R1:W-:Y:S04]  /*9240*/  STS [R4+0x5000], R11 ;  /* 0x0050000b04007388 */ /* 0x0003e80000000800 */
[----:B------:R1:W-:Y:S01]  /*9250*/  STS [R4+0x5200], R10 ;  /* 0x0052000a04007388 */ /* 0x0003e20000000800 */
[----:B--2---:R-:W-:-:S03]  /*9260*/  IMAD.WIDE R6, R57, R2, c[0x0][0x500] ;  /* 0x0001400039067625 */ /* 0x004fc600078e0202 */
[----:B------:R-:W-:Y:S06]  /*9270*/  BAR.SYNC.DEFER_BLOCKING 0x1, 0x80 ;  /* 0x0042000000007b1d */ /* 0x000fec0000010000 */
[----:B------:R-:W2:Y:S01]  /*9280*/  @P1 LDG.E R0, [R6.64] ;  /* 0x0000000606001981 */ /* 0x000ea2000c1e1900 */
[----:B------:R-:W-:Y:S02]  /*9290*/  IMAD.MOV.U32 R24, RZ, RZ, c[0x0][0x388] ;  /* 0x0000e200ff187624 */ /* 0x000fe400078e00ff */
[----:B---3--:R-:W-:-:S05]  /*92a0*/  @P0 IMAD.WIDE R2, R57, R2, c[0x0][0x508] ;  /* 0x0001420039020625 */ /* 0x008fca00078e0202 */
[----:B------:R3:W5:Y:S02]  /*92b0*/  @P0 LDG.E R24, [R2.64] ;  /* 0x0000000602180981 */ /* 0x000764000c1e1900 */
[----:B---3--:R-:W-:Y:S02]  /*92c0*/  CS2R R2, SRZ ;  /* 0x0000000000027805 */ /* 0x008fe4000001ff00 */
[--C-:B--2---:R-:W-:Y:S01]  /*92d0*/  @P1 SHF.R.S32.HI R3, RZ, 0x1f, R0.reuse ;  /* 0x0000001fff031819 */ /* 0x104fe20000011400 */
[----:B------:R-:W-:Y:S01]  /*92e0*/  @P1 IMAD.MOV.U32 R2, RZ, RZ, R0 ;  /* 0x000000ffff021224 */ /* 0x000fe200078e0000 */
[----:B------:R-:W-:Y:S05]  /*92f0*/  @P0 BRA `(.L_x_37) ;  /* 0x0000004000000947 */ /* 0x000fea0003800000 */
[----:B-1----:R-:W-:Y:S05]  /*9300*/  @!P1 BRA `(.L_x_37) ;  /* 0x0000003000009947 */ /* 0x002fea0003800000 */
[----:B------:R-:W2:Y:S04]  /*9310*/  LDG.E R4, [R6.64] ;  /* 0x0000000606047981 */ /* 0x000ea8000c1e1900 */
[----:B------:R-:W2:Y:S02]  /*9320*/  LDG.E R0, [R6.64+0x4] ;  /* 0x0000040606007981 */ /* 0x000ea4000c1e1900 */
[----:B--2--5:R-:W-:-:S02]  /*9330*/  IADD3 R24, -R4, R0, RZ ;  /* 0x0000000004187210 */ /* 0x024fc40007ffe1ff */
.L_x_37:
[----:B-1----:R-:W-:Y:S01]  /*9340*/  LOP3.LUT R4, R48, 0xffffffe0, RZ, 0xc0, !PT ;  /* 0xffffffe030047812 */ /* 0x002fe200078ec0ff */
[----:B------:R-:W1:Y:S01]  /*9350*/  S2R R10, SR_CTAID.Y ;  /* 0x00000000000a7919 */ /* 0x000e620000002600 */
[----:B------:R-:W-:Y:S01]  /*9360*/  SHF.R.S32.HI R5, RZ, 0x1f, R49 ;  /* 0x0000001fff057819 */ /* 0x000fe20000011431 */
[----:B------:R-:W-:Y:S01]  /*9370*/  IMAD.MOV.U32 R9, RZ, RZ, c[0x0][0x4e8] ;  /* 0x00013a00ff097624 */ /* 0x000fe200078e00ff */
[----:B------:R-:W-:Y:S01]  /*9380*/  LEA.HI R0, R29, R29, RZ, 0x1 ;  /* 0x0000001d1d007211 */ /* 0x000fe200078f08ff */
[----:B------:R-:W-:Y:S01]  /*9390*/  IMAD.IADD R7, R55, 0x1, -R4 ;  /* 0x0000000137077824 */ /* 0x000fe200078e0a04 */
[----:B------:R-:W2:Y:S01]  /*93a0*/  S2R R14, SR_CTAID.Y ;  /* 0x00000000000e7919 */ /* 0x000ea20000002600 */
[----:B------:R-:W-:Y:S01]  /*93b0*/  LEA.HI R4, R5, R49, RZ, 0x2 ;  /* 0x0000003105047211 */ /* 0x000fe200078f10ff */
[C---:B------:R-:W-:Y:S01]  /*93c0*/  IMAD R12, R29.reuse, 0x20, R52 ;  /* 0x000000201d0c7824 */ /* 0x040fe200078e0234 */
[C---:B------:R-:W-:Y:S01]  /*93d0*/  LOP3.LUT R6, R0.reuse, 0x1ffffffe, RZ, 0xc0, !PT ;  /* 0x1ffffffe00067812 */ /* 0x040fe200078ec0ff */
[----:B------:R-:W3:Y:S01]  /*93e0*/  S2R R21, SR_CTAID.X ;  /* 0x0000000000157919 */ /* 0x000ee20000002500 */
[----:B------:R-:W-:Y:S01]  /*93f0*/  SHF.R.S32.HI R8, RZ, 0x1f, R7 ;  /* 0x0000001fff087819 */ /* 0x000fe20000011407 */
[----:B------:R-:W-:Y:S01]  /*9400*/  IMAD.SHL.U32 R5, R0, 0x20, RZ ;  /* 0x0000002000057824 */ /* 0x000fe200078e00ff */
[----:B------:R-:W-:Y:S01]  /*9410*/  LOP3.LUT R4, R4, 0xffffffc, RZ, 0xc0, !PT ;  /* 0x0ffffffc04047812 */ /* 0x000fe200078ec0ff */
[----:B-----5:R-:W-:Y:S01]  /*9420*/  IMAD R24, R24, c[0x0][0x4e8], RZ ;  /* 0x00013a0018187a24 */ /* 0x020fe200078e02ff */
[----:B------:R-:W-:Y:S01]  /*9430*/  LEA.HI R0, R8, R7, RZ, 0x2 ;  /* 0x0000000708007211 */ /* 0x000fe200078f10ff */
[----:B------:R-:W-:Y:S01]  /*9440*/  BSSY B0, `(.L_x_38) ;  /* 0x0000087000007945 */ /* 0x000fe20003800000 */
[----:B------:R-:W-:Y:S01]  /*9450*/  IADD3 R6, R29, -R6, RZ ;  /* 0x800000061d067210 */ /* 0x000fe20007ffe0ff */
[----:B------:R-:W-:Y:S01]  /*9460*/  IMAD.IADD R4, R49, 0x1, -R4 ;  /* 0x0000000131047824 */ /* 0x000fe200078e0a04 */
[----:B------:R-:W-:-:S02]  /*9470*/  LOP3.LUT R5, R5, 0xffffffc0, RZ, 0xc0, !PT ;  /* 0xffffffc005057812 */ /* 0x000fc400078ec0ff */
[----:B------:R-:W-:Y:S02]  /*9480*/  SHF.R.S32.HI R0, RZ, 0x2, R0 ;  /* 0x00000002ff007819 */ /* 0x000fe40000011400 */
[----:B------:R-:W-:Y:S01]  /*9490*/  ISETP.NE.AND P2, PT, R9, 0x1, PT ;  /* 0x000000010900780c */ /* 0x000fe20003f45270 */
[----:B------:R-:W-:Y:S01]  /*94a0*/  IMAD R6, R6, 0x8, R5 ;  /* 0x0000000806067824 */ /* 0x000fe200078e0205 */
[----:B------:R-:W-:Y:S01]  /*94b0*/  LEA R16, R4, R0, 0x4 ;  /* 0x0000000004107211 */ /* 0x000fe200078e20ff */
[----:B------:R-:W-:Y:S01]  /*94c0*/  IMAD R0, R3, c[0x0][0x3a0], RZ ;  /* 0x0000e80003007a24 */ /* 0x000fe200078e02ff */
[----:B-1----:R-:W-:Y:S02]  /*94d0*/  SHF.R.S32.HI R11, RZ, 0x1f, R10 ;  /* 0x0000001fff0b7819 */ /* 0x002fe4000001140a */
[----:B------:R-:W-:Y:S01]  /*94e0*/  LEA.HI R10, R52, R52, RZ, 0x1 ;  /* 0x00000034340a7211 */ /* 0x000fe200078f08ff */
[----:B------:R-:W-:Y:S01]  /*94f0*/  IMAD.IADD R6, R16, 0x1, R6 ;  /* 0x0000000110067824 */ /* 0x000fe200078e0206 */
[----:B------:R-:W-:Y:S01]  /*9500*/  LOP3.LUT P0, RZ, R7, 0x3, RZ, 0xc0, !PT ;  /* 0x0000000307ff7812 */ /* 0x000fe2000780c0ff */
[----:B--2---:R-:W-:Y:S01]  /*9510*/  IMAD.WIDE.U32 R4, R14, c[0x0][0x490], R2 ;  /* 0x000124000e047a25 */ /* 0x004fe200078e0002 */
[----:B------:R-:W-:-:S02]  /*9520*/  LOP3.LUT R10, R10, 0x3fffffe, RZ, 0xc0, !PT ;  /* 0x03fffffe0a0a7812 */ /* 0x000fc400078ec0ff */
[----:B------:R-:W-:Y:S01]  /*9530*/  LEA.HI R13, R56, R55, RZ, 0x3 ;  /* 0x00000037380d7211 */ /* 0x000fe200078f18ff */
[C---:B------:R-:W-:Y:S02]  /*9540*/  IMAD R8, R2.reuse, c[0x0][0x3a4], R0 ;  /* 0x0000e90002087a24 */ /* 0x040fe400078e0200 */
[----:B------:R-:W-:-:S04]  /*9550*/  IMAD.WIDE.U32 R2, R2, c[0x0][0x3a0], RZ ;  /* 0x0000e80002027a25 */ /* 0x000fc800078e00ff */
[----:B---3--:R-:W-:Y:S02]  /*9560*/  IMAD R0, R21, 0x80, R6 ;  /* 0x0000008015007824 */ /* 0x008fe400078e0206 */
[----:B------:R-:W-:Y:S02]  /*9570*/  IMAD.IADD R3, R3, 0x1, R8 ;  /* 0x0000000103037824 */ /* 0x000fe400078e0208 */
[----:B------:R-:W-:Y:S01]  /*9580*/  IMAD R9, R11, c[0x0][0x490], RZ ;  /* 0x000124000b097a24 */ /* 0x000fe200078e02ff */
[----:B------:R-:W-:Y:S01]  /*9590*/  MOV R6, R0 ;  /* 0x0000000000067202 */ /* 0x000fe20000000f00 */
[----:B------:R-:W-:-:S04]  /*95a0*/  @P2 IMAD.HI.U32 R8, R0, c[0x0][0x4ec], RZ ;  /* 0x00013b0000082a27 */ /* 0x000fc800078e00ff */
[----:B------:R-:W-:Y:S01]  /*95b0*/  IMAD.IADD R7, R52, 0x1, -R10 ;  /* 0x0000000134077824 */ /* 0x000fe200078e0a0a */
[----:B------:R-:W-:Y:S01]  /*95c0*/  @P2 SHF.R.U32.HI R6, RZ, c[0x0][0x4f0], R8 ;  /* 0x00013c00ff062a19 */ /* 0x000fe20000011608 */
[C---:B------:R-:W-:Y:S02]  /*95d0*/  IMAD R9, R14.reuse, c[0x0][0x494], R9 ;  /* 0x000125000e097a24 */ /* 0x040fe400078e0209 */
[----:B------:R-:W-:Y:S01]  /*95e0*/  IMAD R20, R49, 0x8, R7 ;  /* 0x0000000831147824 */ /* 0x000fe200078e0207 */
[----:B------:R-:W-:Y:S01]  /*95f0*/  SHF.R.S32.HI R7, RZ, 0x1f, R57 ;  /* 0x0000001fff077819 */ /* 0x000fe20000011439 */
[----:B------:R-:W-:Y:S01]  /*9600*/  IMAD R11, R11, c[0x0][0x3e8], RZ ;  /* 0x0000fa000b0b7a24 */ /* 0x000fe200078e02ff */
[----:B------:R-:W-:Y:S01]  /*9610*/  IADD3 R5, R5, R9, RZ ;  /* 0x0000000905057210 */ /* 0x000fe20007ffe0ff */
[----:B------:R-:W-:Y:S01]  /*9620*/  IMAD.WIDE.U32 R2, R14, c[0x0][0x3e8], R2 ;  /* 0x0000fa000e027a25 */ /* 0x000fe200078e0002 */
[----:B------:R-:W-:Y:S02]  /*9630*/  IADD3 R8, -R6, RZ, RZ ;  /* 0x000000ff06087210 */ /* 0x000fe40007ffe1ff */
[----:B------:R-:W-:Y:S01]  /*9640*/  SEL R9, R57, RZ, !P1 ;  /* 0x000000ff39097207 */ /* 0x000fe20004800000 */
[----:B------:R-:W-:Y:S01]  /*9650*/  IMAD R12, R21, 0x80, R12 ;  /* 0x00000080150c7824 */ /* 0x000fe200078e020c */
[----:B------:R-:W-:Y:S01]  /*9660*/  SEL R10, R7, RZ, !P1 ;  /* 0x000000ff070a7207 */ /* 0x000fe20004800000 */
[----:B------:R-:W-:-:S02]  /*9670*/  IMAD R7, R14, c[0x0][0x3ec], R11 ;  /* 0x0000fb000e077a24 */ /* 0x000fc400078e020b */
[----:B------:R-:W-:Y:S02]  /*9680*/  IMAD R11, R8, c[0x0][0x4e8], R0 ;  /* 0x00013a00080b7a24 */ /* 0x000fe400078e0200 */
[----:B------:R-:W-:Y:S01]  /*9690*/  IMAD R0, R10, c[0x0][0x498], RZ ;  /* 0x000126000a007a24 */ /* 0x000fe200078e02ff */
[----:B------:R-:W-:Y:S01]  /*96a0*/  IADD3 R3, R3, R7, RZ ;  /* 0x0000000703037210 */ /* 0x000fe20007ffe0ff */
[----:B------:R-:W-:-:S04]  /*96b0*/  IMAD.WIDE.U32 R4, R9, c[0x0][0x498], R4 ;  /* 0x0001260009047a25 */ /* 0x000fc800078e0004 */
[----:B------:R-:W-:Y:S01]  /*96c0*/  IMAD R7, R9, c[0x0][0x49c], R0 ;  /* 0x0001270009077a24 */ /* 0x000fe200078e0200 */
[----:B------:R-:W-:Y:S01]  /*96d0*/  SHF.R.S32.HI R0, RZ, 0x1f, R6 ;  /* 0x0000001fff007819 */ /* 0x000fe20000011406 */
[----:B------:R-:W-:Y:S01]  /*96e0*/  @P2 IMAD.HI.U32 R8, R12, c[0x0][0x4ec], RZ ;  /* 0x00013b000c082a27 */ /* 0x000fe200078e00ff */
[----:B------:R-:W-:-:S03]  /*96f0*/  IADD3 R4, P1, R6, R4, RZ ;  /* 0x0000000406047210 */ /* 0x000fc60007f3e0ff */
[----:B------:R-:W-:Y:S01]  /*9700*/  IMAD R6, R10, c[0x0][0x3f0], RZ ;  /* 0x0000fc000a067a24 */ /* 0x000fe200078e02ff */
[----:B------:R-:W-:Y:S01]  /*9710*/  IADD3.X R5, R0, R5, R7, P1, !PT ;  /* 0x0000000500057210 */ /* 0x000fe20000ffe407 */
[----:B------:R-:W-:Y:S01]  /*9720*/  IMAD.SHL.U32 R10, R13, 0x8, RZ ;  /* 0x000000080d0a7824 */ /* 0x000fe200078e00ff */
[----:B------:R-:W-:Y:S01]  /*9730*/  SHF.R.S32.HI R0, RZ, 0x1f, R11 ;  /* 0x0000001fff007819 */ /* 0x000fe2000001140b */
[----:B------:R-:W-:Y:S01]  /*9740*/  IMAD.MOV.U32 R18, RZ, RZ, R12 ;  /* 0x000000ffff127224 */ /* 0x000fe200078e000c */
[----:B------:R-:W-:Y:S01]  /*9750*/  @P2 SHF.R.U32.HI R18, RZ, c[0x0][0x4f0], R8 ;  /* 0x00013c00ff122a19 */ /* 0x000fe20000011608 */
[----:B------:R-:W-:Y:S02]  /*9760*/  IMAD R13, R9, c[0x0][0x3f4], R6 ;  /* 0x0000fd00090d7a24 */ /* 0x000fe400078e0206 */
[----:B------:R-:W-:Y:S01]  /*9770*/  IMAD R7, R0, c[0x0][0x488], RZ ;  /* 0x0001220000077a24 */ /* 0x000fe200078e02ff */
[----:B------:R-:W-:Y:S01]  /*9780*/  LOP3.LUT R0, R10, 0xc0, RZ, 0xc0, !PT ;  /* 0x000000c00a007812 */ /* 0x000fe200078ec0ff */
[----:B------:R-:W-:-:S02]  /*9790*/  IMAD.SHL.U32 R6, R29, 0x8, RZ ;  /* 0x000000081d067824 */ /* 0x000fc400078e00ff */
[----:B------:R-:W-:-:S03]  /*97a0*/  IMAD.WIDE.U32 R8, R9, c[0x0][0x3f0], R2 ;  /* 0x0000fc0009087a25 */ /* 0x000fc600078e0002 */
[----:B------:R-:W-:Y:S01]  /*97b0*/  LOP3.LUT R10, R0, 0x18, R6, 0xf8, !PT ;  /* 0x00000018000a7812 */ /* 0x000fe200078ef806 */
[----:B------:R-:W-:-:S04]  /*97c0*/  IMAD.WIDE.U32 R2, R11, c[0x0][0x488], R4 ;  /* 0x000122000b027a25 */ /* 0x000fc800078e0004 */
[----:B------:R-:W-:Y:S01]  /*97d0*/  IMAD R4, R11, c[0x0][0x48c], R7 ;  /* 0x000123000b047a24 */ /* 0x000fe200078e0207 */
[----:B------:R-:W-:Y:S01]  /*97e0*/  SHF.R.U32.HI R11, RZ, 0x3, R0 ;  /* 0x00000003ff0b7819 */ /* 0x000fe20000011600 */
[----:B------:R-:W-:Y:S01]  /*97f0*/  IMAD.IADD R5, R9, 0x1, R13 ;  /* 0x0000000109057824 */ /* 0x000fe200078e020d */
[----:B------:R-:W-:Y:S01]  /*9800*/  IADD3 R0, -R18, RZ, RZ ;  /* 0x000000ff12007210 */ /* 0x000fe20007ffe1ff */
[----:B------:R-:W-:Y:S01]  /*9810*/  IMAD.IADD R3, R3, 0x1, R4 ;  /* 0x0000000103037824 */ /* 0x000fe200078e0204 */
[----:B------:R-:W-:Y:S02]  /*9820*/  LEA R7, P1, R2, c[0x0][0x450], 0x2 ;  /* 0x0001140002077a11 */ /* 0x000fe400078210ff */
[----:B------:R-:W-:Y:S01]  /*9830*/  LOP3.LUT R19, R10, R11, RZ, 0x3c, !PT ;  /* 0x0000000b0a137212 */ /* 0x000fe200078e3cff */
[----:B------:R-:W-:Y:S01]  /*9840*/  IMAD R9, R0, c[0x0][0x4e8], R12 ;  /* 0x00013a0000097a24 */ /* 0x000fe200078e020c */
[----:B------:R-:W-:Y:S01]  /*9850*/  LEA.HI.X R0, R2, c[0x0][0x454], R3, 0x2, P1 ;  /* 0x0001150002007a11 */ /* 0x000fe200008f1403 */
[----:B------:R-:W-:Y:S01]  /*9860*/  SHFL.IDX PT, R14, R7, RZ, 0x1c1f ;  /* 0x001c1fff070e7589 */ /* 0x000fe200000e0000 */
[----:B------:R-:W-:-:S02]  /*9870*/  SHF.R.S32.HI R10, RZ, 0x1f, R18 ;  /* 0x0000001fff0a7819 */ /* 0x000fc40000011412 */
[----:B------:R-:W-:Y:S01]  /*9880*/  MOV R4, R8 ;  /* 0x0000000800047202 */ /* 0x000fe20000000f00 */
[----:B------:R-:W1:Y:S01]  /*9890*/  SHFL.IDX PT, R15, R0, RZ, 0x1c1f ;  /* 0x001c1fff000f7589 */ /* 0x000e6200000e0000 */
[----:B------:R-:W-:Y:S02]  /*98a0*/  IMAD R8, R21, 0x80, R16 ;  /* 0x0000008015087824 */ /* 0x000fe400078e0210 */
[----:B------:R-:W-:Y:S01]  /*98b0*/  IMAD R2, R10, c[0x0][0x3e0], RZ ;  /* 0x0000f8000a027a24 */ /* 0x000fe200078e02ff */
[----:B------:R-:W-:Y:S02]  /*98c0*/  SHFL.IDX PT, R12, R7, 0x1, 0x1c1f ;  /* 0x003c1f00070c7f89 */ /* 0x000fe400000e0000 */
[----:B------:R-:W-:Y:S02]  /*98d0*/  ISETP.GE.OR P3, PT, R8, R24, P0 ;  /* 0x000000180800720c */ /* 0x000fe40000766670 */
[----:B------:R-:W2:Y:S04]  /*98e0*/  SHFL.IDX PT, R13, R0, 0x1, 0x1c1f ;  /* 0x003c1f00000d7f89 */ /* 0x000ea800000e0000 */
[----:B------:R-:W-:Y:S04]  /*98f0*/  SHFL.IDX PT, R16, R7, 0x2, 0x1c1f ;  /* 0x005c1f0007107f89 */ /* 0x000fe800000e0000 */
[----:B------:R-:W3:Y:S04]  /*9900*/  SHFL.IDX PT, R17, R0, 0x2, 0x1c1f ;  /* 0x005c1f0000117f89 */ /* 0x000ee800000e0000 */
[----:B------:R4:W-:Y:S04]  /*9910*/  SHFL.IDX PT, R10, R7, 0x3, 0x1c1f ;  /* 0x007c1f00070a7f89 */ /* 0x0009e800000e0000 */
[----:B------:R2:W2:Y:S04]  /*9920*/  SHFL.IDX PT, R11, R0, 0x3, 0x1c1f ;  /* 0x007c1f00000b7f89 */ /* 0x0004a800000e0000 */
[----:B-1----:R-:W-:Y:S01]  /*9930*/  @!P3 ST.E [R14.64], R50 ;  /* 0x000000320e00b985 */ /* 0x002fe2000c101906 */
[----:B----4-:R-:W-:-:S02]  /*9940*/  IMAD R7, R18, c[0x0][0x3e4], R2 ;  /* 0x0000f90012077a24 */ /* 0x010fc400078e0202 */
[----:B------:R-:W-:Y:S01]  /*9950*/  IMAD.WIDE.U32 R2, R18, c[0x0][0x3e0], R4 ;  /* 0x0000f80012027a25 */ /* 0x000fe200078e0004 */
[C---:B------:R-:W-:Y:S02]  /*9960*/  IADD3 R5, R8.reuse, 0x40, RZ ;  /* 0x0000004008057810 */ /* 0x040fe40007ffe0ff */
[C---:B--2---:R-:W-:Y:S01]  /*9970*/  IADD3 R0, R8.reuse, 0x8, RZ ;  /* 0x0000000808007810 */ /* 0x044fe20007ffe0ff */
[----:B------:R-:W-:Y:S01]  /*9980*/  IMAD.IADD R3, R3, 0x1, R7 ;  /* 0x0000000103037824 */ /* 0x000fe200078e0207 */
[----:B------:R-:W-:Y:S02]  /*9990*/  IADD3 R8, R8, 0x48, RZ ;  /* 0x0000004808087810 */ /* 0x000fe40007ffe0ff */
[-C--:B------:R-:W-:Y:S01]  /*99a0*/  ISETP.GE.OR P2, PT, R0, R24.reuse, P0 ;  /* 0x000000180000720c */ /* 0x080fe20000746670 */
[----:B------:R-:W-:Y:S01]  /*99b0*/  IMAD.WIDE.U32 R2, R9, c[0x0][0x3d8], R2 ;  /* 0x0000f60009027a25 */ /* 0x000fe200078e0002 */
[----:B------:R-:W-:Y:S02]  /*99c0*/  SHF.R.S32.HI R4, RZ, 0x1f, R9 ;  /* 0x0000001fff047819 */ /* 0x000fe40000011409 */
[----:B------:R-:W-:-:S02]  /*99d0*/  ISETP.GE.OR P1, PT, R5, R24, P0 ;  /* 0x000000180500720c */ /* 0x000fc40000726670 */
[----:B------:R-:W-:Y:S01]  /*99e0*/  ISETP.GE.OR P0, PT, R8, R24, P0 ;  /* 0x000000180800720c */ /* 0x000fe20000706670 */
[----:B------:R-:W-:Y:S01]  /*99f0*/  IMAD R0, R4, c[0x0][0x3d8], RZ ;  /* 0x0000f60004007a24 */ /* 0x000fe200078e02ff */
[----:B------:R-:W-:-:S03]  /*9a00*/  LEA R5, R20, R19, 0x5 ;  /* 0x0000001314057211 */ /* 0x000fc600078e28ff */
[----:B------:R-:W-:Y:S02]  /*9a10*/  IMAD R4, R9, c[0x0][0x3dc], R0 ;  /* 0x0000f70009047a24 */ /* 0x000fe400078e0200 */
[----:B------:R-:W-:Y:S01]  /*9a20*/  IMAD.SHL.U32 R0, R5, 0x2, RZ ;  /* 0x0000000205007824 */ /* 0x000fe200078e00ff */
[----:B------:R-:W-:Y:S01]  /*9a30*/  @!P2 ST.E [R12.64], R51 ;  /* 0x000000330c00a985 */ /* 0x000fe2000c101906 */
[----:B------:R-:W-:-:S03]  /*9a40*/  IMAD.IADD R3, R3, 0x1, R4 ;  /* 0x0000000103037824 */ /* 0x000fc600078e0204 */
[----:B---3--:R-:W-:Y:S04]  /*9a50*/  @!P1 ST.E [R16.64], R53 ;  /* 0x0000003510009985 */ /* 0x008fe8000c101906 */
[----:B------:R1:W-:Y:S01]  /*9a60*/  @!P0 ST.E [R10.64], R54 ;  /* 0x000000360a008985 */ /* 0x0003e2000c101906 */
[----:B------:R-:W-:-:S03]  /*9a70*/  LEA R25, P0, R2, c[0x0][0x380], 0x1 ;  /* 0x0000e00002197a11 */ /* 0x000fc600078008ff */
[----:B------:R2:W3:Y:S04]  /*9a80*/  LDS.128 R36, [R0+0x880] ;  /* 0x0008800000247984 */ /* 0x0004e80000000c00 */
[----:B------:R2:W4:Y:S04]  /*9a90*/  LDS.128 R48, [R0+0x1080] ;  /* 0x0010800000307984 */ /* 0x0005280000000c00 */
[----:B------:R2:W2:Y:S04]  /*9aa0*/  LDS.128 R60, [R0+0x1880] ;  /* 0x00188000003c7984 */ /* 0x0004a80000000c00 */
[----:B------:R2:W2:Y:S04]  /*9ab0*/  LDS.128 R32, [R0+0x2880] ;  /* 0x0028800000207984 */ /* 0x0004a80000000c00 */
[----:B------:R2:W2:Y:S04]  /*9ac0*/  LDS.128 R44, [R0+0x3080] ;  /* 0x00308000002c7984 */ /* 0x0004a80000000c00 */
[----:B------:R2:W2:Y:S01]  /*9ad0*/  LDS.128 R56, [R0+0x3880] ;  /* 0x0038800000387984 */ /* 0x0004a20000000c00 */
[----:B-1----:R-:W-:-:S03]  /*9ae0*/  LEA R11, R21, R52, 0x7 ;  /* 0x00000034150b7211 */ /* 0x002fc600078e38ff */
[----:B------:R1:W1:Y:S01]  /*9af0*/  LDS.128 R28, [R0+0x4880] ;  /* 0x00488000001c7984 */ /* 0x0002620000000c00 */
[----:B------:R-:W-:Y:S02]  /*9b00*/  LEA.HI.X R10, R2, c[0x0][0x384], R3, 0x1, P0 ;  /* 0x0000e100020a7a11 */ /* 0x000fe400000f0c03 */
[----:B------:R-:W-:Y:S01]  /*9b10*/  ISETP.GE.AND P0, PT, R11, R24, PT ;  /* 0x000000180b00720c */ /* 0x000fe20003f06270 */
[----:B------:R1:W1:Y:S04]  /*9b20*/  LDS.128 R40, [R0+0x5080] ;  /* 0x0050800000287984 */ /* 0x0002680000000c00 */
[----:B------:R1:W1:Y:S04]  /*9b30*/  LDS.128 R64, [R0+0x5880] ;  /* 0x0058800000407984 */ /* 0x0002680000000c00 */
[----:B------:R1:W1:Y:S04]  /*9b40*/  SHFL.IDX PT, R2, R25, RZ, 0x1c1f ;  /* 0x001c1fff19027589 */ /* 0x00026800000e0000 */
[----:B------:R1:W1:Y:S01]  /*9b50*/  SHFL.IDX PT, R3, R10, RZ, 0x1c1f ;  /* 0x001c1fff0a037589 */ /* 0x00026200000e0000 */
[----:B------:R-:W-:Y:S05]  /*9b60*/  @P0 BRA `(.L_x_39) ;  /* 0x0000014000000947 */ /* 0x000fea0003800000 */
[----:B---3--:R-:W3:Y:S01]  /*9b70*/  LDS.128 R20, [R0+0x80] ;  /* 0x0000800000147984 */ /* 0x008ee20000000c00 */
[----:B------:R-:W-:-:S02]  /*9b80*/  IADD3 R5, R6, 0x20, RZ ;  /* 0x0000002006057810 */ /* 0x000fc40007ffe0ff */
[C---:B------:R-:W-:Y:S01]  /*9b90*/  IADD3 R7, R6.reuse, 0x40, RZ ;  /* 0x0000004006077810 */ /* 0x040fe20007ffe0ff */
[----:B------:R-:W5:Y:S01]  /*9ba0*/  LDS.128 R16, [R0+0x2080] ;  /* 0x0020800000107984 */ /* 0x000f620000000c00 */
[----:B------:R-:W-:Y:S02]  /*9bb0*/  ISETP.GE.AND P1, PT, R5, c[0x0][0x3c8], PT ;  /* 0x0000f20005007a0c */ /* 0x000fe40003f26270 */
[----:B------:R-:W-:Y:S01]  /*9bc0*/  ISETP.GE.AND P0, PT, R7, c[0x0][0x3c8], PT ;  /* 0x0000f20007007a0c */ /* 0x000fe20003f06270 */
[----:B------:R4:W2:Y:S01]  /*9bd0*/  LDS.128 R12, [R0+0x4080] ;  /* 0x00408000000c7984 */ /* 0x0008a20000000c00 */
[----:B------:R-:W-:-:S09]  /*9be0*/  ISETP.GE.AND P2, PT, R6, c[0x0][0x3c8], PT ;  /* 0x0000f20006007a0c */ /* 0x000fd20003f46270 */
[----:B------:R-:W-:-:S04]  /*9bf0*/  @!P1 SHF.R.S32.HI R4, RZ, 0x1f, R5 ;  /* 0x0000001fff049819 */ /* 0x000fc80000011405 */
[----:B------:R-:W-:Y:S01]  /*9c00*/  @!P1 LEA.HI R4, R4, R5, RZ, 0x3 ;  /* 0x0000000504049211 */ /* 0x000fe200078f18ff */
[----:B-1----:R-:W-:-:S03]  /*9c10*/  @!P2 IMAD.WIDE R8, R6, 0x2, R2 ;  /* 0x000000020608a825 */ /* 0x002fc600078e0202 */
[----:B------:R-:W-:Y:S02]  /*9c20*/  @!P1 LOP3.LUT R4, R4, 0xfffffff8, RZ, 0xc0, !PT ;  /* 0xfffffff804049812 */ /* 0x000fe400078ec0ff */
[----:B--2-4-:R-:W-:-:S03]  /*9c30*/  @!P0 SHF.R.S32.HI R0, RZ, 0x1f, R7 ;  /* 0x0000001fff008819 */ /* 0x014fc60000011407 */
[----:B------:R-:W-:Y:S01]  /*9c40*/  @!P1 IMAD.WIDE R4, R4, 0x2, R2 ;  /* 0x0000000204049825 */ /* 0x000fe200078e0202 */
[----:B------:R-:W-:-:S04]  /*9c50*/  @!P0 LEA.HI R0, R0, R7, RZ, 0x3 ;  /* 0x0000000700008211 */ /* 0x000fc800078f18ff */
[----:B------:R-:W-:Y:S01]  /*9c60*/  @!P0 LOP3.LUT R0, R0, 0xfffffff8, RZ, 0xc0, !PT ;  /* 0xfffffff800008812 */ /* 0x000fe200078ec0ff */
[----:B---3--:R1:W-:Y:S04]  /*9c70*/  @!P2 ST.E.128 [R8.64], R20 ;  /* 0x000000140800a985 */ /* 0x0083e8000c101d06 */
[----:B------:R-:W-:Y:S01]  /*9c80*/  @!P0 IMAD.WIDE R2, R0, 0x2, R2 ;  /* 0x0000000200028825 */ /* 0x000fe200078e0202 */
[----:B-----5:R1:W-:Y:S04]  /*9c90*/  @!P1 ST.E.128 [R4.64], R16 ;  /* 0x0000001004009985 */ /* 0x0203e8000c101d06 */
[----:B------:R1:W-:Y:S02]  /*9ca0*/  @!P0 ST.E.128 [R2.64], R12 ;  /* 0x0000000c02008985 */ /* 0x0003e4000c101d06 */
.L_x_39:
[----:B---3--:R-:W-:Y:S05]  /*9cb0*/  BSYNC B0 ;  /* 0x0000000000007941 */ /* 0x008fea0003800000 */
.L_x_38:
[----:B-12---:R-:W-:Y:S01]  /*9cc0*/  IADD3 R0, R11, 0x20, RZ ;  /* 0x000000200b007810 */ /* 0x006fe20007ffe0ff */
[----:B------:R1:W2:Y:S01]  /*9cd0*/  SHFL.IDX PT, R3, R10, 0x1, 0x1c1f ;  /* 0x003c1f000a037f89 */ /* 0x0002a200000e0000 */
[----:B------:R-:W-:Y:S02]  /*9ce0*/  BSSY B0, `(.L_x_40) ;  /* 0x0000015000007945 */ /* 0x000fe40003800000 */
[----:B------:R-:W-:Y:S01]  /*9cf0*/  ISETP.GE.AND P0, PT, R0, R24, PT ;  /* 0x000000180000720c */ /* 0x000fe20003f06270 */
[----:B------:R1:W3:-:S12]  /*9d00*/  SHFL.IDX PT, R2, R25, 0x1, 0x1c1f ;  /* 0x003c1f0019027f89 */ /* 0x0002d800000e0000 */
[----:B------:R-:W-:Y:S05]  /*9d10*/  @P0 BRA `(.L_x_41) ;  /* 0x0000011000000947 */ /* 0x000fea0003800000 */
[C---:B------:R-:W-:Y:S02]  /*9d20*/  IADD3 R5, R6.reuse, 0x20, RZ ;  /* 0x0000002006057810 */ /* 0x040fe40007ffe0ff */
[C---:B------:R-:W-:Y:S02]  /*9d30*/  IADD3 R7, R6.reuse, 0x40, RZ ;  /* 0x0000004006077810 */ /* 0x040fe40007ffe0ff */
        /* <DEDUP_REMOVED lines=15> */
.L_x_41:
[----:B------:R-:W-:Y:S05]  /*9e30*/  BSYNC B0 ;  /* 0x0000000000007941 */ /* 0x000fea0003800000 */
.L_x_40:
[----:B------:R-:W-:Y:S01]  /*9e40*/  IADD3 R0, R11, 0x40, RZ ;  /* 0x000000400b007810 */ /* 0x000fe20007ffe0ff */
[----:B--2---:R2:W1:Y:S01]  /*9e50*/  SHFL.IDX PT, R3, R10, 0x2, 0x1c1f ;  /* 0x005c1f000a037f89 */ /* 0x00446200000e0000 */
[----:B------:R-:W-:Y:S02]  /*9e60*/  BSSY B0, `(.L_x_42) ;  /* 0x0000015000007945 */ /* 0x000fe40003800000 */
[----:B------:R-:W-:Y:S01]  /*9e70*/  ISETP.GE.AND P0, PT, R0, R24, PT ;  /* 0x000000180000720c */ /* 0x000fe20003f06270 */
[----:B---3--:R2:W3:-:S12]  /*9e80*/  SHFL.IDX PT, R2, R25, 0x2, 0x1c1f ;  /* 0x005c1f0019027f89 */ /* 0x0084d800000e0000 */
        /* <DEDUP_REMOVED lines=18> */
.L_x_43:
[----:B------:R-:W-:Y:S05]  /*9fb0*/  BSYNC B0 ;  /* 0x0000000000007941 */ /* 0x000fea0003800000 */
.L_x_42:
[----:B------:R-:W-:Y:S01]  /*9fc0*/  IADD3 R0, R11, 0x60, RZ ;  /* 0x000000600b007810 */ /* 0x000fe20007ffe0ff */
[----:B-1----:R1:W2:Y:S03]  /*9fd0*/  SHFL.IDX PT, R3, R10, 0x3, 0x1c1f ;  /* 0x007c1f000a037f89 */ /* 0x0022a600000e0000 */
[----:B------:R-:W-:Y:S01]  /*9fe0*/  ISETP.GE.AND P0, PT, R0, R24, PT ;  /* 0x000000180000720c */ /* 0x000fe20003f06270 */
[----:B---3--:R1:W3:-:S12]  /*9ff0*/  SHFL.IDX PT, R2, R25, 0x3, 0x1c1f ;  /* 0x007c1f0019027f89 */ /* 0x0082d800000e0000 */
[----:B------:R-:W-:Y:S05]  /*a000*/  @P0 EXIT ;  /* 0x000000000000094d */ /* 0x000fea0003800000 */
[C---:B------:R-:W-:Y:S02]  /*a010*/  IADD3 R4, R6.reuse, 0x20, RZ ;  /* 0x0000002006047810 */ /* 0x040fe40007ffe0ff */
[----:B------:R-:W-:Y:S02]  /*a020*/  ISETP.GE.AND P1, PT, R6, c[0x0][0x3c8], PT ;  /* 0x0000f20006007a0c */ /* 0x000fe40003f26270 */
[----:B------:R-:W-:-:S11]  /*a030*/  ISETP.GE.AND P0, PT, R4, c[0x0][0x3c8], PT ;  /* 0x0000f20004007a0c */ /* 0x000fd60003f06270 */
[----:B--23--:R-:W-:Y:S02]  /*a040*/  @!P1 IMAD.WIDE R8, R6, 0x2, R2 ;  /* 0x0000000206089825 */ /* 0x00cfe400078e0202 */
[----:B------:R-:W-:-:S03]  /*a050*/  @!P0 SHF.R.S32.HI R0, RZ, 0x1f, R4 ;  /* 0x0000001fff008819 */ /* 0x000fc60000011404 */
[----:B------:R2:W-:Y:S01]  /*a060*/  @!P1 ST.E.128 [R8.64], R60 ;  /* 0x0000003c08009985 */ /* 0x0005e2000c101d06 */
[----:B------:R-:W-:-:S04]  /*a070*/  @!P0 LEA.HI R0, R0, R4, RZ, 0x3 ;  /* 0x0000000400008211 */ /* 0x000fc800078f18ff */
[----:B------:R-:W-:-:S05]  /*a080*/  @!P0 LOP3.LUT R0, R0, 0xfffffff8, RZ, 0xc0, !PT ;  /* 0xfffffff800008812 */ /* 0x000fca00078ec0ff */
[----:B------:R-:W-:Y:S01]  /*a090*/  @!P0 IMAD.WIDE R4, R0, 0x2, R2 ;  /* 0x0000000200048825 */ /* 0x000fe200078e0202 */
[----:B------:R-:W-:-:S04]  /*a0a0*/  IADD3 R0, R6, 0x40, RZ ;  /* 0x0000004006007810 */ /* 0x000fc80007ffe0ff */
[----:B------:R2:W-:Y:S01]  /*a0b0*/  @!P0 ST.E.128 [R4.64], R56 ;  /* 0x0000003804008985 */ /* 0x0005e2000c101d06 */
[----:B------:R-:W-:-:S13]  /*a0c0*/  ISETP.GE.AND P0, PT, R0, c[0x0][0x3c8], PT ;  /* 0x0000f20000007a0c */ /* 0x000fda0003f06270 */
[----:B------:R-:W-:Y:S05]  /*a0d0*/  @P0 EXIT ;  /* 0x000000000000094d */ /* 0x000fea0003800000 */
[----:B--2---:R-:W-:-:S04]  /*a0e0*/  SHF.R.S32.HI R4, RZ, 0x1f, R0 ;  /* 0x0000001fff047819 */ /* 0x004fc80000011400 */
[----:B------:R-:W-:-:S04]  /*a0f0*/  LEA.HI R0, R4, R0, RZ, 0x3 ;  /* 0x0000000004007211 */ /* 0x000fc800078f18ff */
[----:B------:R-:W-:-:S05]  /*a100*/  LOP3.LUT R0, R0, 0xfffffff8, RZ, 0xc0, !PT ;  /* 0xfffffff800007812 */ /* 0x000fca00078ec0ff */
[----:B------:R-:W-:-:S05]  /*a110*/  IMAD.WIDE R2, R0, 0x2, R2 ;  /* 0x0000000200027825 */ /* 0x000fca00078e0202 */
[----:B------:R-:W-:Y:S01]  /*a120*/  ST.E.128 [R2.64], R64 ;  /* 0x0000004002007985 */ /* 0x000fe2000c101d06 */
[----:B------:R-:W-:Y:S05]  /*a130*/  EXIT ;  /* 0x000000000000794d */ /* 0x000fea0003800000 */
.L_x_36:
[----:B------:R-:W2:Y:S01]  /*a140*/  LDL R8, [R1+0xc] ;  /* 0x00000c0001087983 */ /* 0x000ea20000100800 */
[----:B------:R-:W-:Y:S01]  /*a150*/  ISETP.NE.U32.AND P1, PT, RZ, c[0x0][0x508], PT ;  /* 0x00014200ff007a0c */ /* 0x000fe20003f25070 */
[----:B------:R-:W-:Y:S01]  /*a160*/  IMAD.MOV.U32 R2, RZ, RZ, 0x4 ;  /* 0x00000004ff027424 */ /* 0x000fe200078e00ff */
[----:B------:R-:W-:Y:S02]  /*a170*/  ISETP.NE.U32.AND P0, PT, RZ, c[0x0][0x500], PT ;  /* 0x00014000ff007a0c */ /* 0x000fe40003f05070 */
[----:B------:R-:W-:Y:S02]  /*a180*/  ISETP.NE.AND.EX P1, PT, RZ, c[0x0][0x50c], PT, P1 ;  /* 0x00014300ff007a0c */ /* 0x000fe40003f25310 */
[----:B------:R-:W-:Y:S01]  /*a190*/  ISETP.NE.AND.EX P0, PT, RZ, c[0x0][0x504], PT, P0 ;  /* 0x00014100ff007a0c */ /* 0x000fe20003f05300 */
[----:B------:R-:W-:Y:S02]  /*a1a0*/  IMAD.MOV.U32 R13, RZ, RZ, c[0x0][0x388] ;  /* 0x0000e200ff0d7624 */ /* 0x000fe400078e00ff */
[----:B--2---:R-:W-:-:S08]  /*a1b0*/  IMAD.WIDE R6, R8, R2, c[0x0][0x500] ;  /* 0x0001400008067625 */ /* 0x004fd000078e0202 */
[----:B------:R-:W-:Y:S02]  /*a1c0*/  @P1 IMAD.WIDE R2, R8, R2, c[0x0][0x508] ;  /* 0x0001420008021625 */ /* 0x000fe400078e0202 */
[----:B------:R-:W2:Y:S04]  /*a1d0*/  @P0 LDG.E R0, [R6.64] ;  /* 0x0000000606000981 */ /* 0x000ea8000c1e1900 */
[----:B------:R1:W5:Y:S01]  /*a1e0*/  @P1 LDG.E R13, [R2.64] ;  /* 0x00000006020d1981 */ /* 0x000362000c1e1900 */
[----:B------:R-:W-:Y:S02]  /*a1f0*/  CS2R R4, SRZ ;  /* 0x0000000000047805 */ /* 0x000fe4000001ff00 */
[--C-:B--2---:R-:W-:Y:S01]  /*a200*/  @P0 SHF.R.S32.HI R5, RZ, 0x1f, R0.reuse ;  /* 0x0000001fff050819 */ /* 0x104fe20000011400 */
[----:B------:R-:W-:Y:S01]  /*a210*/  @P0 IMAD.MOV.U32 R4, RZ, RZ, R0 ;  /* 0x000000ffff040224 */ /* 0x000fe200078e0000 */
[----:B------:R-:W-:Y:S05]  /*a220*/  @P1 BRA `(.L_x_44) ;  /* 0x0000004000001947 */ /* 0x000fea0003800000 */
[----:B-1----:R-:W-:Y:S05]  /*a230*/  @!P0 BRA `(.L_x_44) ;  /* 0x0000003000008947 */ /* 0x002fea0003800000 */
[----:B------:R1:W2:Y:S04]  /*a240*/  LDG.E R0, [R6.64] ;  /* 0x0000000606007981 */ /* 0x0002a8000c1e1900 */
[----:B-1----:R-:W2:Y:S02]  /*a250*/  LDG.E R6, [R6.64+0x4] ;  /* 0x0000040606067981 */ /* 0x002ea4000c1e1900 */
[----:B--2--5:R-:W-:-:S02]  /*a260*/  IADD3 R13, -R0, R6, RZ ;  /* 0x00000006000d7210 */ /* 0x024fc40007ffe1ff */
.L_x_44:
[----:B-1----:R-:W1:Y:S01]  /*a270*/  S2R R11, SR_TID.X ;  /* 0x00000000000b7919 */ /* 0x002e620000002100 */
[----:B------:R-:W-:Y:S01]  /*a280*/  SHF.R.S32.HI R0, RZ, 0x1f, R8 ;  /* 0x0000001fff007819 */ /* 0x000fe20000011408 */
[----:B------:R-:W-:Y:S01]  /*a290*/  BSSY B0, `(.L_x_45) ;  /* 0x0000029000007945 */ /* 0x000fe20003800000 */
[----:B------:R-:W-:Y:S01]  /*a2a0*/  SEL R9, R8, RZ, !P0 ;  /* 0x000000ff08097207 */ /* 0x000fe20004000000 */
[----:B------:R-:W2:Y:S01]  /*a2b0*/  S2R R2, SR_CTAID.Y ;  /* 0x0000000000027919 */ /* 0x000ea20000002600 */
[----:B------:R-:W-:-:S03]  /*a2c0*/  SEL R10, R0, RZ, !P0 ;  /* 0x000000ff000a7207 */ /* 0x000fc60004000000 */
[----:B------:R-:W3:Y:S01]  /*a2d0*/  S2R R12, SR_CTAID.Y ;  /* 0x00000000000c7919 */ /* 0x000ee20000002600 */
[----:B-1----:R-:W-:Y:S02]  /*a2e0*/  ISETP.GE.AND P1, PT, R11, 0x80, PT ;  /* 0x000000800b00780c */ /* 0x002fe40003f26270 */
[----:B--2---:R-:W-:-:S11]  /*a2f0*/  SHF.R.S32.HI R14, RZ, 0x1f, R2 ;  /* 0x0000001fff0e7819 */ /* 0x004fd60000011402 */
[----:B------:R-:W-:Y:S05]  /*a300*/  @P1 BRA `(.L_x_46) ;  /* 0x0000021000001947 */ /* 0x000fea0003800000 */
[----:B---3--:R-:W1:Y:S01]  /*a310*/  S2R R8, SR_CTAID.X ;  /* 0x0000000000087919 */ /* 0x008e620000002500 */
[----:B-----5:R-:W-:Y:S01]  /*a320*/  IMAD R0, R13, c[0x0][0x4e8], RZ ;  /* 0x00013a000d007a24 */ /* 0x020fe200078e02ff */
[----:B-1----:R-:W-:-:S04]  /*a330*/  LEA R8, R8, R11, 0x7 ;  /* 0x0000000b08087211 */ /* 0x002fc800078e38ff */
[----:B------:R-:W-:-:S13]  /*a340*/  ISETP.GE.AND P0, PT, R8, R0, PT ;  /* 0x000000000800720c */ /* 0x000fda0003f06270 */
[----:B------:R-:W-:Y:S05]  /*a350*/  @P0 BRA `(.L_x_46) ;  /* 0x000001c000000947 */ /* 0x000fea0003800000 */
[----:B------:R-:W-:Y:S01]  /*a360*/  MOV R0, c[0x0][0x4e8] ;  /* 0x00013a0000007a02 */ /* 0x000fe20000000f00 */
[----:B------:R-:W-:Y:S01]  /*a370*/  IMAD R6, R14, c[0x0][0x490], RZ ;  /* 0x000124000e067a24 */ /* 0x000fe200078e02ff */
[----:B------:R-:W-:Y:S01]  /*a380*/  MOV R2, R4 ;  /* 0x0000000400027202 */ /* 0x000fe20000000f00 */
[----:B------:R-:W-:Y:S01]  /*a390*/  IMAD.MOV.U32 R3, RZ, RZ, R5 ;  /* 0x000000ffff037224 */ /* 0x000fe200078e0005 */
[----:B------:R-:W-:Y:S01]  /*a3a0*/  ISETP.NE.AND P0, PT, R0, 0x1, PT ;  /* 0x000000010000780c */ /* 0x000fe20003f05270 */
[C---:B------:R-:W-:Y:S01]  /*a3b0*/  IMAD R6, R12.reuse, c[0x0][0x494], R6 ;  /* 0x000125000c067a24 */ /* 0x040fe200078e0206 */
[----:B------:R-:W-:Y:S01]  /*a3c0*/  MOV R0, R8 ;  /* 0x0000000800007202 */ /* 0x000fe20000000f00 */
[----:B------:R-:W-:-:S05]  /*a3d0*/  IMAD.WIDE.U32 R2, R12, c[0x0][0x490], R2 ;  /* 0x000124000c027a25 */ /* 0x000fca00078e0002 */
[----:B------:R-:W-:-:S05]  /*a3e0*/  IADD3 R3, R6, R3, RZ ;  /* 0x0000000306037210 */ /* 0x000fca0007ffe0ff */
[----:B------:R-:W-:-:S04]  /*a3f0*/  @P0 IMAD.HI.U32 R7, R8, c[0x0][0x4ec], RZ ;  /* 0x00013b0008070a27 */ /* 0x000fc800078e00ff */
[----:B------:R-:W-:Y:S01]  /*a400*/  IMAD.WIDE.U32 R2, R9, c[0x0][0x498], R2 ;  /* 0x0001260009027a25 */ /* 0x000fe200078e0002 */
[----:B------:R-:W-:-:S03]  /*a410*/  @P0 SHF.R.U32.HI R0, RZ, c[0x0][0x4f0], R7 ;  /* 0x00013c00ff000a19 */ /* 0x000fc60000011607 */
[----:B------:R-:W-:Y:S01]  /*a420*/  IMAD R7, R10, c[0x0][0x498], RZ ;  /* 0x000126000a077a24 */ /* 0x000fe200078e02ff */
[----:B------:R-:W-:Y:S01]  /*a430*/  IADD3 R2, P0, R0, R2, RZ ;  /* 0x0000000200027210 */ /* 0x000fe20007f1e0ff */
[----:B------:R-:W-:Y:S02]  /*a440*/  IMAD.MOV R6, RZ, RZ, -R0 ;  /* 0x000000ffff067224 */ /* 0x000fe400078e0a00 */
[----:B------:R-:W-:Y:S02]  /*a450*/  IMAD R7, R9, c[0x0][0x49c], R7 ;  /* 0x0001270009077a24 */ /* 0x000fe400078e0207 */
[----:B------:R-:W-:Y:S01]  /*a460*/  IMAD R6, R6, c[0x0][0x4e8], R8 ;  /* 0x00013a0006067a24 */ /* 0x000fe200078e0208 */
[----:B------:R-:W-:-:S04]  /*a470*/  SHF.R.S32.HI R8, RZ, 0x1f, R0 ;  /* 0x0000001fff087819 */ /* 0x000fc80000011400 */
[----:B------:R-:W-:Y:S02]  /*a480*/  SHF.R.S32.HI R0, RZ, 0x1f, R6 ;  /* 0x0000001fff007819 */ /* 0x000fe40000011406 */
[----:B------:R-:W-:-:S03]  /*a490*/  IADD3.X R3, R8, R3, R7, P0, !PT ;  /* 0x0000000308037210 */ /* 0x000fc600007fe407 */
[----:B------:R-:W-:Y:S02]  /*a4a0*/  IMAD R0, R0, c[0x0][0x488], RZ ;  /* 0x0001220000007a24 */ /* 0x000fe400078e02ff */
[----:B------:R-:W-:-:S04]  /*a4b0*/  IMAD.WIDE.U32 R2, R6, c[0x0][0x488], R2 ;  /* 0x0001220006027a25 */ /* 0x000fc800078e0002 */
[----:B------:R-:W-:Y:S01]  /*a4c0*/  IMAD R0, R6, c[0x0][0x48c], R0 ;  /* 0x0001230006007a24 */ /* 0x000fe200078e0200 */
[----:B------:R-:W-:-:S04]  /*a4d0*/  LEA R6, P0, R2, c[0x0][0x450], 0x2 ;  /* 0x0001140002067a11 */ /* 0x000fc800078010ff */
[----:B------:R-:W-:-:S04]  /*a4e0*/  IADD3 R0, R3, R0, RZ ;  /* 0x0000000003007210 */ /* 0x000fc80007ffe0ff */
[----:B------:R-:W-:Y:S02]  /*a4f0*/  LEA.HI.X R7, R2, c[0x0][0x454], R0, 0x2, P0 ;  /* 0x0001150002077a11 */ /* 0x000fe400000f1400 */
[----:B------:R-:W-:-:S05]  /*a500*/  MOV R0, 0xff800000 ;  /* 0xff80000000007802 */ /* 0x000fca0000000f00 */
[----:B------:R1:W-:Y:S02]  /*a510*/  STG.E [R6.64], R0 ;  /* 0x0000000006007986 */ /* 0x0003e4000c101906 */
.L_x_46:
[----:B---3--:R-:W-:Y:S05]  /*a520*/  BSYNC B0 ;  /* 0x0000000000007941 */ /* 0x008fea0003800000 */
.L_x_45:
[----:B------:R-:W2:Y:S01]  /*a530*/  S2R R15, SR_CTAID.X ;  /* 0x00000000000f7919 */ /* 0x000ea20000002500 */
[----:B-1----:R-:W-:Y:S01]  /*a540*/  IMAD R0, R5, c[0x0][0x3a0], RZ ;  /* 0x0000e80005007a24 */ /* 0x002fe200078e02ff */
[----:B------:R-:W-:Y:S01]  /*a550*/  SHF.R.S32.HI R5, RZ, 0x1f, R11 ;  /* 0x0000001fff057819 */ /* 0x000fe2000001140b */
[C---:B------:R-:W-:Y:S01]  /*a560*/  IMAD.WIDE.U32 R2, R4.reuse, c[0x0][0x3a0], RZ ;  /* 0x0000e80004027a25 */ /* 0x040fe200078e00ff */
[----:B------:R-:W-:Y:S01]  /*a570*/  MOV R6, c[0x0][0x4e8] ;  /* 0x00013a0000067a02 */ /* 0x000fe20000000f00 */
[----:B------:R-:W-:Y:S01]  /*a580*/  BSSY B0, `(.L_x_47) ;  /* 0x000003b000007945 */ /* 0x000fe20003800000 */
[----:B------:R-:W-:Y:S01]  /*a590*/  LEA.HI R5, R5, R11, RZ, 0x2 ;  /* 0x0000000b05057211 */ /* 0x000fe200078f10ff */
[----:B------:R-:W-:Y:S01]  /*a5a0*/  IMAD R0, R4, c[0x0][0x3a4], R0 ;  /* 0x0000e90004007a24 */ /* 0x000fe200078e0200 */
[----:B------:R-:W-:Y:S01]  /*a5b0*/  ISETP.NE.AND P0, PT, R6, 0x1, PT ;  /* 0x000000010600780c */ /* 0x000fe20003f05270 */
[----:B------:R-:W-:Y:S01]  /*a5c0*/  IMAD R6, R10, c[0x0][0x3f0], RZ ;  /* 0x0000fc000a067a24 */ /* 0x000fe200078e02ff */
[----:B------:R-:W-:Y:S01]  /*a5d0*/  LOP3.LUT R4, R5, 0xfffffffc, RZ, 0xc0, !PT ;  /* 0xfffffffc05047812 */ /* 0x000fe200078ec0ff */
[----:B-----5:R-:W-:Y:S01]  /*a5e0*/  IMAD R13, R13, c[0x0][0x4e8], RZ ;  /* 0x00013a000d0d7a24 */ /* 0x020fe200078e02ff */
[----:B------:R-:W-:Y:S01]  /*a5f0*/  IADD3 R3, R3, R0, RZ ;  /* 0x0000000003037210 */ /* 0x000fe20007ffe0ff */
[----:B------:R-:W-:-:S02]  /*a600*/  IMAD R0, R14, c[0x0][0x3e8], RZ ;  /* 0x0000fa000e007a24 */ /* 0x000fc400078e02ff */
[----:B------:R-:W-:Y:S01]  /*a610*/  IMAD.IADD R8, R11, 0x1, -R4 ;  /* 0x000000010b087824 */ /* 0x000fe200078e0a04 */
[----:B------:R-:W-:Y:S01]  /*a620*/  SHF.R.S32.HI R11, RZ, 0x2, R5 ;  /* 0x00000002ff0b7819 */ /* 0x000fe20000011405 */
[C---:B------:R-:W-:Y:S02]  /*a630*/  IMAD R0, R12.reuse, c[0x0][0x3ec], R0 ;  /* 0x0000fb000c007a24 */ /* 0x040fe400078e0200 */
[----:B------:R-:W-:Y:S01]  /*a640*/  IMAD.WIDE.U32 R2, R12, c[0x0][0x3e8], R2 ;  /* 0x0000fa000c027a25 */ /* 0x000fe200078e0002 */
[----:B------:R-:W-:-:S03]  /*a650*/  LEA R4, R8, R11, 0x5 ;  /* 0x0000000b08047211 */ /* 0x000fc600078e28ff */
[----:B------:R-:W-:Y:S01]  /*a660*/  IMAD R7, R9, c[0x0][0x3f4], R6 ;  /* 0x0000fd0009077a24 */ /* 0x000fe200078e0206 */
[----:B------:R-:W-:Y:S01]  /*a670*/  IADD3 R3, R0, R3, RZ ;  /* 0x0000000300037210 */ /* 0x000fe20007ffe0ff */
[C---:B--2---:R-:W-:Y:S01]  /*a680*/  IMAD R4, R15.reuse, 0x80, R4 ;  /* 0x000000800f047824 */ /* 0x044fe200078e0204 */
[----:B------:R-:W-:-:S03]  /*a690*/  LEA R11, R15, R11, 0x7 ;  /* 0x0000000b0f0b7211 */ /* 0x000fc600078e38ff */
[----:B------:R-:W-:Y:S01]  /*a6a0*/  @P0 IMAD.HI.U32 R5, R4, c[0x0][0x4ec], RZ ;  /* 0x00013b0004050a27 */ /* 0x000fe200078e00ff */
[----:B------:R-:W-:-:S03]  /*a6b0*/  MOV R0, R4 ;  /* 0x0000000400007202 */ /* 0x000fc60000000f00 */
[----:B------:R-:W-:Y:S01]  /*a6c0*/  IMAD.WIDE.U32 R2, R9, c[0x0][0x3f0], R2 ;  /* 0x0000fc0009027a25 */ /* 0x000fe200078e0002 */
[----:B------:R-:W-:-:S04]  /*a6d0*/  @P0 SHF.R.U32.HI R0, RZ, c[0x0][0x4f0], R5 ;  /* 0x00013c00ff000a19 */ /* 0x000fc80000011605 */
[--C-:B------:R-:W-:Y:S01]  /*a6e0*/  SHF.R.S32.HI R6, RZ, 0x1f, R0.reuse ;  /* 0x0000001fff067819 */ /* 0x100fe20000011400 */
[----:B------:R-:W-:Y:S01]  /*a6f0*/  IMAD.MOV R5, RZ, RZ, -R0 ;  /* 0x000000ffff057224 */ /* 0x000fe200078e0a00 */
[----:B------:R-:W-:-:S03]  /*a700*/  IADD3 R3, R3, R7, RZ ;  /* 0x0000000703037210 */ /* 0x000fc60007ffe0ff */
[----:B------:R-:W-:Y:S02]  /*a710*/  IMAD R6, R6, c[0x0][0x3e0], RZ ;  /* 0x0000f80006067a24 */ /* 0x000fe400078e02ff */
[----:B------:R-:W-:Y:S02]  /*a720*/  IMAD R5, R5, c[0x0][0x4e8], R4 ;  /* 0x00013a0005057a24 */ /* 0x000fe400078e0204 */
[----:B------:R-:W-:-:S03]  /*a730*/  IMAD.WIDE.U32 R2, R0, c[0x0][0x3e0], R2 ;  /* 0x0000f80000027a25 */ /* 0x000fc600078e0002 */
[----:B------:R-:W-:Y:S01]  /*a740*/  SHF.R.S32.HI R4, RZ, 0x1f, R5 ;  /* 0x0000001fff047819 */ /* 0x000fe20000011405 */
[----:B------:R-:W-:-:S05]  /*a750*/  IMAD R0, R0, c[0x0][0x3e4], R6 ;  /* 0x0000f90000007a24 */ /* 0x000fca00078e0206 */
[----:B------:R-:W-:Y:S01]  /*a760*/  IADD3 R3, R3, R0, RZ ;  /* 0x0000000003037210 */ /* 0x000fe20007ffe0ff */
[----:B------:R-:W-:-:S04]  /*a770*/  IMAD R0, R4, c[0x0][0x3d8], RZ ;  /* 0x0000f60004007a24 */ /* 0x000fc800078e02ff */
[C---:B------:R-:W-:Y:S02]  /*a780*/  IMAD R0, R5.reuse, c[0x0][0x3dc], R0 ;  /* 0x0000f70005007a24 */ /* 0x040fe400078e0200 */
[----:B------:R-:W-:-:S04]  /*a790*/  IMAD.WIDE.U32 R2, R5, c[0x0][0x3d8], R2 ;  /* 0x0000f60005027a25 */ /* 0x000fc800078e0002 */
[----:B------:R-:W-:Y:S01]  /*a7a0*/  IMAD.IADD R0, R3, 0x1, R0 ;  /* 0x0000000103007824 */ /* 0x000fe200078e0200 */
[----:B------:R-:W-:-:S04]  /*a7b0*/  LEA R14, P0, R2, c[0x0][0x380], 0x1 ;  /* 0x0000e000020e7a11 */ /* 0x000fc800078008ff */
[----:B------:R-:W-:Y:S02]  /*a7c0*/  LEA.HI.X R12, R2, c[0x0][0x384], R0, 0x1, P0 ;  /* 0x0000e100020c7a11 */ /* 0x000fe400000f0c00 */
[----:B------:R-:W-:Y:S01]  /*a7d0*/  ISETP.GE.AND P0, PT, R11, R13, PT ;  /* 0x0000000d0b00720c */ /* 0x000fe20003f06270 */
[----:B------:R1:W2:Y:S01]  /*a7e0*/  SHFL.IDX PT, R2, R14, RZ, 0x1c1f ;  /* 0x001c1fff0e027589 */ /* 0x0002a200000e0000 */
[----:B------:R-:W-:-:S03]  /*a7f0*/  SHF.L.U32 R0, R8, 0x3, RZ ;  /* 0x0000000308007819 */ /* 0x000fc600000006ff */
[----:B------:R1:W3:Y:S01]  /*a800*/  SHFL.IDX PT, R3, R12, RZ, 0x1c1f ;  /* 0x001c1fff0c037589 */ /* 0x0002e200000e0000 */
[C---:B------:R-:W-:Y:S02]  /*a810*/  IADD3 R9, R0.reuse, 0x20, RZ ;  /* 0x0000002000097810 */ /* 0x040fe40007ffe0ff */
[----:B------:R-:W-:-:S05]  /*a820*/  IADD3 R10, R0, 0x40, RZ ;  /* 0x00000040000a7810 */ /* 0x000fca0007ffe0ff */
        /* <DEDUP_REMOVED lines=11> */
[----:B------:R2:W-:Y:S02]  /*a8e0*/  @!P2 ST.E.128 [R6.64], RZ ;  /* 0x000000ff0600a985 */ /* 0x0005e4000c101d06 */
[----:B------:R-:W-:-:S04]  /*a8f0*/  @!P1 IMAD.WIDE R4, R5, 0x2, R2 ;  /* 0x0000000205049825 */ /* 0x000fc800078e0202 */
[----:B------:R-:W-:Y:S01]  /*a900*/  @!P0 IMAD.WIDE R2, R8, 0x2, R2 ;  /* 0x0000000208028825 */ /* 0x000fe200078e0202 */
[----:B------:R2:W-:Y:S04]  /*a910*/  @!P1 ST.E.128 [R4.64], RZ ;  /* 0x000000ff04009985 */ /* 0x0005e8000c101d06 */
[----:B------:R2:W-:Y:S02]  /*a920*/  @!P0 ST.E.128 [R2.64], RZ ;  /* 0x000000ff02008985 */ /* 0x0005e4000c101d06 */
.L_x_48:
[----:B------:R-:W-:Y:S05]  /*a930*/  BSYNC B0 ;  /* 0x0000000000007941 */ /* 0x000fea0003800000 */
.L_x_47:
[----:B--2---:R-:W-:Y:S01]  /*a940*/  IADD3 R4, R11, 0x20, RZ ;  /* 0x000000200b047810 */ /* 0x004fe20007ffe0ff */
[----:B---3--:R2:W3:Y:S01]  /*a950*/  SHFL.IDX PT, R3, R12, 0x1, 0x1c1f ;  /* 0x003c1f000c037f89 */ /* 0x0084e200000e0000 */
[----:B------:R-:W-:Y:S02]  /*a960*/  BSSY B0, `(.L_x_49) ;  /* 0x0000013000007945 */ /* 0x000fe40003800000 */
[----:B------:R-:W-:Y:S01]  /*a970*/  ISETP.GE.AND P0, PT, R4, R13, PT ;  /* 0x0000000d0400720c */ /* 0x000fe20003f06270 */
[----:B------:R2:W4:-:S12]  /*a980*/  SHFL.IDX PT, R2, R14, 0x1, 0x1c1f ;  /* 0x003c1f000e027f89 */ /* 0x00051800000e0000 */
[----:B------:R-:W-:Y:S05]  /*a990*/  @P0 BRA `(.L_x_50) ;  /* 0x000000f000000947 */ /* 0x000fea0003800000 */
[----:B------:R-:W-:Y:S02]  /*a9a0*/  ISETP.GE.AND P1, PT, R9, c[0x0][0x3c8], PT ;  /* 0x0000f20009007a0c */ /* 0x000fe40003f26270 */
[----:B------:R-:W-:Y:S02]  /*a9b0*/  ISETP.GE.AND P0, PT, R10, c[0x0][0x3c8], PT ;  /* 0x0000f2000a007a0c */ /* 0x000fe40003f06270 */
[----:B------:R-:W-:-:S09]  /*a9c0*/  ISETP.GE.AND P2, PT, R0, c[0x0][0x3c8], PT ;  /* 0x0000f20000007a0c */ /* 0x000fd20003f46270 */
[----:B------:R-:W-:Y:S02]  /*a9d0*/  @!P1 SHF.R.S32.HI R5, RZ, 0x1f, R9 ;  /* 0x0000001fff059819 */ /* 0x000fe40000011409 */
[----:B------:R-:W-:Y:S02]  /*a9e0*/  @!P0 SHF.R.S32.HI R4, RZ, 0x1f, R10 ;  /* 0x0000001fff048819 */ /* 0x000fe4000001140a */
[----:B------:R-:W-:Y:S01]  /*a9f0*/  @!P1 LEA.HI R5, R5, R9, RZ, 0x3 ;  /* 0x0000000905059211 */ /* 0x000fe200078f18ff */
[--C-:B---34-:R-:W-:Y:S01]  /*aa00*/  @!P2 IMAD.WIDE R6, R0, 0x2, R2.reuse ;  /* 0x000000020006a825 */ /* 0x118fe200078e0202 */
        /* <DEDUP_REMOVED lines=8> */
.L_x_50:
[----:B------:R-:W-:Y:S05]  /*aa90*/  BSYNC B0 ;  /* 0x0000000000007941 */ /* 0x000fea0003800000 */
.L_x_49:
[----:B---3--:R-:W-:Y:S01]  /*aaa0*/  IADD3 R4, R11, 0x40, RZ ;  /* 0x000000400b047810 */ /* 0x008fe20007ffe0ff */
[----:B------:R3:W1:Y:S01]  /*aab0*/  SHFL.IDX PT, R3, R12, 0x2, 0x1c1f ;  /* 0x005c1f000c037f89 */ /* 0x00066200000e0000 */
[----:B------:R-:W-:Y:S02]  /*aac0*/  BSSY B0, `(.L_x_51) ;  /* 0x0000013000007945 */ /* 0x000fe40003800000 */
[----:B------:R-:W-:Y:S01]  /*aad0*/  ISETP.GE.AND P0, PT, R4, R13, PT ;  /* 0x0000000d0400720c */ /* 0x000fe20003f06270 */
[----:B----4-:R3:W4:-:S12]  /*aae0*/  SHFL.IDX PT, R2, R14, 0x2, 0x1c1f ;  /* 0x005c1f000e027f89 */ /* 0x01071800000e0000 */
[----:B------:R-:W-:Y:S05]  /*aaf0*/  @P0 BRA `(.L_x_52) ;  /* 0x000000f000000947 */ /* 0x000fea0003800000 */
[----:B------:R-:W-:Y:S02]  /*ab00*/  ISETP.GE.AND P1, PT, R9, c[0x0][0x3c8], PT ;  /* 0x0000f20009007a0c */ /* 0x000fe40003f26270 */
[----:B------:R-:W-:Y:S02]  /*ab10*/  ISETP.GE.AND P0, PT, R10, c[0x0][0x3c8], PT ;  /* 0x0000f2000a007a0c */ /* 0x000fe40003f06270 */
[----:B------:R-:W-:-:S09]  /*ab20*/  ISETP.GE.AND P2, PT, R0, c[0x0][0x3c8], PT ;  /* 0x0000f20000007a0c */ /* 0x000fd20003f46270 */
[----:B------:R-:W-:Y:S02]  /*ab30*/  @!P1 SHF.R.S32.HI R5, RZ, 0x1f, R9 ;  /* 0x0000001fff059819 */ /* 0x000fe40000011409 */
[----:B------:R-:W-:Y:S02]  /*ab40*/  @!P0 SHF.R.S32.HI R4, RZ, 0x1f, R10 ;  /* 0x0000001fff048819 */ /* 0x000fe4000001140a */
[----:B------:R-:W-:Y:S01]  /*ab50*/  @!P1 LEA.HI R5, R5, R9, RZ, 0x3 ;  /* 0x0000000905059211 */ /* 0x000fe200078f18ff */
[--C-:B-1--4-:R-:W-:Y:S01]  /*ab60*/  @!P2 IMAD.WIDE R6, R0, 0x2, R2.reuse ;  /* 0x000000020006a825 */ /* 0x112fe200078e0202 */
        /* <DEDUP_REMOVED lines=8> */
.L_x_52:
[----:B------:R-:W-:Y:S05]  /*abf0*/  BSYNC B0 ;  /* 0x0000000000007941 */ /* 0x000fea0003800000 */
.L_x_51:
[----:B-1----:R-:W-:Y:S01]  /*ac00*/  IADD3 R4, R11, 0x60, RZ ;  /* 0x000000600b047810 */ /* 0x002fe20007ffe0ff */
[----:B------:R1:W2:Y:S03]  /*ac10*/  SHFL.IDX PT, R3, R12, 0x3, 0x1c1f ;  /* 0x007c1f000c037f89 */ /* 0x0002a600000e0000 */
[----:B------:R-:W-:Y:S01]  /*ac20*/  ISETP.GE.AND P0, PT, R4, R13, PT ;  /* 0x0000000d0400720c */ /* 0x000fe20003f06270 */
[----:B----4-:R1:W4:-:S12]  /*ac30*/  SHFL.IDX PT, R2, R14, 0x3, 0x1c1f ;  /* 0x007c1f000e027f89 */ /* 0x01031800000e0000 */
[----:B------:R-:W-:Y:S05]  /*ac40*/  @P0 EXIT ;  /* 0x000000000000094d */ /* 0x000fea0003800000 */
[----:B------:R-:W-:Y:S02]  /*ac50*/  ISETP.GE.AND P0, PT, R9, c[0x0][0x3c8], PT ;  /* 0x0000f20009007a0c */ /* 0x000fe40003f06270 */
[----:B------:R-:W-:-:S11]  /*ac60*/  ISETP.GE.AND P1, PT, R0, c[0x0][0x3c8], PT ;  /* 0x0000f20000007a0c */ /* 0x000fd60003f26270 */
[----:B------:R-:W-:Y:S02]  /*ac70*/  @!P0 SHF.R.S32.HI R4, RZ, 0x1f, R9 ;  /* 0x0000001fff048819 */ /* 0x000fe40000011409 */
[----:B--2-4-:R-:W-:Y:S02]  /*ac80*/  @!P1 IMAD.WIDE R6, R0, 0x2, R2 ;  /* 0x0000000200069825 */ /* 0x014fe400078e0202 */
[----:B------:R-:W-:-:S03]  /*ac90*/  @!P0 LEA.HI R4, R4, R9, RZ, 0x3 ;  /* 0x0000000904048211 */ /* 0x000fc600078f18ff */
[----:B------:R2:W-:Y:S01]  /*aca0*/  @!P1 ST.E.128 [R6.64], RZ ;  /* 0x000000ff06009985 */ /* 0x0005e2000c101d06 */
[----:B------:R-:W-:-:S05]  /*acb0*/  @!P0 LOP3.LUT R4, R4, 0xfffffff8, RZ, 0xc0, !PT ;  /* 0xfffffff804048812 */ /* 0x000fca00078ec0ff */
[----:B------:R-:W-:-:S05]  /*acc0*/  @!P0 IMAD.WIDE R4, R4, 0x2, R2 ;  /* 0x0000000204048825 */ /* 0x000fca00078e0202 */
[----:B------:R2:W-:Y:S01]  /*acd0*/  @!P0 ST.E.128 [R4.64], RZ ;  /* 0x000000ff04008985 */ /* 0x0005e2000c101d06 */
[----:B------:R-:W-:-:S13]  /*ace0*/  ISETP.GE.AND P0, PT, R10, c[0x0][0x3c8], PT ;  /* 0x0000f2000a007a0c */ /* 0x000fda0003f06270 */
[----:B------:R-:W-:Y:S05]  /*acf0*/  @P0 EXIT ;  /* 0x000000000000094d */ /* 0x000fea0003800000 */
[----:B------:R-:W-:-:S04]  /*ad00*/  SHF.R.S32.HI R0, RZ, 0x1f, R10 ;  /* 0x0000001fff007819 */ /* 0x000fc8000001140a */
[----:B------:R-:W-:-:S04]  /*ad10*/  LEA.HI R0, R0, R10, RZ, 0x3 ;  /* 0x0000000a00007211 */ /* 0x000fc800078f18ff */
[----:B------:R-:W-:-:S05]  /*ad20*/  LOP3.LUT R0, R0, 0xfffffff8, RZ, 0xc0, !PT ;  /* 0xfffffff800007812 */ /* 0x000fca00078ec0ff */
[----:B------:R-:W-:-:S05]  /*ad30*/  IMAD.WIDE R2, R0, 0x2, R2 ;  /* 0x0000000200027825 */ /* 0x000fca00078e0202 */
[----:B------:R-:W-:Y:S01]  /*ad40*/  ST.E.128 [R2.64], RZ ;  /* 0x000000ff02007985 */ /* 0x000fe2000c101d06 */
[----:B------:R-:W-:Y:S05]  /*ad50*/  EXIT ;  /* 0x000000000000794d */ /* 0x000fea0003800000 */
.L_x_53:
        /* <DEDUP_REMOVED lines=10> */
.L_x_856:


//--------------------- .text._ZN7cutlass13device_kernelIN5flash19enable_sm80_to_sm89INS1_16FlashAttnFwdSm80INS1_25CollectiveMainloopFwdSm80ILi4ELi1ELb0EN4cute5tupleIJNS5_1CILi128EEENS7_ILi64EEENS7_ILi96EEEEEELi96ENS_6half_tEfNS_4arch4Sm80ELb0ELb0ELb0ELb1ELb1ELb1ELb1ELb0EEENS1_21CollectiveEpilogueFwdINS6_IJS8_SA_S9_EEENS6_IJNS7_ILi1EEESI_SI_EEESC_SE_Li128ELb1ELb1ELb0ELb0EEENS1_19SingleTileSchedulerILb1ELb0ELb1ELi128EEEEEEEEEvNT_6ParamsE --------------------------
	.section	.text._ZN7cutlass13device_kernelIN5flash19enable_sm80_to_sm89INS1_16FlashAttnFwdSm80INS1_25CollectiveMainloopFwdSm80ILi4ELi1ELb0EN4cute5tupleIJNS5_1CILi128EEENS7_ILi64EEENS7_ILi96EEEEEELi96ENS_6half_tEfNS_4arch4Sm80ELb0ELb0ELb0ELb1ELb1ELb1ELb1ELb0EEENS1_21CollectiveEpilogueFwdINS6_IJS8_SA_S9_EEENS6_IJNS7_ILi1EEESI_SI_EEESC_SE_Li128ELb1ELb1ELb0ELb0EEENS1_19SingleTileSchedulerILb1ELb0ELb1ELi128EEEEEEEEEvNT_6ParamsE,"ax",@progbits
	.sectioninfo	@"SHI_REGISTERS=255"
	.align	128
.text._ZN7cutlass13device_kernelIN5flash19enable_sm80_to_sm89INS1_16FlashAttnFwdSm80INS1_25CollectiveMainloopFwdSm80ILi4ELi1ELb0EN4cute5tupleIJNS5_1CILi128EEENS7_ILi64EEENS7_ILi96EEEEEELi96ENS_6half_tEfNS_4arch4Sm80ELb0ELb0ELb0ELb1ELb1ELb1ELb1ELb0EEENS1_21CollectiveEpilogueFwdINS6_IJS8_SA_S9_EEENS6_IJNS7_ILi1EEESI_SI_EEESC_SE_Li128ELb1ELb1ELb0ELb0EEENS1_19SingleTileSchedulerILb1ELb0ELb1ELi128EEEEEEEEEvNT_6ParamsE:
        .type           _ZN7cutlass13device_kernelIN5flash19enable_sm80_to_sm89INS1_16FlashAttnFwdSm80INS1_25CollectiveMainloopFwdSm80ILi4ELi1ELb0EN4cute5tupleIJNS5_1CILi128EEENS7_ILi64EEENS7_ILi96EEEEEELi96ENS_6half_tEfNS_4arch4Sm80ELb0ELb0ELb0ELb1ELb1ELb1ELb1ELb0EEENS1_21CollectiveEpilogueFwdINS6_IJS8_SA_S9_EEENS6_IJNS7_ILi1EEESI_SI_EEESC_SE_Li128ELb1ELb1ELb0ELb0EEENS1_19SingleTileSchedulerILb1ELb0ELb1ELi128EEEEEEEEEvNT_6ParamsE,@function
        .size           _ZN7cutlass13device_kernelIN5flash19enable_sm80_to_sm89INS1_16FlashAttnFwdSm80INS1_25CollectiveMainloopFwdSm80ILi4ELi1ELb0EN4cute5tupleIJNS5_1CILi128EEENS7_ILi64EEENS7_ILi96EEEEEELi96ENS_6half_tEfNS_4arch4Sm80ELb0ELb0ELb0ELb1ELb1ELb1ELb1ELb0EEENS1_21CollectiveEpilogueFwdINS6_IJS8_SA_S9_EEENS6_IJNS7_ILi1EEESI_SI_EEESC_SE_Li128ELb1ELb1ELb0ELb0EEENS1_19SingleTileSchedulerILb1ELb0ELb1ELi128EEEEEEEEEvNT_6ParamsE,(.L_x_857 - _ZN7cutlass13device_kernelIN5flash19enable_sm80_to_sm89INS1_16FlashAttnFwdSm80INS1_25CollectiveMainloopFwdSm80ILi4ELi1ELb0EN4cute5tupleIJNS5_1CILi128EEENS7_ILi64EEENS7_ILi96EEEEEELi96ENS_6half_tEfNS_4arch4Sm80ELb0ELb0ELb0ELb1ELb1ELb1ELb1ELb0EEENS1_21CollectiveEpilogueFwdINS6_IJS8_SA_S9_EEENS6_IJNS7_ILi1EEESI_SI_EEESC_SE_Li128ELb1ELb1ELb0ELb0EEENS1_19SingleTileSchedulerILb1ELb0ELb1ELi128EEEEEEEEEvNT_6ParamsE)
        .other          _ZN7cutlass13device_kernelIN5flash19enable_sm80_to_sm89INS1_16FlashAttnFwdSm80INS1_25CollectiveMainloopFwdSm80ILi4ELi1ELb0EN4cute5tupleIJNS5_1CILi128EEENS7_ILi64EEENS7_ILi96EEEEEELi96ENS_6half_tEfNS_4arch4Sm80ELb0ELb0ELb0ELb1ELb1ELb1ELb1ELb0EEENS1_21CollectiveEpilogueFwdINS6_IJS8_SA_S9_EEENS6_IJNS7_ILi1EEESI_SI_EEESC_SE_Li128ELb1ELb1ELb0ELb0EEENS1_19SingleTileSchedulerILb1ELb0ELb1ELi128EEEEEEEEEvNT_6ParamsE,@"STO_CUDA_ENTRY STV_DEFAULT"
_ZN7cutlass13device_kernelIN5flash19enable_sm80_to_sm89INS1_16FlashAttnFwdSm80INS1_25CollectiveMainloopFwdSm80ILi4ELi1ELb0EN4cute5tupleIJNS5_1CILi128EEENS7_ILi64EEENS7_ILi96EEEEEELi96ENS_6half_tEfNS_4arch4Sm80ELb0ELb0ELb0ELb1ELb1ELb1ELb1ELb0EEENS1_21CollectiveEpilogueFwdINS6_IJS8_SA_S9_EEENS6_IJNS7_ILi1EEESI_SI_EEESC_SE_Li128ELb1ELb1ELb0ELb0EEENS1_19SingleTileSchedulerILb1ELb0ELb1ELi128EEEEEEEEEvNT_6ParamsE:
        /* <DEDUP_REMOVED lines=17> */
.L_x_55:
        /* <DEDUP_REMOVED lines=8> */
.L_x_57:
[----:B------:R-:W-:-:S05]  /*0190*/  MOV R0, c[0x0][0x54c] ;  /* 0x0001530000007a02 */ /* 0x000fca0000000f00 */
.L_x_56:
[----:B-----5:R-:W-:Y:S01]  /*01a0*/  IMAD R0, R0, c[0x0][0x548], RZ ;  /* 0x0001520000007a24 */ /* 0x020fe200078e02ff */
[----:B-1----:R-:W-:-:S04]  /*01b0*/  SHF.L.U32 R2, R174, 0x7, RZ ;  /* 0x00000007ae027819 */ /* 0x002fc800000006ff */
[----:B------:R-:W-:-:S04]  /*01c0*/  ISETP.GE.AND P0, PT, R2, R0, PT ;  /* 0x000000000200720c */ /* 0x000fc80003f06270 */
[----:B------:R-:W-:Y:S01]  /*01d0*/  SEL R251, R5, 0xffffffff, !P0 ;  /* 0xffffffff05fb7807 */ /* 0x000fe20004000000 */
[----:B------:R-:W-:Y:S05]  /*01e0*/  BRA `(.L_x_58) ;  /* 0x0000012000007947 */ /* 0x000fea0003800000 */
.L_x_54:
[----:B---3--:R-:W-:-:S04]  /*01f0*/  ISETP.NE.U32.AND P0, PT, RZ, c[0x0][0x568], PT ;  /* 0x00015a00ff007a0c */ /* 0x008fc80003f05070 */
[----:B------:R-:W-:-:S13]  /*0200*/  ISETP.NE.AND.EX P0, PT, RZ, c[0x0][0x56c], PT, P0 ;  /* 0x00015b00ff007a0c */ /* 0x000fda0003f05300 */
[----:B------:R-:W-:Y:S05]  /*0210*/  @!P0 BRA `(.L_x_59) ;  /* 0x0000002000008947 */ /* 0x000fea0003800000 */
[----:B------:R1:W5:Y:S01]  /*0220*/  LDG.E R0, [R2.64] ;  /* 0x0000000602007981 */ /* 0x000362000c1e1900 */
[----:B------:R-:W-:Y:S05]  /*0230*/  BRA `(.L_x_60) ;  /* 0x0000009000007947 */ /* 0x000fea0003800000 */
.L_x_59:
        /* <DEDUP_REMOVED lines=8> */
.L_x_61:
[----:B------:R-:W-:-:S05]  /*02c0*/  MOV R0, c[0x0][0x54c] ;  /* 0x0001530000007a02 */ /* 0x000fca0000000f00 */
.L_x_60:
[----:B-----5:R-:W-:Y:S01]  /*02d0*/  IMAD R0, R0, c[0x0][0x548], RZ ;  /* 0x0001520000007a24 */ /* 0x020fe200078e02ff */
[----:B-1----:R-:W-:-:S04]  /*02e0*/  SHF.L.U32 R2, R174, 0x7, RZ ;  /* 0x00000007ae027819 */ /* 0x002fc800000006ff */
[----:B------:R-:W-:-:S04]  /*02f0*/  ISETP.GE.AND P0, PT, R2, R0, PT ;  /* 0x000000000200720c */ /* 0x000fc80003f06270 */
[----:B------:R-:W-:-:S04]  /*0300*/  SEL R251, R5, 0xffffffff, !P0 ;  /* 0xffffffff05fb7807 */ /* 0x000fc80004000000 */
.L_x_58:
[----:B------:R-:W-:-:S13]  /*0310*/  ISETP.GE.AND P0, PT, R251, RZ, PT ;  /* 0x000000fffb00720c */ /* 0x000fda0003f06270 */
[----:B------:R-:W-:Y:S05]  /*0320*/  @!P0 EXIT ;  /* 0x000000000000894d */ /* 0x000fea0003800000 */
[----:B------:R-:W-:Y:S01]  /*0330*/  ISETP.NE.U32.AND P0, PT, RZ, c[0x0][0x370], PT ;  /* 0x0000dc00ff007a0c */ /* 0x000fe20003f05070 */
[----:B------:R-:W-:Y:S01]  /*0340*/  CS2R R14, SRZ ;  /* 0x00000000000e7805 */ /* 0x000fe2000001ff00 */
[----:B------:R-:W-:Y:S01]  /*0350*/  ISETP.NE.U32.AND P1, PT, RZ, c[0x0][0x360], PT ;  /* 0x0000d800ff007a0c */ /* 0x000fe20003f25070 */
[----:B------:R-:W-:Y:S01]  /*0360*/  IMAD.MOV.U32 R155, RZ, RZ, RZ ;  /* 0x000000ffff9b7224 */ /* 0x000fe200078e00ff */
[----:B------:R-:W-:Y:S01]  /*0370*/  ISETP.NE.AND.EX P2, PT, RZ, c[0x0][0x374], PT, P0 ;  /* 0x0000dd00ff007a0c */ /* 0x000fe20003f45300 */
[----:B------:R-:W-:Y:S01]  /*0380*/  IMAD.MOV.U32 R12, RZ, RZ, RZ ;  /* 0x000000ffff0c7224 */ /* 0x000fe200078e00ff */
[----:B------:R-:W-:Y:S01]  /*0390*/  ISETP.NE.AND.EX P0, PT, RZ, c[0x0][0x364], PT, P1 ;  /* 0x0000d900ff007a0c */ /* 0x000fe20003f05310 */
[CC--:B------:R-:W-:Y:S01]  /*03a0*/  IMAD.WIDE R6, R251.reuse, R13.reuse, c[0x0][0x348] ;  /* 0x0000d200fb067625 */ /* 0x0c0fe200078e020d */
[----:B------:R-:W-:Y:S02]  /*03b0*/  ISETP.NE.U32.AND P1, PT, RZ, c[0x0][0x348], PT ;  /* 0x0000d200ff007a0c */ /* 0x000fe40003f25070 */
[----:B------:R-:W-:Y:S01]  /*03c0*/  ISETP.NE.U32.AND P3, PT, RZ, c[0x0][0x350], PT ;  /* 0x0000d400ff007a0c */ /* 0x000fe20003f65070 */
[----:B------:R-:W-:Y:S01]  /*03d0*/  IMAD.WIDE R4, R251, R13, c[0x0][0x350] ;  /* 0x0000d400fb047625 */ /* 0x000fe200078e020d */
[----:B------:R-:W-:-:S02]  /*03e0*/  ISETP.NE.U32.AND P4, PT, RZ, c[0x0][0x358], PT ;  /* 0x0000d600ff007a0c */ /* 0x000fc40003f85070 */
[----:B------:R-:W-:Y:S01]  /*03f0*/  ISETP.NE.AND.EX P1, PT, RZ, c[0x0][0x34c], PT, P1 ;  /* 0x0000d300ff007a0c */ /* 0x000fe20003f25310 */
[CC--:B------:R-:W-:Y:S01]  /*0400*/  IMAD.WIDE R2, R251.reuse, R13.reuse, c[0x0][0x358] ;  /* 0x0000d600fb027625 */ /* 0x0c0fe200078e020d */
[----:B------:R-:W-:Y:S02]  /*0410*/  ISETP.NE.AND.EX P3, PT, RZ, c[0x0][0x354], PT, P3 ;  /* 0x0000d500ff007a0c */ /* 0x000fe40003f65330 */
[----:B------:R-:W-:Y:S01]  /*0420*/  ISETP.NE.AND.EX P4, PT, RZ, c[0x0][0x35c], PT, P4 ;  /* 0x0000d700ff007a0c */ /* 0x000fe20003f85340 */
[----:B------:R-:W-:Y:S01]  /*0430*/  @P2 IMAD.WIDE R10, R251, R13, c[0x0][0x370] ;  /* 0x0000dc00fb0a2625 */ /* 0x000fe200078e020d */
[----:B------:R-:W1:Y:S01]  /*0440*/  S2R R34, SR_CTAID.Y ;  /* 0x0000000000227919 */ /* 0x000e620000002600 */
[----:B------:R-:W-:Y:S02]  /*0450*/  ULDC UR5, c[0x0][0x2ac] ;  /* 0x0000ab0000057ab9 */ /* 0x000fe40000000800 */
[----:B------:R-:W-:Y:S01]  /*0460*/  ULDC UR4, c[0x0][0x1d0] ;  /* 0x0000740000047ab9 */ /* 0x000fe20000000800 */
[----:B------:R-:W2:Y:S01]  /*0470*/  @P2 LDG.E R14, [R10.64] ;  /* 0x000000060a0e2981 */ /* 0x000ea2000c1e1900 */
[----:B------:R-:W-:-:S02]  /*0480*/  IMAD.MOV.U32 R157, RZ, RZ, c[0x0][0x168] ;  /* 0x00005a00ff9d7624 */ /* 0x000fc400078e00ff */
[----:B------:R-:W-:Y:S01]  /*0490*/  @P0 IMAD.WIDE R8, R251, R13, c[0x0][0x360] ;  /* 0x0000d800fb080625 */ /* 0x000fe200078e020d */
[----:B------:R3:W5:Y:S04]  /*04a0*/  @P1 LDG.E R155, [R6.64] ;  /* 0x00000006069b1981 */ /* 0x000768000c1e1900 */
[----:B------:R3:W5:Y:S04]  /*04b0*/  @P3 LDG.E R15, [R4.64] ;  /* 0x00000006040f3981 */ /* 0x000768000c1e1900 */
[----:B------:R3:W5:Y:S01]  /*04c0*/  @P4 LDG.E R12, [R2.64] ;  /* 0x00000006020c4981 */ /* 0x000762000c1e1900 */
[----:B------:R-:W-:-:S03]  /*04d0*/  UIMAD UR4, UR5, UR4, URZ ;  /* 0x00000004050472a4 */ /* 0x000fc6000f8e023f */
[----:B------:R4:W5:Y:S01]  /*04e0*/  @P0 LDG.E R157, [R8.64] ;  /* 0x00000006089d0981 */ /* 0x000962000c1e1900 */
[----:B------:R-:W-:Y:S01]  /*04f0*/  IMAD.MOV.U32 R105, RZ, RZ, c[0x0][0x228] ;  /* 0x00008a00ff697624 */ /* 0x000fe200078e00ff */
[----:B-1----:R-:W-:Y:S01]  /*0500*/  SHF.R.S32.HI R37, RZ, 0x1f, R34 ;  /* 0x0000001fff257819 */ /* 0x002fe20000011422 */
[----:B----4-:R-:W-:Y:S01]  /*0510*/  IMAD.U32 R8, RZ, RZ, UR4 ;  /* 0x00000004ff087e24 */ /* 0x010fe2000f8e00ff */
[----:B--2---:R3:W-:Y:S01]  /*0520*/  STL [R1+0xc], R14 ;  /* 0x00000c0e01007387 */ /* 0x0047e20000100800 */
[----:B------:R-:W-:Y:S05]  /*0530*/  @P0 BRA `(.L_x_62) ;  /* 0x0000004000000947 */ /* 0x000fea0003800000 */
[----:B------:R-:W-:Y:S05]  /*0540*/  @!P1 BRA `(.L_x_62) ;  /* 0x0000003000009947 */ /* 0x000fea0003800000 */
[----:B------:R1:W2:Y:S04]  /*0550*/  LDG.E R0, [R6.64] ;  /* 0x0000000606007981 */ /* 0x0002a8000c1e1900 */
[----:B-1-3--:R-:W2:Y:S02]  /*0560*/  LDG.E R6, [R6.64+0x4] ;  /* 0x0000040606067981 */ /* 0x00aea4000c1e1900 */
[----:B--2--5:R-:W-:-:S02]  /*0570*/  IADD3 R157, -R0, R6, RZ ;  /* 0x00000006009d7210 */ /* 0x024fc40007ffe1ff */
.L_x_62:
[----:B------:R-:W-:-:S04]  /*0580*/  ISETP.NE.U32.AND P0, PT, RZ, c[0x0][0x368], PT ;  /* 0x0000da00ff007a0c */ /* 0x000fc80003f05070 */
[----:B------:R-:W-:-:S13]  /*0590*/  ISETP.NE.AND.EX P0, PT, RZ, c[0x0][0x36c], PT, P0 ;  /* 0x0000db00ff007a0c */ /* 0x000fda0003f05300 */
[----:B------:R-:W-:Y:S05]  /*05a0*/  @!P0 BRA `(.L_x_63) ;  /* 0x0000003000008947 */ /* 0x000fea0003800000 */
[----:B---3--:R-:W-:-:S05]  /*05b0*/  IMAD.WIDE R4, R251, R13, c[0x0][0x368] ;  /* 0x0000da00fb047625 */ /* 0x008fca00078e020d */
[----:B------:R1:W5:Y:S01]  /*05c0*/  LDG.E R8, [R4.64] ;  /* 0x0000000604087981 */ /* 0x000362000c1e1900 */
[----:B------:R-:W-:Y:S05]  /*05d0*/  BRA `(.L_x_64) ;  /* 0x0000004000007947 */ /* 0x000fea0003800000 */
.L_x_63:
[----:B------:R-:W-:Y:S05]  /*05e0*/  @!P3 BRA `(.L_x_64) ;  /* 0x000000300000b947 */ /* 0x000fea0003800000 */
[----:B------:R1:W2:Y:S04]  /*05f0*/  LDG.E R0, [R4.64] ;  /* 0x0000000604007981 */ /* 0x0002a8000c1e1900 */
[----:B-1-3--:R-:W2:Y:S02]  /*0600*/  LDG.E R4, [R4.64+0x4] ;  /* 0x0000040604047981 */ /* 0x00aea4000c1e1900 */
[----:B--2---:R-:W-:Y:S02]  /*0610*/  IADD3 R8, -R0, R4, RZ ;  /* 0x0000000400087210 */ /* 0x004fe40007ffe1ff */
.L_x_64:
[----:B-1-3--:R1:W2:Y:S04]  /*0620*/  @P4 LDG.E R5, [R2.64] ;  /* 0x0000000602054981 */ /* 0x00a2a8000c1e1900 */
[----:B------:R1:W2:Y:S01]  /*0630*/  @P4 LDG.E R4, [R2.64+0x4] ;  /* 0x0000040602044981 */ /* 0x0002a2000c1e1900 */
[----:B------:R-:W-:Y:S01]  /*0640*/  ISETP.NE.U32.AND P0, PT, RZ, c[0x0][0x378], PT ;  /* 0x0000de00ff007a0c */ /* 0x000fe20003f05070 */
[----:B-----5:R-:W-:-:S03]  /*0650*/  IMAD.MOV.U32 R153, RZ, RZ, R8 ;  /* 0x000000ffff997224 */ /* 0x020fc600078e0008 */
[----:B------:R-:W-:Y:S01]  /*0660*/  ISETP.NE.AND.EX P0, PT, RZ, c[0x0][0x37c], PT, P0 ;  /* 0x0000df00ff007a0c */ /* 0x000fe20003f05300 */
[----:B------:R-:W-:-:S12]  /*0670*/  IMAD.IADD R0, R8, 0x1, -R14 ;  /* 0x0000000108007824 */ /* 0x000fd800078e0a0e */
[----:B-1----:R-:W-:-:S05]  /*0680*/  @P0 IMAD.WIDE R2, R251, R13, c[0x0][0x378] ;  /* 0x0000de00fb020625 */ /* 0x002fca00078e020d */
[----:B------:R1:W5:Y:S01]  /*0690*/  @P0 LDG.E R153, [R2.64] ;  /* 0x0000000602990981 */ /* 0x000362000c1e1900 */
[----:B--2---:R-:W-:-:S04]  /*06a0*/  @P4 IMAD.IADD R105, R4, 0x1, -R5 ;  /* 0x0000000104694824 */ /* 0x004fc800078e0a05 */
[----:B------:R-:W-:-:S05]  /*06b0*/  IMAD.IADD R165, R0, 0x1, R105 ;  /* 0x0000000100a57824 */ /* 0x000fca00078e0269 */
[----:B-1----:R-:W-:-:S04]  /*06c0*/  IADD3 R2, R165, 0x3f, RZ ;  /* 0x0000003fa5027810 */ /* 0x002fc80007ffe0ff */
[----:B------:R-:W-:-:S04]  /*06d0*/  SHF.R.S32.HI R3, RZ, 0x1f, R2 ;  /* 0x0000001fff037819 */ /* 0x000fc80000011402 */
[----:B------:R-:W-:Y:S01]  /*06e0*/  LEA.HI R6, R3, R2, RZ, 0x6 ;  /* 0x0000000203067211 */ /* 0x000fe200078f30ff */
[----:B------:R-:W-:-:S03]  /*06f0*/  IMAD.MOV R2, RZ, RZ, -R0 ;  /* 0x000000ffff027224 */ /* 0x000fc600078e0a00 */
[----:B------:R-:W-:Y:S01]  /*0700*/  LOP3.LUT R172, R6, 0xffffffc0, RZ, 0xc0, !PT ;  /* 0xffffffc006ac7812 */ /* 0x000fe200078ec0ff */
[----:B------:R1:W-:Y:S01]  /*0710*/  STL [R1+0x10], R6 ;  /* 0x0000100601007387 */ /* 0x0003e20000100800 */
[----:B------:R-:W-:-:S03]  /*0720*/  IMNMX R2, RZ, R2, !PT ;  /* 0x00000002ff027217 */ /* 0x000fc60007800200 */
[----:B------:R-:W-:Y:S01]  /*0730*/  IMAD.IADD R0, R172, 0x1, -R0 ;  /* 0x00000001ac007824 */ /* 0x000fe200078e0a00 */
[----:B------:R-:W-:-:S04]  /*0740*/  SHF.R.U32.HI R144, RZ, 0x6, R2 ;  /* 0x00000006ff907819 */ /* 0x000fc80000011602 */
[----:B------:R-:W-:Y:S01]  /*0750*/  IMNMX R0, R0, R105, PT ;  /* 0x0000006900007217 */ /* 0x000fe20003800200 */
[----:B------:R-:W-:-:S03]  /*0760*/  IMAD.MOV.U32 R4, RZ, RZ, R144 ;  /* 0x000000ffff047224 */ /* 0x000fc600078e0090 */
[----:B------:R-:W-:-:S13]  /*0770*/  ISETP.GT.AND P0, PT, R0, R2, PT ;  /* 0x000000020000720c */ /* 0x000fda0003f04270 */
[----:B------:R-:W-:-:S04]  /*0780*/  @P0 IADD3 R0, R0, 0x3f, RZ ;  /* 0x0000003f00000810 */ /* 0x000fc80007ffe0ff */
[----:B------:R-:W-:-:S04]  /*0790*/  @P0 SHF.R.S32.HI R2, RZ, 0x1f, R0 ;  /* 0x0000001fff020819 */ /* 0x000fc80000011400 */
[----:B------:R-:W-:-:S04]  /*07a0*/  @P0 LEA.HI R0, R2, R0, RZ, 0x6 ;  /* 0x0000000002000211 */ /* 0x000fc800078f30ff */
[----:B------:R-:W-:-:S04]  /*07b0*/  @P0 SHF.R.S32.HI R4, RZ, 0x6, R0 ;  /* 0x00000006ff040819 */ /* 0x000fc80000011400 */
[----:B------:R-:W-:-:S13]  /*07c0*/  ISETP.GT.AND P0, PT, R4, R144, PT ;  /* 0x000000900400720c */ /* 0x000fda0003f04270 */
[----:B------:R-:W-:Y:S05]  /*07d0*/  @!P0 BRA `(.L_x_65) ;  /* 0x000055c000008947 */ /* 0x000fea0003800000 */
[----:B-1----:R-:W-:-:S04]  /*07e0*/  ISETP.NE.U32.AND P3, PT, RZ, c[0x0][0x340], PT ;  /* 0x0000d000ff007a0c */ /* 0x002fc80003f65070 */
[----:B------:R-:W-:-:S13]  /*07f0*/  ISETP.NE.AND.EX P3, PT, RZ, c[0x0][0x344], PT, P3 ;  /* 0x0000d100ff007a0c */ /* 0x000fda0003f65330 */
[----:B------:R-:W-:-:S05]  /*0800*/  @P3 IMAD.WIDE R2, R251, R13, c[0x0][0x340] ;  /* 0x0000d000fb023625 */ /* 0x000fca00078e020d */
[----:B------:R1:W2:Y:S01]  /*0810*/  @P3 LDG.E R31, [R2.64] ;  /* 0x00000006021f3981 */ /* 0x0002a2000c1e1900 */
[----:B------:R-:W-:Y:S01]  /*0820*/  SHF.R.S32.HI R16, RZ, 0x1f, R173 ;  /* 0x0000001fff107819 */ /* 0x000fe200000114ad */
[----:B------:R-:W-:Y:S01]  /*0830*/  IMAD.MOV.U32 R17, RZ, RZ, c[0x0][0x238] ;  /* 0x00008e00ff117624 */ /* 0x000fe200078e00ff */
[----:B------:R-:W-:Y:S01]  /*0840*/  IADD3 R78, R4, -0x1, RZ ;  /* 0xffffffff044e7810 */ /* 0x000fe20007ffe0ff */
[----:B------:R-:W-:Y:S01]  /*0850*/  IMAD.MOV.U32 R158, RZ, RZ, 0x6 ;  /* 0x00000006ff9e7424 */ /* 0x000fe200078e00ff */
[CC--:B------:R-:W-:Y:S01]  /*0860*/  LEA.HI R14, R16.reuse, R173.reuse, RZ, 0x2 ;  /* 0x000000ad100e7211 */ /* 0x0c0fe200078f10ff */
[----:B------:R-:W-:Y:S01]  /*0870*/  IMAD.IADD R151, R15, 0x1, R8 ;  /* 0x000000010f977824 */ /* 0x000fe200078e0208 */
[-C--:B------:R-:W-:Y:S01]  /*0880*/  LEA.HI R4, R16, R173.reuse, RZ, 0x3 ;  /* 0x000000ad10047211 */ /* 0x080fe200078f18ff */
[C---:B------:R-:W-:Y:S01]  /*0890*/  IMAD.SHL.U32 R164, R17.reuse, 0x40, RZ ;  /* 0x0000004011a47824 */ /* 0x040fe200078e00ff */
[----:B------:R-:W-:Y:S01]  /*08a0*/  LOP3.LUT R0, R14, 0x1ffffffc, RZ, 0xc0, !PT ;  /* 0x1ffffffc0e007812 */ /* 0x000fe200078ec0ff */
[----:B------:R-:W-:Y:S01]  /*08b0*/  IMAD.MOV.U32 R159, RZ, RZ, 0x5 ;  /* 0x00000005ff9f7424 */ /* 0x000fe200078e00ff */
[----:B------:R-:W-:Y:S01]  /*08c0*/  SHF.R.S32.HI R7, RZ, 0x2, R14 ;  /* 0x00000002ff077819 */ /* 0x000fe2000001140e */
[----:B------:R-:W-:Y:S01]  /*08d0*/  IMAD.SHL.U32 R163, R17, 0x20, RZ ;  /* 0x0000002011a37824 */ /* 0x000fe200078e00ff */
[----:B------:R-:W-:Y:S01]  /*08e0*/  LEA.HI R6, R16, R173, RZ, 0x5 ;  /* 0x000000ad10067211 */ /* 0x000fe200078f28ff */
[----:B------:R-:W-:Y:S01]  /*08f0*/  IMAD.WIDE.U32 R166, R34, c[0x0][0x210], RZ ;  /* 0x0000840022a67a25 */ /* 0x000fe200078e00ff */
[----:B------:R-:W-:Y:S01]  /*0900*/  IADD3 R108, P0, R7, R12, RZ ;  /* 0x0000000c076c7210 */ /* 0x000fe20007f1e0ff */
[----:B------:R-:W-:Y:S01]  /*0910*/  ULDC.U8 UR4, c[0x0][0x298] ;  /* 0x0000a60000047ab9 */ /* 0x000fe20000000000 */
[----:B------:R-:W-:Y:S01]  /*0920*/  LEA.HI R5, R14, R7, RZ, 0x1 ;  /* 0x000000070e057211 */ /* 0x000fe200078f08ff */
[----:B------:R-:W-:Y:S01]  /*0930*/  IMAD.SHL.U32 R6, R6, 0x8, RZ ;  /* 0x0000000806067824 */ /* 0x000fe200078e00ff */
[----:B------:R-:W-:Y:S01]  /*0940*/  SHF.R.S32.HI R29, RZ, 0x1f, R251 ;  /* 0x0000001fff1d7819 */ /* 0x000fe200000114fb */
[----:B------:R-:W-:Y:S01]  /*0950*/  IMAD.IADD R147, R105, 0x1, -R7 ;  /* 0x0000000169937824 */ /* 0x000fe200078e0a07 */
[----:B------:R-:W-:Y:S01]  /*0960*/  LOP3.LUT R5, R5, 0x7fffffe, RZ, 0xc0, !PT ;  /* 0x07fffffe05057812 */ /* 0x000fe200078ec0ff */
[----:B------:R-:W-:Y:S01]  /*0970*/  IMAD.WIDE.U32 R168, R34, c[0x0][0x1e8], RZ ;  /* 0x00007a0022a87a25 */ /* 0x000fe200078e00ff */
[----:B------:R-:W-:-:S02]  /*0980*/  LOP3.LUT R9, R6, 0xffffff00, RZ, 0xc0, !PT ;  /* 0xffffff0006097812 */ /* 0x000fc400078ec0ff */
[----:B-1----:R-:W-:Y:S01]  /*0990*/  SHF.R.S32.HI R3, RZ, 0x1f, R12 ;  /* 0x0000001fff037819 */ /* 0x002fe2000001140c */
[----:B------:R-:W-:Y:S01]  /*09a0*/  IMAD.IADD R2, R173, 0x1, -R0 ;  /* 0x00000001ad027824 */ /* 0x000fe200078e0a00 */
[----:B------:R-:W-:Y:S01]  /*09b0*/  SHF.R.S32.HI R0, RZ, 0x3, R4 ;  /* 0x00000003ff007819 */ /* 0x000fe20000011404 */
[C---:B------:R-:W-:Y:S01]  /*09c0*/  IMAD.IADD R5, R7.reuse, 0x1, -R5 ;  /* 0x0000000107057824 */ /* 0x040fe200078e0a05 */
[----:B------:R-:W-:Y:S01]  /*09d0*/  LEA.HI.X.SX32 R109, R7, R3, 0x1, P0 ;  /* 0x00000003076d7211 */ /* 0x000fe200000f0eff */
[----:B------:R-:W-:Y:S01]  /*09e0*/  IMAD.SHL.U32 R12, R2, 0x8, RZ ;  /* 0x00000008020c7824 */ /* 0x000fe200078e00ff */
[----:B------:R-:W-:Y:S01]  /*09f0*/  SEL R30, R29, RZ, !P4 ;  /* 0x000000ff1d1e7207 */ /* 0x000fe20006000000 */
[----:B------:R-:W-:Y:S01]  /*0a00*/  IMAD.SHL.U32 R0, R0, 0x40, RZ ;  /* 0x0000004000007824 */ /* 0x000fe200078e00ff */
[----:B------:R-:W-:Y:S01]  /*0a10*/  SEL R106, R251, RZ, !P4 ;  /* 0x000000fffb6a7207 */ /* 0x000fe20006000000 */
[----:B------:R-:W-:Y:S01]  /*0a20*/  IMAD R2, R109, c[0x0][0x238], RZ ;  /* 0x00008e006d027a24 */ /* 0x000fe200078e02ff */
[----:B------:R-:W-:Y:S01]  /*0a30*/  SHF.R.S32.HI R13, RZ, 0x1f, R12 ;  /* 0x0000001fff0d7819 */ /* 0x000fe2000001140c */
[----:B------:R-:W-:Y:S01]  /*0a40*/  IMAD R9, R5, 0x20, R9 ;  /* 0x0000002005097824 */ /* 0x000fe200078e0209 */
[----:B------:R-:W-:Y:S01]  /*0a50*/  LOP3.LUT R0, R0, 0xc0, RZ, 0xc0, !PT ;  /* 0x000000c000007812 */ /* 0x000fe200078ec0ff */
[C---:B------:R-:W-:Y:S01]  /*0a60*/  IMAD R4, R108.reuse, c[0x0][0x23c], R2 ;  /* 0x00008f006c047a24 */ /* 0x040fe200078e0202 */
[----:B------:R-:W-:Y:S01]  /*0a70*/  SHF.L.U64.HI R160, R17, R158, c[0x0][0x23c] ;  /* 0x00008f0011a07619 */ /* 0x000fe2000001029e */
[----:B------:R-:W-:Y:S01]  /*0a80*/  IMAD.WIDE.U32 R2, R108, c[0x0][0x238], R12 ;  /* 0x00008e006c027a25 */ /* 0x000fe200078e000c */
[----:B------:R-:W-:-:S02]  /*0a90*/  LOP3.LUT R6, R0, 0x18, R12, 0xf8, !PT ;  /* 0x0000001800067812 */ /* 0x000fc400078ef80c */
[----:B------:R-:W-:Y:S01]  /*0aa0*/  SHF.R.U32.HI R0, RZ, 0x3, R0 ;  /* 0x00000003ff007819 */ /* 0x000fe20000011600 */
[----:B------:R-:W-:Y:S01]  /*0ab0*/  IMAD.IADD R3, R3, 0x1, R4 ;  /* 0x0000000103037824 */ /* 0x000fe200078e0204 */
[----:B------:R-:W-:Y:S01]  /*0ac0*/  IADD3 R4, R12, 0x20, RZ ;  /* 0x000000200c047810 */ /* 0x000fe20007ffe0ff */
[----:B------:R-:W-:Y:S01]  /*0ad0*/  IMAD R5, R37, c[0x0][0x240], RZ ;  /* 0x0000900025057a24 */ /* 0x000fe200078e02ff */
[----:B------:R-:W-:Y:S01]  /*0ae0*/  LOP3.LUT R6, R6, R0, RZ, 0x3c, !PT ;  /* 0x0000000006067212 */ /* 0x000fe200078e3cff */
[----:B------:R-:W-:Y:S01]  /*0af0*/  IMAD.WIDE.U32 R2, R34, c[0x0][0x240], R2 ;  /* 0x0000900022027a25 */ /* 0x000fe200078e0002 */
[----:B------:R-:W-:Y:S02]  /*0b00*/  ISETP.GE.AND P6, PT, R4, c[0x0][0x1d4], PT ;  /* 0x0000750004007a0c */ /* 0x000fe40003fc6270 */
[----:B------:R-:W-:Y:S01]  /*0b10*/  SHF.R.S32.HI R4, RZ, 0x1f, R14 ;  /* 0x0000001fff047819 */ /* 0x000fe2000001140e */
[----:B------:R-:W-:Y:S01]  /*0b20*/  IMAD R5, R34, c[0x0][0x244], R5 ;  /* 0x0000910022057a24 */ /* 0x000fe200078e0205 */
[----:B------:R-:W-:Y:S01]  /*0b30*/  IADD3 R0, R12, 0x40, RZ ;  /* 0x000000400c007810 */ /* 0x000fe20007ffe0ff */
[----:B------:R-:W-:Y:S01]  /*0b40*/  IMAD R8, R78, -0x40, R147 ;  /* 0xffffffc04e087824 */ /* 0x000fe200078e0293 */
[----:B------:R-:W-:Y:S01]  /*0b50*/  LEA.HI R4, R4, R7, RZ, 0x2 ;  /* 0x0000000704047211 */ /* 0x000fe200078f10ff */
[----:B------:R-:W-:Y:S01]  /*0b60*/  IMAD.IADD R3, R3, 0x1, R5 ;  /* 0x0000000103037824 */ /* 0x000fe200078e0205 */
[----:B------:R-:W-:Y:S01]  /*0b70*/  ISETP.GE.AND P5, PT, R0, c[0x0][0x1d4], PT ;  /* 0x0000750000007a0c */ /* 0x000fe20003fa6270 */
[----:B------:R-:W-:Y:S01]  /*0b80*/  IMAD R0, R30, c[0x0][0x248], RZ ;  /* 0x000092001e007a24 */ /* 0x000fe200078e02ff */
[----:B------:R-:W-:Y:S01]  /*0b90*/  LOP3.LUT R4, R4, 0xfffffffc, RZ, 0xc0, !PT ;  /* 0xfffffffc04047812 */ /* 0x000fe200078ec0ff */
[----:B------:R-:W-:Y:S01]  /*0ba0*/  IMAD.IADD R79, R9, 0x1, R6 ;  /* 0x00000001094f7824 */ /* 0x000fe200078e0206 */
[----:B------:R-:W-:Y:S01]  /*0bb0*/  LEA.HI R9, R173, R173, RZ, 0x1 ;  /* 0x000000adad097211 */ /* 0x000fe200078f08ff */
[----:B------:R-:W-:Y:S01]  /*0bc0*/  IMAD.WIDE.U32 R116, R106, c[0x0][0x248], R2 ;  /* 0x000092006a747a25 */ /* 0x000fe200078e0002 */
[----:B------:R-:W-:-:S02]  /*0bd0*/  ISETP.GE.AND P1, PT, R8, 0x1, PT ;  /* 0x000000010800780c */ /* 0x000fc40003f26270 */
[----:B------:R-:W-:Y:S01]  /*0be0*/  ISETP.GE.AND P0, PT, R12, c[0x0][0x1d4], PT ;  /* 0x000075000c007a0c */ /* 0x000fe20003f06270 */
[----:B------:R-:W-:Y:S01]  /*0bf0*/  IMAD.IADD R21, R7, 0x1, -R4 ;  /* 0x0000000107157824 */ /* 0x000fe200078e0a04 */
[----:B------:R-:W-:Y:S01]  /*0c00*/  LOP3.LUT R5, R9, 0xfffffffe, RZ, 0xc0, !PT ;  /* 0xfffffffe09057812 */ /* 0x000fe200078ec0ff */
[----:B------:R-:W-:Y:S01]  /*0c10*/  IMAD R4, R106, c[0x0][0x24c], R0 ;  /* 0x000093006a047a24 */ /* 0x000fe200078e0200 */
[----:B------:R-:W-:Y:S01]  /*0c20*/  LEA.HI R6, R16, R173, RZ, 0x4 ;  /* 0x000000ad10067211 */ /* 0x000fe200078f20ff */
[----:B------:R-:W-:Y:S01]  /*0c30*/  IMAD R10, R160, R78, RZ ;  /* 0x0000004ea00a7224 */ /* 0x000fe200078e02ff */
[----:B------:R-:W-:Y:S01]  /*0c40*/  SHF.R.S32.HI R11, RZ, 0x1f, R78 ;  /* 0x0000001fff0b7819 */ /* 0x000fe2000001144e */
[----:B------:R-:W-:Y:S01]  /*0c50*/  IMAD.IADD R115, R117, 0x1, R4 ;  /* 0x0000000175737824 */ /* 0x000fe200078e0204 */
[----:B------:R-:W-:Y:S01]  /*0c60*/  SHF.R.S32.HI R91, RZ, 0x1, R9 ;  /* 0x00000001ff5b7819 */ /* 0x000fe20000011409 */
[----:B------:R-:W-:Y:S01]  /*0c70*/  IMAD.MOV.U32 R114, RZ, RZ, R116 ;  /* 0x000000ffff727224 */ /* 0x000fe200078e0074 */
[----:B------:R-:W-:Y:S01]  /*0c80*/  P2R R112, PR, RZ, 0x1 ;  /* 0x00000001ff707803 */ /* 0x000fe20000000000 */
[----:B------:R-:W-:Y:S01]  /*0c90*/  IMAD.IADD R26, R173, 0x1, -R5 ;  /* 0x00000001ad1a7824 */ /* 0x000fe200078e0a05 */
[----:B------:R-:W-:Y:S01]  /*0ca0*/  LEA.HI R0, R9, R91, RZ, 0x1 ;  /* 0x0000005b09007211 */ /* 0x000fe200078f08ff */
[----:B------:R-:W-:Y:S01]  /*0cb0*/  IMAD.SHL.U32 R2, R6, 0x10, RZ ;  /* 0x0000001006027824 */ /* 0x000fe200078e00ff */
[----:B------:R-:W-:Y:S01]  /*0cc0*/  ISETP.NE.AND P4, PT, R112, RZ, PT ;  /* 0x000000ff7000720c */ /* 0x000fe20003f85270 */
[-C--:B------:R-:W-:Y:S01]  /*0cd0*/  IMAD R10, R11, R164.reuse, R10 ;  /* 0x000000a40b0a7224 */ /* 0x080fe200078e020a */
[----:B------:R-:W-:Y:S01]  /*0ce0*/  SHF.R.S32.HI R11, RZ, 0x1f, R91 ;  /* 0x0000001fff0b7819 */ /* 0x000fe2000001145b */
[----:B------:R-:W-:Y:S01]  /*0cf0*/  IMAD.WIDE.U32 R4, R78, R164, R114 ;  /* 0x000000a44e047225 */ /* 0x000fe200078e0072 */
[----:B------:R-:W-:-:S02]  /*0d00*/  LOP3.LUT R9, R2, 0xffffff00, RZ, 0xc0, !PT ;  /* 0xffffff0002097812 */ /* 0x000fc400078ec0ff */
[----:B------:R-:W-:Y:S01]  /*0d10*/  LOP3.LUT R0, R0, 0x7fffffe, RZ, 0xc0, !PT ;  /* 0x07fffffe00007812 */ /* 0x000fe200078ec0ff */
[----:B------:R-:W-:Y:S01]  /*0d20*/  IMAD.SHL.U32 R32, R26, 0x4, RZ ;  /* 0x000000041a207824 */ /* 0x000fe200078e00ff */
[----:B------:R-:W-:Y:S01]  /*0d30*/  @P1 LEA R2, P2, R4, c[0x0][0x220], 0x1 ;  /* 0x0000880004021a11 */ /* 0x000fe200078408ff */
[----:B------:R-:W-:Y:S01]  /*0d40*/  IMAD.IADD R14, R5, 0x1, R10 ;  /* 0x00000001050e7824 */ /* 0x000fe200078e020a */
[----:B------:R-:W-:Y:S01]  /*0d50*/  ISETP.GT.AND P0, PT, R8, 0x20, PT ;  /* 0x000000200800780c */ /* 0x000fe20003f04270 */
[----:B------:R-:W-:Y:S01]  /*0d60*/  IMAD.SHL.U32 R24, R26, 0x8, RZ ;  /* 0x000000081a187824 */ /* 0x000fe200078e00ff */
[----:B------:R-:W-:Y:S01]  /*0d70*/  SHF.R.S32.HI R33, RZ, 0x1f, R32 ;  /* 0x0000001fff217819 */ /* 0x000fe20000011420 */
[----:B------:R-:W-:Y:S01]  /*0d80*/  IMAD R15, R11, c[0x0][0x280], RZ ;  /* 0x0000a0000b0f7a24 */ /* 0x000fe200078e02ff */
[----:B------:R-:W-:Y:S01]  /*0d90*/  @P1 LEA.HI.X R3, R4, c[0x0][0x224], R14, 0x1, P2 ;  /* 0x0000890004031a11 */ /* 0x000fe200010f0c0e */
[----:B------:R-:W-:Y:S01]  /*0da0*/  IMAD.IADD R0, R91, 0x1, -R0 ;  /* 0x000000015b007824 */ /* 0x000fe200078e0a00 */
[----:B------:R-:W-:Y:S01]  /*0db0*/  ISETP.GE.AND P2, PT, R24, c[0x0][0x27c], PT ;  /* 0x00009f0018007a0c */ /* 0x000fe20003f46270 */
[----:B------:R-:W-:Y:S01]  /*0dc0*/  IMAD.SHL.U32 R79, R79, 0x2, RZ ;  /* 0x000000024f4f7824 */ /* 0x000fe200078e00ff */
[----:B------:R-:W-:Y:S01]  /*0dd0*/  SHF.R.S32.HI R25, RZ, 0x1f, R24 ;  /* 0x0000001fff197819 */ /* 0x000fe20000011418 */
[C---:B------:R-:W-:Y:S01]  /*0de0*/  IMAD R15, R91.reuse, c[0x0][0x284], R15 ;  /* 0x0000a1005b0f7a24 */ /* 0x040fe200078e020f */
[----:B------:R-:W-:Y:S01]  /*0df0*/  SEL R5, RZ, c[0x0][0x27c], !P2 ;  /* 0x00009f00ff057a07 */ /* 0x000fe20005000000 */
[----:B------:R-:W-:Y:S01]  /*0e00*/  IMAD.WIDE.U32 R6, R91, c[0x0][0x280], R32 ;  /* 0x0000a0005b067a25 */ /* 0x000fe200078e0020 */
[----:B------:R-:W-:Y:S01]  /*0e10*/  @!PT LDS RZ, [RZ] ;  /* 0x00000000fffff984 */ /* 0x000fe20000000800 */
[----:B------:R-:W-:Y:S01]  /*0e20*/  @!PT LDS RZ, [RZ] ;  /* 0x00000000fffff984 */ /* 0x000fe20000000800 */
[----:B------:R-:W-:Y:S01]  /*0e30*/  @!PT LDS RZ, [RZ] ;  /* 0x00000000fffff984 */ /* 0x000fe20000000800 */
[----:B------:R1:W-:Y:S01]  /*0e40*/  @P1 LDGSTS.E.BYPASS.LTC128B.128 [R79+0x3100], [R2.64], !P4 ;  /* 0x03100000024f1fae */ /* 0x0003e2000e101d46 */
[----:B------:R-:W-:-:S02]  /*0e50*/  SHF.L.U64.HI R159, R17, R159, c[0x0][0x23c] ;  /* 0x00008f00119f7619 */ /* 0x000fc4000001029f */
[----:B------:R-:W-:Y:S01]  /*0e60*/  IMAD R99, R0, 0x20, R9 ;  /* 0x0000002000637824 */ /* 0x000fe200078e0209 */
[----:B------:R1:W-:Y:S01]  /*0e70*/  @P1 LDGSTS.E.BYPASS.LTC128B.128 [R79+0x4100], [R2.64+0x40], !P6 ;  /* 0x04100040024f1fae */ /* 0x0003e2000f101d46 */
[----:B------:R-:W-:Y:S01]  /*0e80*/  IMAD R0, R11, c[0x0][0x290], RZ ;  /* 0x0000a4000b007a24 */ /* 0x000fe200078e02ff */
[C---:B------:R-:W-:Y:S01]  /*0e90*/  IADD3 R36, R32.reuse, 0x10, RZ ;  /* 0x0000001020247810 */ /* 0x040fe20007ffe0ff */
[----:B------:R-:W-:Y:S01]  /*0ea0*/  IMAD.IADD R23, R7, 0x1, R15 ;  /* 0x0000000107177824 */ /* 0x000fe200078e020f */
[----:B------:R1:W-:Y:S01]  /*0eb0*/  @P1 LDGSTS.E.BYPASS.LTC128B.128 [R79+0x5100], [R2.64+0x80], !P5 ;  /* 0x05100080024f1fae */ /* 0x0003e2000e901d46 */
[----:B------:R-:W-:Y:S01]  /*0ec0*/  IMAD.MOV.U32 R22, RZ, RZ, R6 ;  /* 0x000000ffff167224 */ /* 0x000fe200078e0006 */
[----:B------:R-:W-:Y:S01]  /*0ed0*/  @P0 IADD3 R4, P1, R163, R4, RZ ;  /* 0x00000004a3040210 */ /* 0x000fe20007f3e0ff */
[C---:B------:R-:W-:Y:S01]  /*0ee0*/  IMAD.WIDE.U32 R8, R91.reuse, c[0x0][0x280], R24 ;  /* 0x0000a0005b087a25 */ /* 0x040fe200078e0018 */
[----:B------:R-:W-:Y:S02]  /*0ef0*/  IADD3 R35, R32, 0x20, RZ ;  /* 0x0000002020237810 */ /* 0x000fe40007ffe0ff */
[C---:B------:R-:W-:Y:S01]  /*0f00*/  IADD3 R94, R24.reuse, 0x30, RZ ;  /* 0x00000030185e7810 */ /* 0x040fe20007ffe0ff */
[C---:B------:R-:W-:Y:S01]  /*0f10*/  IMAD R0, R91.reuse, c[0x0][0x294], R0 ;  /* 0x0000a5005b007a24 */ /* 0x040fe200078e0200 */
[C---:B------:R-:W-:Y:S01]  /*0f20*/  IADD3 R93, R24.reuse, 0x40, RZ ;  /* 0x00000040185d7810 */ /* 0x040fe20007ffe0ff */
[----:B------:R-:W-:Y:S01]  /*0f30*/  IMAD.WIDE.U32 R10, R91, c[0x0][0x290], R32 ;  /* 0x0000a4005b0a7a25 */ /* 0x000fe200078e0020 */
[----:B------:R-:W-:-:S02]  /*0f40*/  IADD3 R92, R24, 0x50, RZ ;  /* 0x00000050185c7810 */ /* 0x000fc40007ffe0ff */
[----:B------:R-:W-:Y:S01]  /*0f50*/  P2R R150, PR, RZ, 0x4 ;  /* 0x00000004ff967803 */ /* 0x000fe20000000000 */
[----:B------:R-:W-:Y:S01]  /*0f60*/  IMAD.WIDE.U32 R6, R91, c[0x0][0x290], R24 ;  /* 0x0000a4005b067a25 */ /* 0x000fe200078e0018 */
[C---:B------:R-:W-:Y:S02]  /*0f70*/  IADD3 R39, R32.reuse, 0x28, RZ ;  /* 0x0000002820277810 */ /* 0x040fe40007ffe0ff */
[----:B------:R-:W-:Y:S01]  /*0f80*/  IADD3 R38, R32, 0x8, RZ ;  /* 0x0000000820267810 */ /* 0x000fe20007ffe0ff */
[----:B------:R-:W-:Y:S02]  /*0f90*/  IMAD.IADD R5, R24, 0x1, R5 ;  /* 0x0000000118057824 */ /* 0x000fe400078e0205 */
[----:B------:R-:W-:Y:S02]  /*0fa0*/  IMAD.IADD R17, R15, 0x1, R9 ;  /* 0x000000010f117824 */ /* 0x000fe400078e0209 */
[----:B------:R-:W-:Y:S02]  /*0fb0*/  IMAD.IADD R19, R11, 0x1, R0 ;  /* 0x000000010b137824 */ /* 0x000fe400078e0200 */
[----:B------:R-:W-:Y:S01]  /*0fc0*/  IMAD.IADD R15, R0, 0x1, R7 ;  /* 0x00000001000f7824 */ /* 0x000fe200078e0207 */
[----:B------:R-:W-:Y:S01]  /*0fd0*/  SHF.R.S32.HI R0, RZ, 0x1f, R5 ;  /* 0x0000001fff007819 */ /* 0x000fe20000011405 */
[----:B------:R-:W-:Y:S01]  /*0fe0*/  @P0 IMAD.X R14, R159, 0x1, R14, P1 ;  /* 0x000000019f0e0824 */ /* 0x000fe200008e060e */
[----:B-1----:R-:W-:Y:S01]  /*0ff0*/  @P0 LEA R2, P1, R4, c[0x0][0x220], 0x1 ;  /* 0x0000880004020a11 */ /* 0x002fe200078208ff */
[----:B------:R-:W-:Y:S01]  /*1000*/  IMAD.IADD R28, R32, 0x1, R36 ;  /* 0x00000001201c7824 */ /* 0x000fe200078e0224 */
[-C--:B------:R-:W-:Y:S01]  /*1010*/  LEA.HI R20, R0, R5.reuse, RZ, 0x3 ;  /* 0x0000000500147211 */ /* 0x080fe200078f18ff */
[----:B------:R-:W-:Y:S01]  /*1020*/  IMAD.MOV.U32 R16, RZ, RZ, R8 ;  /* 0x000000ffff107224 */ /* 0x000fe200078e0008 */
[----:B------:R-:W-:Y:S01]  /*1030*/  @P0 LEA.HI.X R3, R4, c[0x0][0x224], R14, 0x1, P1 ;  /* 0x0000890004030a11 */ /* 0x000fe200008f0c0e */
[----:B------:R-:W-:Y:S01]  /*1040*/  IMAD.IADD R27, R32, 0x1, R35 ;  /* 0x00000001201b7824 */ /* 0x000fe200078e0223 */
[----:B------:R-:W-:Y:S01]  /*1050*/  LEA.HI R8, R0, R5, RZ, 0x5 ;  /* 0x0000000500087211 */ /* 0x000fe200078f28ff */
[----:B------:R-:W-:Y:S01]  /*1060*/  IMAD R0, R37, c[0x0][0x260], RZ ;  /* 0x0000980025007a24 */ /* 0x000fe200078e02ff */
[----:B------:R-:W-:Y:S01]  /*1070*/  ISETP.GE.AND P1, PT, R28, c[0x0][0x27c], PT ;  /* 0x00009f001c007a0c */ /* 0x000fe20003f26270 */
[----:B------:R-:W-:Y:S01]  /*1080*/  IMAD.MOV.U32 R14, RZ, RZ, R6 ;  /* 0x000000ffff0e7224 */ /* 0x000fe200078e0006 */
[----:B------:R2:W-:Y:S01]  /*1090*/  @P0 LDGSTS.E.BYPASS.LTC128B.128 [R79+0x3900], [R2.64], !P4 ;  /* 0x03900000024f0fae */ /* 0x0005e2000e101d46 */
[C---:B------:R-:W-:Y:S01]  /*10a0*/  IMAD R0, R34.reuse, c[0x0][0x264], R0 ;  /* 0x0000990022007a24 */ /* 0x040fe200078e0200 */
[----:B------:R-:W-:Y:S01]  /*10b0*/  SEL R6, RZ, c[0x0][0x27c], !P1 ;  /* 0x00009f00ff067a07 */ /* 0x000fe20004800000 */
[----:B------:R-:W-:Y:S01]  /*10c0*/  IMAD.WIDE.U32 R4, R34, c[0x0][0x260], R12 ;  /* 0x0000980022047a25 */ /* 0x000fe200078e000c */
[----:B------:R-:W-:Y:S01]  /*10d0*/  P2R R149, PR, RZ, 0x2 ;  /* 0x00000002ff957803 */ /* 0x000fe20000000000 */
[----:B------:R2:W-:Y:S01]  /*10e0*/  @P0 LDGSTS.E.BYPASS.LTC128B.128 [R79+0x4900], [R2.64+0x40], !P6 ;  /* 0x04900040024f0fae */ /* 0x0005e2000f101d46 */
[----:B------:R-:W-:Y:S01]  /*10f0*/  ISETP.GE.AND P1, PT, R27, c[0x0][0x27c], PT ;  /* 0x00009f001b007a0c */ /* 0x000fe20003f26270 */
[----:B------:R-:W-:Y:S01]  /*1100*/  IMAD.IADD R5, R5, 0x1, R0 ;  /* 0x0000000105057824 */ /* 0x000fe200078e0200 */
[----:B------:R-:W-:Y:S01]  /*1110*/  SHF.R.S32.HI R143, RZ, 0x3, R20 ;  /* 0x00000003ff8f7819 */ /* 0x000fe20000011414 */
[----:B------:R-:W-:Y:S01]  /*1120*/  IMAD.IADD R0, R6, 0x1, R28 ;  /* 0x0000000106007824 */ /* 0x000fe200078e021c */
[----:B------:R-:W-:Y:S01]  /*1130*/  SEL R6, RZ, c[0x0][0x27c], !P1 ;  /* 0x00009f00ff067a07 */ /* 0x000fe20004800000 */
[----:B------:R-:W-:Y:S01]  /*1140*/  IMAD.SHL.U32 R7, R21, 0x40, RZ ;  /* 0x0000004015077824 */ /* 0x000fe200078e00ff */
[----:B------:R2:W-:Y:S01]  /*1150*/  @P0 LDGSTS.E.BYPASS.LTC128B.128 [R79+0x5900], [R2.64+0x80], !P5 ;  /* 0x05900080024f0fae */ /* 0x0005e2000e901d46 */
[----:B------:R-:W-:Y:S01]  /*1160*/  IMAD.SHL.U32 R8, R8, 0x40, RZ ;  /* 0x0000004008087824 */ /* 0x000fe200078e00ff */
[----:B------:R-:W-:Y:S01]  /*1170*/  SHF.R.S32.HI R9, RZ, 0x1f, R0 ;  /* 0x0000001fff097819 */ /* 0x000fe20000011400 */
[----:B------:R-:W-:Y:S01]  /*1180*/  IMAD.IADD R6, R6, 0x1, R27 ;  /* 0x0000000106067824 */ /* 0x000fe200078e021b */
[----:B------:R-:W-:Y:S01]  /*1190*/  LOP3.LUT R97, R7, 0xc0, RZ, 0xc0, !PT ;  /* 0x000000c007617812 */ /* 0x000fe200078ec0ff */
[----:B------:R-:W-:Y:S01]  /*11a0*/  IMAD.MOV.U32 R18, RZ, RZ, R10 ;  /* 0x000000ffff127224 */ /* 0x000fe200078e000a */
[CC--:B------:R-:W-:Y:S01]  /*11b0*/  LEA.HI R135, R9.reuse, R0.reuse, RZ, 0x3 ;  /* 0x0000000009877211 */ /* 0x0c0fe200078f18ff */
[----:B------:R-:W-:Y:S01]  /*11c0*/  IMAD R7, R30, c[0x0][0x268], RZ ;  /* 0x00009a001e077a24 */ /* 0x000fe200078e02ff */
[----:B------:R-:W-:Y:S01]  /*11d0*/  LEA.HI R12, R9, R0, RZ, 0x5 ;  /* 0x00000000090c7211 */ /* 0x000fe200078f28ff */
[----:B------:R-:W0:Y:S01]  /*11e0*/  LDGDEPBAR ;  /* 0x00000000000079af */ /* 0x000e220000000000 */
[----:B------:R-:W-:Y:S01]  /*11f0*/  SHF.R.S32.HI R0, RZ, 0x1f, R6 ;  /* 0x0000001fff007819 */ /* 0x000fe20000011406 */
[----:B------:R-:W-:Y:S01]  /*1200*/  IMAD R110, R106, c[0x0][0x26c], R7 ;  /* 0x00009b006a6e7a24 */ /* 0x000fe200078e0207 */
[----:B------:R-:W-:Y:S01]  /*1210*/  LOP3.LUT R10, R8, 0x7ffff800, RZ, 0xc0, !PT ;  /* 0x7ffff800080a7812 */ /* 0x000fe200078ec0ff */
[----:B------:R-:W-:Y:S01]  /*1220*/  IMAD.SHL.U32 R8, R12, 0x40, RZ ;  /* 0x000000400c087824 */ /* 0x000fe200078e00ff */
[-C--:B------:R-:W-:Y:S01]  /*1230*/  LEA.HI R11, R0, R6.reuse, RZ, 0x3 ;  /* 0x00000006000b7211 */ /* 0x080fe200078f18ff */
[----:B------:R-:W-:Y:S01]  /*1240*/  IMAD.WIDE.U32 R106, R106, c[0x0][0x268], R4 ;  /* 0x00009a006a6a7a25 */ /* 0x000fe200078e0004 */
[----:B------:R-:W-:-:S02]  /*1250*/  LEA.HI R0, R0, R6, RZ, 0x5 ;  /* 0x0000000600007211 */ /* 0x000fc400078f28ff */
[----:B------:R-:W-:Y:S01]  /*1260*/  SHF.R.U32.HI R98, RZ, 0x3, R97 ;  /* 0x00000003ff627819 */ /* 0x000fe20000011661 */
[----:B------:R-:W-:Y:S01]  /*1270*/  IMAD R4, R37, c[0x0][0x1e8], RZ ;  /* 0x00007a0025047a24 */ /* 0x000fe200078e02ff */
[C---:B------:R-:W-:Y:S01]  /*1280*/  LOP3.LUT R6, R97.reuse, 0x18, R135, 0xf8, !PT ;  /* 0x0000001861067812 */ /* 0x040fe200078ef887 */
[----:B------:R-:W-:Y:S01]  /*1290*/  IMAD.SHL.U32 R0, R0, 0x40, RZ ;  /* 0x0000004000007824 */ /* 0x000fe200078e00ff */
[C---:B------:R-:W-:Y:S01]  /*12a0*/  LOP3.LUT R9, R97.reuse, 0x18, R20, 0xf8, !PT ;  /* 0x0000001861097812 */ /* 0x040fe200078ef814 */
[----:B------:R-:W-:Y:S01]  /*12b0*/  IMAD R4, R34, c[0x0][0x1ec], R4 ;  /* 0x00007b0022047a24 */ /* 0x000fe200078e0204 */
[----:B------:R-:W-:Y:S01]  /*12c0*/  LOP3.LUT R7, R97, 0x18, R11, 0xf8, !PT ;  /* 0x0000001861077812 */ /* 0x000fe200078ef80b */
[----:B------:R-:W-:Y:S01]  /*12d0*/  IMAD.MOV.U32 R161, RZ, RZ, c[0x0][0x280] ;  /* 0x0000a000ffa17624 */ /* 0x000fe200078e00ff */
[----:B------:R-:W-:Y:S01]  /*12e0*/  LOP3.LUT R12, R8, 0x7ffff800, RZ, 0xc0, !PT ;  /* 0x7ffff800080c7812 */ /* 0x000fe200078ec0ff */
[----:B------:R-:W-:Y:S01]  /*12f0*/  IMAD.IADD R146, R169, 0x1, R4 ;  /* 0x00000001a9927824 */ /* 0x000fe200078e0204 */
[-C--:B------:R-:W-:Y:S01]  /*1300*/  LOP3.LUT R8, R6, R98.reuse, RZ, 0x3c, !PT ;  /* 0x0000006206087212 */ /* 0x080fe200078e3cff */
[----:B------:R-:W-:Y:S01]  /*1310*/  IMAD.MOV.U32 R162, RZ, RZ, c[0x0][0x290] ;  /* 0x0000a400ffa27624 */ /* 0x000fe200078e00ff */
[-C--:B------:R-:W-:Y:S01]  /*1320*/  LOP3.LUT R9, R9, R98.reuse, RZ, 0x3c, !PT ;  /* 0x0000006209097212 */ /* 0x080fe200078e3cff */
[----:B------:R-:W-:Y:S01]  /*1330*/  IMAD.MOV.U32 R171, RZ, RZ, c[0x0][0x2b8] ;  /* 0x0000ae00ffab7624 */ /* 0x000fe200078e00ff */
[----:B------:R-:W-:Y:S01]  /*1340*/  LOP3.LUT R6, R0, 0x7ffff800, RZ, 0xc0, !PT ;  /* 0x7ffff80000067812 */ /* 0x000fe200078ec0ff */
[----:B------:R-:W-:Y:S01]  /*1350*/  IMAD.MOV.U32 R170, RZ, RZ, c[0x0][0x27c] ;  /* 0x00009f00ffaa7624 */ /* 0x000fe200078e00ff */
[----:B------:R-:W-:Y:S01]  /*1360*/  LOP3.LUT R0, R7, R98, RZ, 0x3c, !PT ;  /* 0x0000006207007212 */ /* 0x000fe200078e3cff */
[----:B------:R-:W-:Y:S01]  /*1370*/  IMAD R7, R37, c[0x0][0x210], RZ ;  /* 0x0000840025077a24 */ /* 0x000fe200078e02ff */
[--C-:B------:R-:W-:Y:S01]  /*1380*/  IADD3 R10, R9, R10, R99.reuse ;  /* 0x0000000a090a7210 */ /* 0x100fe20007ffe063 */
[----:B------:R-:W-:Y:S01]  /*1390*/  IMAD.MOV.U32 R154, RZ, RZ, c[0x0][0x27c] ;  /* 0x00009f00ff9a7624 */ /* 0x000fe200078e00ff */
[----:B------:R-:W-:Y:S01]  /*13a0*/  IADD3 R9, R0, R6, R99 ;  /* 0x0000000600097210 */ /* 0x000fe20007ffe063 */
[----:B-----5:R-:W-:Y:S01]  /*13b0*/  IMAD.WIDE.U32 R124, R153, c[0x0][0x280], R22 ;  /* 0x0000a000997c7a25 */ /* 0x020fe200078e0016 */
[----:B------:R-:W-:-:S02]  /*13c0*/  SHF.R.S32.HI R0, RZ, 0x1f, R153 ;  /* 0x0000001fff007819 */ /* 0x000fc40000011499 */
[----:B------:R-:W-:Y:S01]  /*13d0*/  LOP3.LUT P0, RZ, R21, 0x2, RZ, 0xc0, !PT ;  /* 0x0000000215ff7812 */ /* 0x000fe2000780c0ff */
[----:B------:R-:W-:Y:S01]  /*13e0*/  IMAD.WIDE.U32 R122, R153, c[0x0][0x290], R18 ;  /* 0x0000a400997a7a25 */ /* 0x000fe200078e0012 */
[----:B------:R-:W-:Y:S02]  /*13f0*/  IADD3 R12, R8, R12, R99 ;  /* 0x0000000c080c7210 */ /* 0x000fe40007ffe063 */
[----:B------:R-:W-:Y:S01]  /*1400*/  SHF.R.S32.HI R4, RZ, 0x1f, R28 ;  /* 0x0000001fff047819 */ /* 0x000fe2000001141c */
[C---:B------:R-:W-:Y:S01]  /*1410*/  IMAD R6, R0.reuse, c[0x0][0x280], RZ ;  /* 0x0000a00000067a24 */ /* 0x040fe200078e02ff */
[----:B------:R-:W-:Y:S01]  /*1420*/  SHF.L.U64.HI R156, R161, R158, c[0x0][0x284] ;  /* 0x0000a100a19c7619 */ /* 0x000fe2000001029e */
[----:B------:R-:W-:Y:S01]  /*1430*/  IMAD R5, R0, c[0x0][0x290], RZ ;  /* 0x0000a40000057a24 */ /* 0x000fe200078e02ff */
[----:B------:R-:W-:Y:S01]  /*1440*/  LEA.HI R4, R4, R28, RZ, 0x3 ;  /* 0x0000001c04047211 */ /* 0x000fe200078f18ff */
[----:B------:R-:W-:Y:S01]  /*1450*/  IMAD R0, R34, c[0x0][0x214], R7 ;  /* 0x0000850022007a24 */ /* 0x000fe200078e0207 */
[----:B------:R-:W-:Y:S01]  /*1460*/  P2R R148, PR, RZ, 0x2 ;  /* 0x00000002ff947803 */ /* 0x000fe20000000000 */
[----:B------:R-:W-:Y:S01]  /*1470*/  IMAD R8, R153, c[0x0][0x284], R6 ;  /* 0x0000a10099087a24 */ /* 0x000fe200078e0206 */
[----:B------:R-:W-:Y:S01]  /*1480*/  SHF.R.S32.HI R6, RZ, 0x1f, R93 ;  /* 0x0000001fff067819 */ /* 0x000fe2000001145d */
[----:B------:R-:W-:Y:S01]  /*1490*/  IMAD.IADD R145, R167, 0x1, R0 ;  /* 0x00000001a7917824 */ /* 0x000fe200078e0200 */
[----:B------:R-:W-:Y:S01]  /*14a0*/  SHF.R.S32.HI R0, RZ, 0x1f, R94 ;  /* 0x0000001fff007819 */ /* 0x000fe2000001145e */
[C---:B------:R-:W-:Y:S01]  /*14b0*/  IMAD R7, R153.reuse, c[0x0][0x294], R5 ;  /* 0x0000a50099077a24 */ /* 0x040fe200078e0205 */
[----:B------:R-:W-:Y:S01]  /*14c0*/  SHF.R.S32.HI R5, RZ, 0x1f, R92 ;  /* 0x0000001fff057819 */ /* 0x000fe2000001145c */
[----:B------:R-:W-:Y:S01]  /*14d0*/  IMAD.WIDE.U32 R120, R153, c[0x0][0x280], R16 ;  /* 0x0000a00099787a25 */ /* 0x000fe200078e0010 */
[----:B------:R-:W-:-:S02]  /*14e0*/  LEA.HI R89, R0, R94, RZ, 0x3 ;  /* 0x0000005e00597211 */ /* 0x000fc400078f18ff */
[----:B------:R-:W-:Y:S01]  /*14f0*/  SHF.R.S32.HI R0, RZ, 0x1f, R27 ;  /* 0x0000001fff007819 */ /* 0x000fe2000001141b */
[----:B------:R-:W-:Y:S01]  /*1500*/  IMAD.WIDE.U32 R118, R153, c[0x0][0x290], R14 ;  /* 0x0000a40099767a25 */ /* 0x000fe200078e000e */
[----:B------:R-:W-:Y:S02]  /*1510*/  LEA.HI R6, R6, R93, RZ, 0x3 ;  /* 0x0000005d06067211 */ /* 0x000fe400078f18ff */
[----:B------:R-:W-:Y:S01]  /*1520*/  LEA.HI R85, R0, R27, RZ, 0x3 ;  /* 0x0000001b00557211 */ /* 0x000fe200078f18ff */
[----:B------:R-:W-:Y:S01]  /*1530*/  IMAD.SHL.U32 R161, R161, 0x40, RZ ;  /* 0x00000040a1a17824 */ /* 0x000fe200078e00ff */
[----:B------:R-:W-:Y:S01]  /*1540*/  LEA.HI R5, R5, R92, RZ, 0x3 ;  /* 0x0000005c05057211 */ /* 0x000fe200078f18ff */
[----:B------:R-:W-:Y:S01]  /*1550*/  IMAD.SHL.U32 R154, R154, 0x2, RZ ;  /* 0x000000029a9a7824 */ /* 0x000fe200078e00ff */
[----:B------:R-:W-:Y:S01]  /*1560*/  LOP3.LUT R86, R4, 0xfffffff8, RZ, 0xc0, !PT ;  /* 0xfffffff804567812 */ /* 0x000fe200078ec0ff */
[----:B------:R-:W-:Y:S01]  /*1570*/  IMAD R111, R26, 0x40, R91 ;  /* 0x000000401a6f7824 */ /* 0x000fe200078e025b */
[----:B------:R-:W-:Y:S01]  /*1580*/  LOP3.LUT R89, R89, 0xfffffff8, RZ, 0xc0, !PT ;  /* 0xfffffff859597812 */ /* 0x000fe200078ec0ff */
[----:B------:R-:W-:Y:S01]  /*1590*/  IMAD.IADD R141, R125, 0x1, R8 ;  /* 0x000000017d8d7824 */ /* 0x000fe200078e0208 */
[----:B------:R-:W-:Y:S01]  /*15a0*/  LOP3.LUT R88, R6, 0xfffffff8, RZ, 0xc0, !PT ;  /* 0xfffffff806587812 */ /* 0x000fe200078ec0ff */
[----:B------:R-:W-:Y:S01]  /*15b0*/  IMAD.IADD R139, R8, 0x1, R121 ;  /* 0x00000001088b7824 */ /* 0x000fe200078e0279 */
[----:B------:R-:W-:Y:S01]  /*15c0*/  LOP3.LUT R87, R5, 0xfffffff8, RZ, 0xc0, !PT ;  /* 0xfffffff805577812 */ /* 0x000fe200078ec0ff */
[----:B------:R-:W-:Y:S01]  /*15d0*/  IMAD.IADD R140, R123, 0x1, R7 ;  /* 0x000000017b8c7824 */ /* 0x000fe200078e0207 */
[----:B------:R-:W-:Y:S01]  /*15e0*/  LOP3.LUT R85, R85, 0xfffffff8, RZ, 0xc0, !PT ;  /* 0xfffffff855557812 */ /* 0x000fe200078ec0ff */
[----:B------:R-:W-:Y:S01]  /*15f0*/  IMAD.IADD R138, R7, 0x1, R119 ;  /* 0x00000001078a7824 */ /* 0x000fe200078e0277 */
[C---:B------:R-:W-:Y:S01]  /*1600*/  SHF.L.U64.HI R158, R162.reuse, R158, c[0x0][0x294] ;  /* 0x0000a500a29e7619 */ /* 0x040fe2000001029e */
[----:B------:R-:W-:Y:S01]  /*1610*/  IMAD.SHL.U32 R162, R162, 0x40, RZ ;  /* 0x00000040a2a27824 */ /* 0x000fe200078e00ff */
[----:B------:R-:W-:Y:S01]  /*1620*/  IADD3 R37, R32, 0x18, RZ ;  /* 0x0000001820257810 */ /* 0x000fe20007ffe0ff */
[----:B------:R-:W-:Y:S01]  /*1630*/  IMAD.IADD R110, R107, 0x1, R110 ;  /* 0x000000016b6e7824 */ /* 0x000fe200078e026e */
[----:B------:R-:W-:Y:S01]  /*1640*/  SHF.R.S32.HI R104, RZ, 0x1f, R89 ;  /* 0x0000001fff687819 */ /* 0x000fe20000011459 */
[----:B------:R-:W-:Y:S01]  /*1650*/  IMAD.SHL.U32 R133, R10, 0x2, RZ ;  /* 0x000000020a857824 */ /* 0x000fe200078e00ff */
[----:B------:R-:W-:Y:S01]  /*1660*/  SHF.R.S32.HI R103, RZ, 0x1f, R88 ;  /* 0x0000001fff677819 */ /* 0x000fe20000011458 */
[----:B------:R-:W-:Y:S01]  /*1670*/  IMAD.SHL.U32 R128, R12, 0x2, RZ ;  /* 0x000000020c807824 */ /* 0x000fe200078e00ff */
[----:B------:R-:W-:Y:S01]  /*1680*/  SHF.R.S32.HI R102, RZ, 0x1f, R87 ;  /* 0x0000001fff667819 */ /* 0x000fe20000011457 */
[----:B------:R-:W-:Y:S01]  /*1690*/  IMAD.SHL.U32 R113, R9, 0x2, RZ ;  /* 0x0000000209717824 */ /* 0x000fe200078e00ff */
[----:B------:R-:W-:-:S02]  /*16a0*/  SHF.R.S32.HI R101, RZ, 0x1f, R86 ;  /* 0x0000001fff657819 */ /* 0x000fc40000011456 */
[----:B------:R-:W-:Y:S02]  /*16b0*/  SHF.R.S32.HI R100, RZ, 0x1f, R85 ;  /* 0x0000001fff647819 */ /* 0x000fe40000011455 */
[----:B------:R-:W-:Y:S01]  /*16c0*/  SHF.R.S32.HI R134, RZ, 0x3, R11 ;  /* 0x00000003ff867819 */ /* 0x000fe2000001140b */
[----:B------:R-:W-:Y:S01]  /*16d0*/  BAR.SYNC.DEFER_BLOCKING 0x0 ;  /* 0x0000000000007b1d */ /* 0x000fe20000010000 */
[----:B------:R-:W-:Y:S02]  /*16e0*/  ISETP.NE.AND P1, PT, R171, 0x1, PT ;  /* 0x00000001ab00780c */ /* 0x000fe40003f25270 */
[----:B--2---:R-:W-:Y:S01]  /*16f0*/  @P3 SHF.R.S32.HI R3, RZ, 0x1f, R31 ;  /* 0x0000001fff033819 */ /* 0x004fe2000001141f */
[----:B------:R-:W-:Y:S02]  /*1700*/  @!P3 IMAD.MOV.U32 R3, RZ, RZ, R29 ;  /* 0x000000ffff03b224 */ /* 0x000fe400078e001d */
[----:B------:R-:W-:Y:S02]  /*1710*/  @P3 IMAD.MOV.U32 R2, RZ, RZ, R31 ;  /* 0x000000ffff023224 */ /* 0x000fe400078e001f */
[----:B------:R-:W-:-:S02]  /*1720*/  @!P3 IMAD.MOV.U32 R2, RZ, RZ, R251 ;  /* 0x000000ffff02b224 */ /* 0x000fc400078e00fb */
[----:B------:R-:W-:Y:S02]  /*1730*/  IMAD R0, R3, c[0x0][0x2b0], RZ ;  /* 0x0000ac0003007a24 */ /* 0x000fe400078e02ff */
[----:B------:R-:W-:-:S04]  /*1740*/  IMAD.WIDE.U32 R126, R2, c[0x0][0x2b0], RZ ;  /* 0x0000ac00027e7a25 */ /* 0x000fc800078e00ff */
[----:B------:R-:W-:Y:S01]  /*1750*/  IMAD R3, R2, c[0x0][0x2b4], R0 ;  /* 0x0000ad0002037a24 */ /* 0x000fe200078e0200 */
[----:B------:R-:W-:Y:S02]  /*1760*/  LOP3.LUT R2, R97, 0x8, R24, 0xf8, !PT ;  /* 0x0000000861027812 */ /* 0x000fe400078ef818 */
[----:B------:R-:W-:Y:S01]  /*1770*/  LOP3.LUT R0, R20, 0xfffffff8, RZ, 0xc0, !PT ;  /* 0xfffffff814007812 */ /* 0x000fe200078ec0ff */
[----:B------:R-:W-:Y:S01]  /*1780*/  IMAD.IADD R142, R127, 0x1, R3 ;  /* 0x000000017f8e7824 */ /* 0x000fe200078e0203 */
[----:B------:R-:W-:Y:S02]  /*1790*/  LOP3.LUT R2, R2, R98, RZ, 0x3c, !PT ;  /* 0x0000006202027212 */ /* 0x000fe400078e3cff */
[----:B------:R-:W-:Y:S01]  /*17a0*/  LOP3.LUT R3, R135, 0xfffffff8, RZ, 0xc0, !PT ;  /* 0xfffffff887037812 */ /* 0x000fe200078ec0ff */
[----:B------:R-:W-:Y:S01]  /*17b0*/  IMAD.SHL.U32 R136, R0, 0x2, RZ ;  /* 0x0000000200887824 */ /* 0x000fe200078e00ff */
[----:B------:R-:W-:Y:S01]  /*17c0*/  SHF.R.S32.HI R135, RZ, 0x3, R135 ;  /* 0x00000003ff877819 */ /* 0x000fe20000011487 */
[----:B------:R-:W-:Y:S01]  /*17d0*/  IMAD.IADD R80, R99, 0x1, R2 ;  /* 0x0000000163507824 */ /* 0x000fe200078e0202 */
[----:B------:R-:W-:Y:S01]  /*17e0*/  SHF.R.S32.HI R2, RZ, 0x1f, R0 ;  /* 0x0000001fff027819 */ /* 0x000fe20000011400 */
[----:B------:R-:W-:Y:S01]  /*17f0*/  IMAD.SHL.U32 R131, R3, 0x2, RZ ;  /* 0x0000000203837824 */ /* 0x000fe200078e00ff */
[----:B------:R-:W-:-:S02]  /*1800*/  SHF.R.S32.HI R4, RZ, 0x1f, R3 ;  /* 0x0000001fff047819 */ /* 0x000fc40000011403 */
[----:B------:R-:W-:Y:S02]  /*1810*/  SHF.L.U64.HI R137, R0, 0x1, R2 ;  /* 0x0000000100897819 */ /* 0x000fe40000010202 */
[----:B------:R-:W-:Y:S02]  /*1820*/  LOP3.LUT R0, R11, 0xfffffff8, RZ, 0xc0, !PT ;  /* 0xfffffff80b007812 */ /* 0x000fe400078ec0ff */
[----:B------:R-:W-:Y:S02]  /*1830*/  LEA R80, R80, 0x100, 0x1 ;  /* 0x0000010050507811 */ /* 0x000fe400078e08ff */
[----:B------:R-:W-:Y:S01]  /*1840*/  SHF.R.S32.HI R2, RZ, 0x1f, R0 ;  /* 0x0000001fff027819 */ /* 0x000fe20000011400 */
[----:B------:R-:W-:Y:S01]  /*1850*/  IMAD.SHL.U32 R129, R0, 0x2, RZ ;  /* 0x0000000200817824 */ /* 0x000fe200078e00ff */
[C---:B------:R-:W-:Y:S02]  /*1860*/  IADD3 R81, R80.reuse, 0x20, RZ ;  /* 0x0000002050517810 */ /* 0x040fe40007ffe0ff */
[----:B------:R-:W-:-:S02]  /*1870*/  @P0 IADD3 R81, R80, -0x20, RZ ;  /* 0xffffffe050510810 */ /* 0x000fc40007ffe0ff */
[----:B------:R-:W-:Y:S02]  /*1880*/  SHF.L.U64.HI R132, R3, 0x1, R4 ;  /* 0x0000000103847819 */ /* 0x000fe40000010204 */
[----:B------:R-:W-:Y:S02]  /*1890*/  SHF.L.U64.HI R130, R0, 0x1, R2 ;  /* 0x0000000100827819 */ /* 0x000fe40000010202 */
[----:B------:R-:W-:Y:S02]  /*18a0*/  ISETP.GE.AND P0, PT, R170, 0x1, PT ;  /* 0x00000001aa00780c */ /* 0x000fe40003f06270 */
.L_x_90:
[----:B------:R-:W-:Y:S01]  /*18b0*/  IMAD.SHL.U32 R90, R78, 0x40, RZ ;  /* 0x000000404e5a7824 */ /* 0x000fe200078e00ff */
[----:B------:R-:W-:Y:S04]  /*18c0*/  DEPBAR.LE SB0, 0x0 ;  /* 0x000080000000791a */ /* 0x000fe80000000000 */
[----:B-1----:R-:W-:Y:S01]  /*18d0*/  IMAD.IADD R2, R111, 0x1, R90 ;  /* 0x000000016f027824 */ /* 0x002fe200078e025a */
[----:B------:R-:W-:Y:S01]  /*18e0*/  ISETP.NE.AND P1, PT, R171, 0x1, PT ;  /* 0x00000001ab00780c */ /* 0x000fe20003f25270 */
[----:B------:R-:W-:Y:S01]  /*18f0*/  IMAD.MOV.U32 R82, RZ, RZ, RZ ;  /* 0x000000ffff527224 */ /* 0x000fe200078e00ff */
[----:B------:R-:W-:Y:S01]  /*1900*/  ISETP.GE.AND P2, PT, R170, 0x1, PT ;  /* 0x00000001aa00780c */ /* 0x000fe20003f46270 */
[----:B------:R-:W-:Y:S01]  /*1910*/  IMAD.IADD R0, R151, 0x1, R2 ;  /* 0x0000000197007824 */ /* 0x000fe200078e0202 */
[----:B------:R-:W-:Y:S01]  /*1920*/  ISETP.GE.AND P0, PT, R2, R105, PT ;  /* 0x000000690200720c */ /* 0x000fe20003f06270 */
[----:B------:R-:W-:Y:S02]  /*1930*/  BSSY B1, `(.L_x_66) ;  /* 0x00003d7000017945 */ /* 0x000fe40003800000 */
[----:B------:R-:W-:Y:S01]  /*1940*/  IMAD.MOV.U32 R2, RZ, RZ, R0 ;  /* 0x000000ffff027224 */ /* 0x000fe200078e0000 */
[----:B------:R-:W-:Y:S05]  /*1950*/  ISETP.GT.OR P0, PT, R111, 0x3f, P0 ;  /* 0x0000003f6f00780c */ /* 0x000fea0000704670 */
[----:B------:R-:W-:Y:S05]  /*1960*/  @P1 IMAD.HI.U32 R3, R0, c[0x0][0x2bc], RZ ;  /* 0x0000af0000031a27 */ /* 0x000fea00078e00ff */
[----:B------:R-:W-:Y:S04]  /*1970*/  @P1 SHF.R.U32.HI R2, RZ, c[0x0][0x2c0], R3 ;  /* 0x0000b000ff021a19 */ /* 0x000fe80000011603 */
[C---:B------:R-:W-:Y:S04]  /*1980*/  @!P0 IADD3 R3, P1, R2.reuse, R126, RZ ;  /* 0x0000007e02038210 */ /* 0x040fe80007f3e0ff */
[----:B------:R-:W-:Y:S01]  /*1990*/  @!P0 LEA.HI.X.SX32 R5, R2, R142, 0x1, P1 ;  /* 0x0000008e02058211 */ /* 0x000fe200008f0eff */
[----:B------:R-:W-:Y:S01]  /*19a0*/  IMAD.MOV R2, RZ, RZ, -R2 ;  /* 0x000000ffff027224 */ /* 0x000fe200078e0a02 */
[C---:B------:R-:W-:Y:S03]  /*19b0*/  @!P0 LEA R4, P1, R3.reuse, c[0x0][0x2a0], 0x2 ;  /* 0x0000a80003048a11 */ /* 0x040fe600078210ff */
[----:B------:R-:W-:Y:S01]  /*19c0*/  IMAD R83, R2, c[0x0][0x2b8], R0 ;  /* 0x0000ae0002537a24 */ /* 0x000fe200078e0200 */
[----:B------:R-:W-:Y:S03]  /*19d0*/  @!P0 LEA.HI.X R5, R3, c[0x0][0x2a4], R5, 0x2, P1 ;  /* 0x0000a90003058a11 */ /* 0x000fe600008f1405 */
[----:B------:R-:W-:Y:S01]  /*19e0*/  IMAD.WIDE.U32 R2, R83, c[0x0][0x1e0], RZ ;  /* 0x0000780053027a25 */ /* 0x000fe200078e00ff */
[----:B------:R-:W-:Y:S01]  /*19f0*/  SHF.R.S32.HI R95, RZ, 0x1f, R83 ;  /* 0x0000001fff5f7819 */ /* 0x000fe20000011453 */
[----:B------:R-:W2:Y:S04]  /*1a00*/  @!P0 LDG.E R82, [R4.64] ;  /* 0x0000000604528981 */ /* 0x000ea8000c1e1900 */
[----:B------:R-:W-:Y:S01]  /*1a10*/  IMAD R0, R95, c[0x0][0x1e0], RZ ;  /* 0x000078005f007a24 */ /* 0x000fe200078e02ff */
[----:B------:R-:W-:Y:S03]  /*1a20*/  BAR.SYNC.DEFER_BLOCKING 0x0 ;  /* 0x0000000000007b1d */ /* 0x000fe60000010000 */
[----:B------:R-:W-:Y:S04]  /*1a30*/  IMAD R0, R83, c[0x0][0x1e4], R0 ;  /* 0x0000790053007a24 */ /* 0x000fe800078e0200 */
[----:B------:R-:W-:Y:S01]  /*1a40*/  IMAD.IADD R3, R3, 0x1, R0 ;  /* 0x0000000103037824 */ /* 0x000fe200078e0200 */
[----:B--2---:R-:W-:Y:S03]  /*1a50*/  SHF.R.S32.HI R96, RZ, 0x1f, R82 ;  /* 0x0000001fff607819 */ /* 0x004fe60000011452 */
[----:B------:R-:W-:Y:S04]  /*1a60*/  IMAD.WIDE.U32 R2, R82, c[0x0][0x1f0], R2 ;  /* 0x00007c0052027a25 */ /* 0x000fe800078e0002 */
[----:B------:R-:W-:Y:S01]  /*1a70*/  IMAD R4, R96, c[0x0][0x1f0], RZ ;  /* 0x00007c0060047a24 */ /* 0x000fe200078e02ff */
[----:B------:R-:W-:Y:S03]  /*1a80*/  IADD3 R0, P0, R168, R2, RZ ;  /* 0x00000002a8007210 */ /* 0x000fe60007f1e0ff */
[----:B------:R-:W-:Y:S05]  /*1a90*/  IMAD R4, R82, c[0x0][0x1f4], R4 ;  /* 0x00007d0052047a24 */ /* 0x000fea00078e0204 */
[----:B------:R-:W-:Y:S02]  /*1aa0*/  IADD3.X R2, R146, R3, R4, P0, !PT ;  /* 0x0000000392027210 */ /* 0x000fe400007fe404 */
[C---:B------:R-:W-:Y:S04]  /*1ab0*/  LEA R29, P0, R0.reuse, c[0x0][0x1c8], 0x1 ;  /* 0x00007200001d7a11 */ /* 0x040fe800078008ff */
[----:B------:R-:W-:Y:S01]  /*1ac0*/  LEA.HI.X R26, R0, c[0x0][0x1cc], R2, 0x1, P0 ;  /* 0x00007300001a7a11 */ /* 0x000fe200000f0c02 */
[----:B----4-:R-:W-:-:S05]  /*1ad0*/  @!P2 BRA `(.L_x_67) ;  /* 0x000039600000a947 */ /* 0x010fca0003800000 */
[-C--:B------:R-:W-:Y:S01]  /*1ae0*/  IMAD R3, R156, R78.reuse, RZ ;  /* 0x0000004e9c037224 */ /* 0x080fe200078e02ff */
[----:B------:R-:W-:Y:S01]  /*1af0*/  ISETP.NE.AND P0, PT, RZ, UR4, PT ;  /* 0x00000004ff007c0c */ /* 0x000fe2000bf05270 */
[-C--:B------:R-:W-:Y:S01]  /*1b00*/  IMAD R2, R158, R78.reuse, RZ ;  /* 0x0000004e9e027224 */ /* 0x080fe200078e02ff */
[----:B------:R-:W-:Y:S01]  /*1b10*/  SHF.R.S32.HI R0, RZ, 0x1f, R78 ;  /* 0x0000001fff007819 */ /* 0x000fe2000001144e */
[----:B------:R-:W-:Y:S01]  /*1b20*/  IMAD.WIDE.U32 R8, R161, R78, RZ ;  /* 0x0000004ea1087225 */ /* 0x000fe200078e00ff */
[----:B------:R-:W-:Y:S03]  /*1b30*/  IADD3 R4, -R90, R105, RZ ;  /* 0x000000695a047210 */ /* 0x000fe60007ffe1ff */
[----:B------:R-:W-:Y:S01]  /*1b40*/  IMAD R3, R0, R161, R3 ;  /* 0x000000a100037224 */ /* 0x000fe200078e0203 */
[----:B------:R-:W-:Y:S01]  /*1b50*/  IMNMX R84, R4, 0x40, PT ;  /* 0x0000004004547817 */ /* 0x000fe20003800200 */
[----:B------:R-:W-:Y:S02]  /*1b60*/  IMAD R0, R0, R162, R2 ;  /* 0x000000a200007224 */ /* 0x000fe400078e0202 */
[----:B------:R-:W-:Y:S01]  /*1b70*/  IMAD.WIDE.U32 R10, R162, R78, RZ ;  /* 0x0000004ea20a7225 */ /* 0x000fe200078e00ff */
[----:B------:R-:W-:Y:S04]  /*1b80*/  IADD3 R30, R9, R3, RZ ;  /* 0x00000003091e7210 */ /* 0x000fe80007ffe0ff */
[----:B------:R-:W-:Y:S01]  /*1b90*/  IADD3 R31, R11, R0, RZ ;  /* 0x000000000b1f7210 */ /* 0x000fe20007ffe0ff */
[----:B------:R-:W-:-:S05]  /*1ba0*/  @!P0 BRA `(.L_x_68) ;  /* 0x00001c0000008947 */ /* 0x000fca0003800000 */
[----:B------:R-:W-:Y:S01]  /*1bb0*/  ISETP.GE.AND P1, PT, R91, R84, PT ;  /* 0x000000545b00720c */ /* 0x000fe20003f26270 */
[----:B------:R-:W-:Y:S01]  /*1bc0*/  BSSY B0, `(.L_x_69) ;  /* 0x000003a000007945 */ /* 0x000fe20003800000 */
[----:B------:R-:W-:Y:S01]  /*1bd0*/  CS2R R52, SRZ ;  /* 0x0000000000347805 */ /* 0x000fe2000001ff00 */
        /* <DEDUP_REMOVED lines=11> */
[----:B------:R-:W-:-:S05]  /*1c90*/  @P1 BRA `(.L_x_70) ;  /* 0x000002c000001947 */ /* 0x000fca0003800000 */
[----:B------:R-:W-:Y:S01]  /*1ca0*/  IADD3 R0, P0, R124, R8, RZ ;  /* 0x000000087c007210 */ /* 0x000fe20007f1e0ff */
[----:B------:R-:W-:Y:S01]  /*1cb0*/  CS2R R40, SRZ ;  /* 0x0000000000287805 */ /* 0x000fe2000001ff00 */
[----:B------:R-:W-:Y:S01]  /*1cc0*/  CS2R R44, SRZ ;  /* 0x00000000002c7805 */ /* 0x000fe2000001ff00 */
[----:B------:R-:W-:Y:S01]  /*1cd0*/  CS2R R12, SRZ ;  /* 0x00000000000c7805 */ /* 0x000fe2000001ff00 */
[----:B------:R-:W-:Y:S01]  /*1ce0*/  CS2R R46, SRZ ;  /* 0x00000000002e7805 */ /* 0x000fe2000001ff00 */
[----:B------:R-:W-:Y:S01]  /*1cf0*/  IMAD.X R3, R30, 0x1, R141, P0 ;  /* 0x000000011e037824 */ /* 0x000fe200000e068d */
[----:B------:R-:W-:Y:S01]  /*1d00*/  IADD3 R2, P0, R122, R10, RZ ;  /* 0x0000000a7a027210 */ /* 0x000fe20007f1e0ff */
[----:B------:R-:W-:Y:S01]  /*1d10*/  CS2R R14, SRZ ;  /* 0x00000000000e7805 */ /* 0x000fe2000001ff00 */
[----:B------:R-:W-:Y:S01]  /*1d20*/  CS2R R48, SRZ ;  /* 0x0000000000307805 */ /* 0x000fe2000001ff00 */
[----:B------:R-:W-:Y:S01]  /*1d30*/  CS2R R16, SRZ ;  /* 0x0000000000107805 */ /* 0x000fe2000001ff00 */
[----:B------:R-:W-:Y:S01]  /*1d40*/  CS2R R50, SRZ ;  /* 0x0000000000327805 */ /* 0x000fe2000001ff00 */
[----:B------:R-:W-:Y:S01]  /*1d50*/  IMAD.X R5, R31, 0x1, R140, P0 ;  /* 0x000000011f057824 */ /* 0x000fe200000e068c */
[C---:B------:R-:W-:Y:S01]  /*1d60*/  LEA R6, P0, R0.reuse, c[0x0][0x270], 0x1 ;  /* 0x00009c0000067a11 */ /* 0x040fe200078008ff */
[----:B------:R-:W-:Y:S01]  /*1d70*/  CS2R R18, SRZ ;  /* 0x0000000000127805 */ /* 0x000fe2000001ff00 */
[----:B------:R-:W-:Y:S01]  /*1d80*/  CS2R R52, SRZ ;  /* 0x0000000000347805 */ /* 0x000fe2000001ff00 */
[----:B------:R-:W-:Y:S01]  /*1d90*/  CS2R R20, SRZ ;  /* 0x0000000000147805 */ /* 0x000fe2000001ff00 */
[----:B------:R-:W-:Y:S02]  /*1da0*/  LEA.HI.X R7, R0, c[0x0][0x274], R3, 0x1, P0 ;  /* 0x00009d0000077a11 */ /* 0x000fe400000f0c03 */
[C---:B------:R-:W-:Y:S04]  /*1db0*/  LEA R4, P0, R2.reuse, c[0x0][0x288], 0x1 ;  /* 0x0000a20002047a11 */ /* 0x040fe800078008ff */
[----:B------:R-:W-:Y:S02]  /*1dc0*/  LEA.HI.X R5, R2, c[0x0][0x28c], R5, 0x1, P0 ;  /* 0x0000a30002057a11 */ /* 0x000fe400000f0c05 */
[----:B------:R-:W-:Y:S01]  /*1dd0*/  ISETP.GE.AND P0, PT, R32, c[0x0][0x27c], PT ;  /* 0x00009f0020007a0c */ /* 0x000fe20003f06270 */
[----:B------:R-:W-:Y:S11]  /*1de0*/  CS2R R2, SRZ ;  /* 0x0000000000027805 */ /* 0x000ff6000001ff00 */
[----:B------:R-:W-:Y:S01]  /*1df0*/  @!UPT UIADD3 URZ, URZ, URZ, URZ ;  /* 0x0000003f3f3ff290 */ /* 0x000fe2000fffe03f */
[----:B------:R1:W5:Y:S04]  /*1e00*/  @!P0 LDG.E.64 R40, [R6.64] ;  /* 0x0000000606288981 */ /* 0x000368000c1e1b00 */
[----:B------:R1:W5:Y:S01]  /*1e10*/  @!P0 LDG.E.64 R2, [R4.64] ;  /* 0x0000000604028981 */ /* 0x000362000c1e1b00 */
[----:B------:R-:W-:Y:S11]  /*1e20*/  ISETP.GE.AND P0, PT, R38, c[0x0][0x27c], PT ;  /* 0x00009f0026007a0c */ /* 0x000ff60003f06270 */
[----:B------:R-:W-:Y:S02]  /*1e30*/  @!UPT UIADD3 URZ, URZ, URZ, URZ ;  /* 0x0000003f3f3ff290 */ /* 0x000fe4000fffe03f */
[----:B------:R1:W5:Y:S04]  /*1e40*/  @!P0 LDG.E.64 R44, [R6.64+0x10] ;  /* 0x00001006062c8981 */ /* 0x000368000c1e1b00 */
[----:B------:R1:W5:Y:S01]  /*1e50*/  @!P0 LDG.E.64 R12, [R4.64+0x10] ;  /* 0x00001006040c8981 */ /* 0x000362000c1e1b00 */
        /* <DEDUP_REMOVED lines=15> */
[----:B------:R1:W5:Y:S02]  /*1f50*/  @!P0 LDG.E.64 R20, [R4.64+0x50] ;  /* 0x0000500604148981 */ /* 0x000364000c1e1b00 */
.L_x_70:
[----:B------:R-:W-:Y:S05]  /*1f60*/  BSYNC B0 ;  /* 0x0000000000007941 */ /* 0x000fea0003800000 */
.L_x_69:
[----:B------:R2:W3:Y:S04]  /*1f70*/  SHFL.IDX PT, R65, R26, RZ, 0x1e1f ;  /* 0x001e1fff1a417589 */ /* 0x0004e800000e0000 */
[----:B------:R2:W4:Y:S01]  /*1f80*/  SHFL.IDX PT, R64, R29, RZ, 0x1e1f ;  /* 0x001e1fff1d407589 */ /* 0x00052200000e0000 */
[----:B------:R-:W-:-:S05]  /*1f90*/  @P1 BRA `(.L_x_71) ;  /* 0x0000370000001947 */ /* 0x000fca0003800000 */
[----:B-----5:R-:W-:Y:S01]  /*1fa0*/  MOV R0, R51 ;  /* 0x0000003300007202 */ /* 0x020fe20000000f00 */
[----:B-1----:R-:W-:Y:S01]  /*1fb0*/  IMAD.MOV.U32 R6, RZ, RZ, R52 ;  /* 0x000000ffff067224 */ /* 0x002fe200078e0034 */
[----:B------:R-:W-:Y:S01]  /*1fc0*/  ISETP.GE.AND P0, PT, R24, c[0x0][0x1d4], PT ;  /* 0x0000750018007a0c */ /* 0x000fe20003f06270 */
[----:B------:R-:W-:Y:S01]  /*1fd0*/  IMAD.MOV.U32 R5, RZ, RZ, R53 ;  /* 0x000000ffff057224 */ /* 0x000fe200078e0035 */
[----:B------:R-:W-:Y:S01]  /*1fe0*/  BSSY B0, `(.L_x_72) ;  /* 0x0000056000007945 */ /* 0x000fe20003800000 */
[----:B------:R-:W-:Y:S03]  /*1ff0*/  IMAD.MOV.U32 R4, RZ, RZ, R50 ;  /* 0x000000ffff047224 */ /* 0x000fe600078e0032 */
[----:B------:R-:W-:Y:S01]  /*2000*/  PRMT R59, R6, 0x5410, R5 ;  /* 0x00005410063b7816 */ /* 0x000fe20000000005 */
[----:B------:R-:W-:Y:S01]  /*2010*/  IMAD.MOV.U32 R6, RZ, RZ, R48 ;  /* 0x000000ffff067224 */ /* 0x000fe200078e0030 */
[----:B------:R-:W-:Y:S01]  /*2020*/  PRMT R58, R4, 0x5410, R0 ;  /* 0x00005410043a7816 */ /* 0x000fe20000000000 */
[----:B------:R-:W-:Y:S01]  /*2030*/  IMAD.MOV.U32 R5, RZ, RZ, R49 ;  /* 0x000000ffff057224 */ /* 0x000fe200078e0031 */
[----:B------:R-:W-:Y:S01]  /*2040*/  MOV R4, R46 ;  /* 0x0000002e00047202 */ /* 0x000fe20000000f00 */
        /* <DEDUP_REMOVED lines=11> */
[----:B------:R-:W-:Y:S02]  /*2100*/  MOV R6, R18 ;  /* 0x0000001200067202 */ /* 0x000fe40000000f00 */
[----:B------:R-:W-:Y:S02]  /*2110*/  MOV R0, R17 ;  /* 0x0000001100007202 */ /* 0x000fe40000000f00 */
[----:B--2---:R-:W-:Y:S01]  /*2120*/  PRMT R29, R6, 0x5410, R5 ;  /* 0x00005410061d7816 */ /* 0x004fe20000000005 */
[----:B------:R-:W-:Y:S01]  /*2130*/  IMAD.MOV.U32 R6, RZ, RZ, R14 ;  /* 0x000000ffff067224 */ /* 0x000fe200078e000e */
[----:B------:R-:W-:Y:S01]  /*2140*/  PRMT R26, R4, 0x5410, R0 ;  /* 0x00005410041a7816 */ /* 0x000fe20000000000 */
[----:B------:R-:W-:Y:S01]  /*2150*/  IMAD.MOV.U32 R5, RZ, RZ, R15 ;  /* 0x000000ffff057224 */ /* 0x000fe200078e000f */
[----:B------:R-:W-:Y:S01]  /*2160*/  MOV R4, R12 ;  /* 0x0000000c00047202 */ /* 0x000fe20000000f00 */
[----:B------:R-:W-:Y:S03]  /*2170*/  IMAD.MOV.U32 R0, RZ, RZ, R13 ;  /* 0x000000ffff007224 */ /* 0x000fe600078e000d */
[----:B------:R-:W-:Y:S02]  /*2180*/  PRMT R23, R6, 0x5410, R5 ;  /* 0x0000541006177816 */ /* 0x000fe40000000005 */
[----:B------:R-:W-:Y:S01]  /*2190*/  PRMT R22, R4, 0x5410, R0 ;  /* 0x0000541004167816 */ /* 0x000fe20000000000 */
[----:B------:R-:W-:-:S05]  /*21a0*/  @P0 BRA `(.L_x_73) ;  /* 0x0000039000000947 */ /* 0x000fca0003800000 */
[C---:B----4-:R-:W-:Y:S01]  /*21b0*/  LEA R60, P0, R24.reuse, R64, 0x1 ;  /* 0x00000040183c7211 */ /* 0x050fe200078008ff */
[----:B------:R-:W1:Y:S01]  /*21c0*/  LDS.128 R8, [R80+0x3000] ;  /* 0x0030000050087984 */ /* 0x000e620000000c00 */
[----:B------:R-:W-:Y:S01]  /*21d0*/  MOV R4, R2 ;  /* 0x0000000200047202 */ /* 0x000fe20000000f00 */
[----:B------:R-:W-:Y:S01]  /*21e0*/  IMAD.MOV.U32 R34, RZ, RZ, R40 ;  /* 0x000000ffff227224 */ /* 0x000fe200078e0028 */
[----:B---3--:R-:W-:Y:S02]  /*21f0*/  LEA.HI.X R61, R24, R65, R25, 0x1, P0 ;  /* 0x00000041183d7211 */ /* 0x008fe400000f0c19 */
[----:B------:R-:W-:Y:S02]  /*2200*/  ISETP.GE.AND P0, PT, R32, c[0x0][0x27c], PT ;  /* 0x00009f0020007a0c */ /* 0x000fe40003f06270 */
[----:B------:R-:W-:Y:S02]  /*2210*/  MOV R6, R3 ;  /* 0x0000000300067202 */ /* 0x000fe40000000f00 */
[----:B------:R-:W-:Y:S09]  /*2220*/  MOV R43, R41 ;  /* 0x00000029002b7202 */ /* 0x000ff20000000f00 */
[--C-:B------:R-:W-:Y:S01]  /*2230*/  @!P0 SHF.R.U64 R5, R2, 0x10, R3.reuse ;  /* 0x0000001002058819 */ /* 0x100fe20000001203 */
[----:B------:R-:W-:Y:S01]  /*2240*/  @!P0 HADD2.F32 R4, -RZ, R4.H0_H0 ;  /* 0x20000004ff048230 */ /* 0x000fe20000004100 */
[----:B------:R-:W-:Y:S01]  /*2250*/  @!P0 SHF.R.U32.HI R7, RZ, 0x10, R3 ;  /* 0x00000010ff078819 */ /* 0x000fe20000011603 */
[----:B------:R-:W-:Y:S01]  /*2260*/  @!P0 HADD2.F32 R34, -RZ, R34.H0_H0 ;  /* 0x20000022ff228230 */ /* 0x000fe20000004100 */
[--C-:B------:R-:W-:Y:S01]  /*2270*/  @!P0 SHF.R.U64 R42, R40, 0x10, R41.reuse ;  /* 0x00000010282a8819 */ /* 0x100fe20000001229 */
[----:B------:R-:W-:Y:S01]  /*2280*/  @!P0 HADD2.F32 R5, -RZ, R5.H0_H0 ;  /* 0x20000005ff058230 */ /* 0x000fe20000004100 */
[----:B------:R-:W-:Y:S01]  /*2290*/  @!P0 SHF.R.U32.HI R54, RZ, 0x10, R41 ;  /* 0x00000010ff368819 */ /* 0x000fe20000011629 */
[----:B------:R-:W-:Y:S02]  /*22a0*/  @!P0 HADD2.F32 R6, -RZ, R6.H0_H0 ;  /* 0x20000006ff068230 */ /* 0x000fe40000004100 */
[----:B------:R-:W-:Y:S01]  /*22b0*/  @!P0 HADD2.F32 R7, -RZ, R7.H0_H0 ;  /* 0x20000007ff078230 */ /* 0x000fe20000004100 */
[----:B-1----:R-:W-:Y:S02]  /*22c0*/  @!P0 MOV R0, R8 ;  /* 0x0000000800008202 */ /* 0x002fe40000000f00 */
[----:B------:R-:W-:Y:S03]  /*22d0*/  @!P0 MOV R3, R9 ;  /* 0x0000000900038202 */ /* 0x000fe60000000f00 */
[--C-:B------:R-:W-:Y:S02]  /*22e0*/  @!P0 HADD2.F32 R31, -RZ, R0.reuse.H1_H1 ;  /* 0x30000000ff1f8230 */ /* 0x100fe40000004100 */
[----:B------:R-:W-:Y:S02]  /*22f0*/  @!P0 HADD2.F32 R2, -RZ, R0.H0_H0 ;  /* 0x20000000ff028230 */ /* 0x000fe40000004100 */
[--C-:B------:R-:W-:Y:S01]  /*2300*/  @!P0 HADD2.F32 R40, -RZ, R3.reuse.H1_H1 ;  /* 0x30000003ff288230 */ /* 0x100fe20000004100 */
[-C--:B------:R-:W-:Y:S01]  /*2310*/  @!P0 FMUL.FTZ R41, R31, R4.reuse ;  /* 0x000000041f298220 */ /* 0x080fe20000410000 */
[----:B------:R-:W-:Y:S01]  /*2320*/  @!P0 HADD2.F32 R3, -RZ, R3.H0_H0 ;  /* 0x20000003ff038230 */ /* 0x000fe20000004100 */
[C---:B------:R-:W-:Y:S02]  /*2330*/  @!P0 FMUL.FTZ R0, R2.reuse, R4 ;  /* 0x0000000402008220 */ /* 0x040fe40000410000 */
[-C--:B------:R-:W-:Y:S01]  /*2340*/  @!P0 FFMA.FTZ R66, R2, R34.reuse, -R41 ;  /* 0x0000002202428223 */ /* 0x080fe20000010829 */
[----:B------:R-:W-:Y:S01]  /*2350*/  @!P0 HADD2.F32 R41, -RZ, R42.H0_H0 ;  /* 0x2000002aff298230 */ /* 0x000fe20000004100 */
[CC--:B------:R-:W-:Y:S02]  /*2360*/  @!P0 FMUL.FTZ R42, R40.reuse, R5.reuse ;  /* 0x00000005282a8220 */ /* 0x0c0fe40000410000 */
[----:B------:R-:W-:Y:S02]  /*2370*/  @!P0 IMAD.MOV.U32 R4, RZ, RZ, R10 ;  /* 0x000000ffff048224 */ /* 0x000fe400078e000a */
[C---:B------:R-:W-:Y:S02]  /*2380*/  @!P0 FMUL.FTZ R2, R3.reuse, R5 ;  /* 0x0000000503028220 */ /* 0x040fe40000410000 */
[----:B------:R-:W-:Y:S01]  /*2390*/  @!P0 FFMA.FTZ R63, R3, R41, -R42 ;  /* 0x00000029033f8223 */ /* 0x000fe2000001082a */
[----:B------:R-:W-:Y:S01]  /*23a0*/  @!P0 MOV R3, R11 ;  /* 0x0000000b00038202 */ /* 0x000fe20000000f00 */
[----:B------:R-:W-:Y:S01]  /*23b0*/  @!P0 FFMA.FTZ R0, R31, R34, R0 ;  /* 0x000000221f008223 */ /* 0x000fe20000010000 */
[--C-:B------:R-:W-:Y:S01]  /*23c0*/  @!P0 HADD2.F32 R31, -RZ, R4.reuse.H1_H1 ;  /* 0x30000004ff1f8230 */ /* 0x100fe20000004100 */
[----:B------:R-:W-:Y:S01]  /*23d0*/  @!P0 FFMA.FTZ R2, R40, R41, R2 ;  /* 0x0000002928028223 */ /* 0x000fe20000010002 */
[----:B------:R-:W-:Y:S02]  /*23e0*/  @!P0 HADD2.F32 R4, -RZ, R4.H0_H0 ;  /* 0x20000004ff048230 */ /* 0x000fe40000004100 */
[----:B------:R-:W-:Y:S01]  /*23f0*/  @!P0 HADD2.F32 R34, -RZ, R43.H0_H0 ;  /* 0x2000002bff228230 */ /* 0x000fe20000004100 */
[-C--:B------:R-:W-:Y:S01]  /*2400*/  @!P0 FMUL.FTZ R62, R31, R6.reuse ;  /* 0x000000061f3e8220 */ /* 0x080fe20000410000 */
[--C-:B------:R-:W-:Y:S01]  /*2410*/  @!P0 HADD2.F32 R42, -RZ, R3.reuse.H1_H1 ;  /* 0x30000003ff2a8230 */ /* 0x100fe20000004100 */
[----:B------:R-:W-:Y:S01]  /*2420*/  @!P0 F2FP.PACK_AB R2, R2, R63 ;  /* 0x0000003f0202823e */ /* 0x000fe200000000ff */
[----:B------:R-:W-:Y:S01]  /*2430*/  @!P0 HADD2.F32 R5, -RZ, R3.H0_H0 ;  /* 0x20000003ff058230 */ /* 0x000fe20000004100 */
[----:B------:R-:W-:Y:S01]  /*2440*/  @!P0 FMUL.FTZ R3, R4, R6 ;  /* 0x0000000604038220 */ /* 0x000fe20000410000 */
[----:B------:R-:W-:Y:S01]  /*2450*/  @!P0 HADD2.F32 R43, -RZ, R54.H0_H0 ;  /* 0x20000036ff2b8230 */ /* 0x000fe20000004100 */
[-C--:B------:R-:W-:Y:S01]  /*2460*/  @!P0 FMUL.FTZ R54, R42, R7.reuse ;  /* 0x000000072a368220 */ /* 0x080fe20000410000 */
[----:B------:R-:W-:Y:S01]  /*2470*/  @!P0 F2FP.PACK_AB R0, R0, R66 ;  /* 0x000000420000823e */ /* 0x000fe200000000ff */
[----:B------:R-:W-:Y:S02]  /*2480*/  @!P0 FFMA.FTZ R62, R4, R34, -R62 ;  /* 0x00000022043e8223 */ /* 0x000fe4000001083e */
[----:B------:R-:W-:Y:S01]  /*2490*/  @!P0 FMUL.FTZ R4, R5, R7 ;  /* 0x0000000705048220 */ /* 0x000fe20000410000 */
[----:B------:R-:W-:Y:S01]  /*24a0*/  @!P0 MOV R8, R0 ;  /* 0x0000000000088202 */ /* 0x000fe20000000f00 */
[----:B------:R-:W-:Y:S02]  /*24b0*/  @!P0 FFMA.FTZ R3, R31, R34, R3 ;  /* 0x000000221f038223 */ /* 0x000fe40000010003 */
[-C--:B------:R-:W-:Y:S02]  /*24c0*/  @!P0 FFMA.FTZ R54, R5, R43.reuse, -R54 ;  /* 0x0000002b05368223 */ /* 0x080fe40000010836 */
[----:B------:R-:W-:Y:S01]  /*24d0*/  @!P0 FFMA.FTZ R4, R42, R43, R4 ;  /* 0x0000002b2a048223 */ /* 0x000fe20000010004 */
[----:B------:R-:W-:Y:S01]  /*24e0*/  @!P0 F2FP.PACK_AB R3, R3, R62 ;  /* 0x0000003e0303823e */ /* 0x000fe200000000ff */
[----:B------:R-:W-:Y:S03]  /*24f0*/  @!P0 IMAD.MOV.U32 R9, RZ, RZ, R2 ;  /* 0x000000ffff098224 */ /* 0x000fe600078e0002 */
[----:B------:R-:W-:Y:S02]  /*2500*/  @!P0 F2FP.PACK_AB R4, R4, R54 ;  /* 0x000000360404823e */ /* 0x000fe400000000ff */
[----:B------:R-:W-:Y:S02]  /*2510*/  @!P0 MOV R10, R3 ;  /* 0x00000003000a8202 */ /* 0x000fe40000000f00 */
[----:B------:R-:W-:Y:S05]  /*2520*/  @!P0 MOV R11, R4 ;  /* 0x00000004000b8202 */ /* 0x000fea0000000f00 */
[----:B------:R1:W-:Y:S02]  /*2530*/  ST.E.128 [R60.64], R8 ;  /* 0x000000083c007985 */ /* 0x0003e4000c101d06 */
.L_x_73:
[----:B------:R-:W-:Y:S05]  /*2540*/  BSYNC B0 ;  /* 0x0000000000007941 */ /* 0x000fea0003800000 */
.L_x_72:
[----:B------:R-:W-:Y:S01]  /*2550*/  ISETP.GE.AND P0, PT, R28, c[0x0][0x1d4], PT ;  /* 0x000075001c007a0c */ /* 0x000fe20003f06270 */
[----:B------:R-:W-:Y:S01]  /*2560*/  @!UPT UIADD3 URZ, URZ, URZ, URZ ;  /* 0x0000003f3f3ff290 */ /* 0x000fe2000fffe03f */
[----:B------:R-:W-:Y:S11]  /*2570*/  BSSY B0, `(.L_x_74) ;  /* 0x0000038000007945 */ /* 0x000ff60003800000 */
[----:B------:R-:W-:-:S05]  /*2580*/  @P0 BRA `(.L_x_75) ;  /* 0x0000036000000947 */ /* 0x000fca0003800000 */
[C---:B----4-:R-:W-:Y:S01]  /*2590*/  LEA R42, P0, R86.reuse, R64, 0x1 ;  /* 0x00000040562a7211 */ /* 0x050fe200078008ff */
[----:B-1----:R-:W1:Y:S03]  /*25a0*/  LDS.128 R8, [R81+0x3000] ;  /* 0x0030000051087984 */ /* 0x002e660000000c00 */
[----:B---3--:R-:W-:Y:S02]  /*25b0*/  LEA.HI.X R43, R86, R65, R101, 0x1, P0 ;  /* 0x00000041562b7211 */ /* 0x008fe400000f0c65 */
[----:B------:R-:W-:Y:S11]  /*25c0*/  ISETP.GE.AND P0, PT, R38, c[0x0][0x27c], PT ;  /* 0x00009f0026007a0c */ /* 0x000ff60003f06270 */
[----:B------:R-:W-:Y:S02]  /*25d0*/  @!UPT UIADD3 URZ, URZ, URZ, URZ ;  /* 0x0000003f3f3ff290 */ /* 0x000fe4000fffe03f */
[----:B------:R-:W-:Y:S01]  /*25e0*/  @!P0 HADD2.F32 R0, -RZ, R22.H0_H0 ;  /* 0x20000016ff008230 */ /* 0x000fe20000004100 */
[--C-:B------:R-:W-:Y:S01]  /*25f0*/  @!P0 SHF.R.U64 R4, R12, 0x10, R13.reuse ;  /* 0x000000100c048819 */ /* 0x100fe2000000120d */
[----:B------:R-:W-:Y:S01]  /*2600*/  @!P0 HADD2.F32 R6, -RZ, R55.H0_H0 ;  /* 0x20000037ff068230 */ /* 0x000fe20000004100 */
[----:B------:R-:W-:Y:S02]  /*2610*/  @!P0 SHF.R.U32.HI R7, RZ, 0x10, R13 ;  /* 0x00000010ff078819 */ /* 0x000fe4000001160d */
[--C-:B------:R-:W-:Y:S01]  /*2620*/  @!P0 SHF.R.U64 R13, R44, 0x10, R45.reuse ;  /* 0x000000102c0d8819 */ /* 0x100fe2000000122d */
[----:B------:R-:W-:Y:S01]  /*2630*/  @!P0 HADD2.F32 R4, -RZ, R4.H0_H0 ;  /* 0x20000004ff048230 */ /* 0x000fe20000004100 */
[----:B------:R-:W-:Y:S01]  /*2640*/  @!P0 SHF.R.U32.HI R40, RZ, 0x10, R45 ;  /* 0x00000010ff288819 */ /* 0x000fe2000001162d */
[----:B------:R-:W-:Y:S02]  /*2650*/  @!P0 HADD2.F32 R7, -RZ, R7.H0_H0 ;  /* 0x20000007ff078230 */ /* 0x000fe40000004100 */
[----:B------:R-:W-:Y:S02]  /*2660*/  @!P0 HADD2.F32 R13, -RZ, R13.H0_H0 ;  /* 0x2000000dff0d8230 */ /* 0x000fe40000004100 */
[----:B------:R-:W-:Y:S01]  /*2670*/  @!P0 HADD2.F32 R40, -RZ, R40.H0_H0 ;  /* 0x20000028ff288230 */ /* 0x000fe20000004100 */
[----:B-1----:R-:W-:Y:S02]  /*2680*/  @!P0 MOV R2, R8 ;  /* 0x0000000800028202 */ /* 0x002fe40000000f00 */
[----:B------:R-:W-:Y:S03]  /*2690*/  @!P0 MOV R3, R9 ;  /* 0x0000000900038202 */ /* 0x000fe60000000f00 */
[--C-:B------:R-:W-:Y:S02]  /*26a0*/  @!P0 HADD2.F32 R5, -RZ, R2.reuse.H1_H1 ;  /* 0x30000002ff058230 */ /* 0x100fe40000004100 */
[----:B------:R-:W-:Y:S02]  /*26b0*/  @!P0 HADD2.F32 R2, -RZ, R2.H0_H0 ;  /* 0x20000002ff028230 */ /* 0x000fe40000004100 */
[--C-:B------:R-:W-:Y:S01]  /*26c0*/  @!P0 HADD2.F32 R12, -RZ, R3.reuse.H1_H1 ;  /* 0x30000003ff0c8230 */ /* 0x100fe20000004100 */
[CC--:B------:R-:W-:Y:S01]  /*26d0*/  @!P0 FMUL.FTZ R31, R5.reuse, R0.reuse ;  /* 0x00000000051f8220 */ /* 0x0c0fe20000410000 */
[----:B------:R-:W-:Y:S01]  /*26e0*/  @!P0 HADD2.F32 R3, -RZ, R3.H0_H0 ;  /* 0x20000003ff038230 */ /* 0x000fe20000004100 */
[C---:B------:R-:W-:Y:S02]  /*26f0*/  @!P0 FMUL.FTZ R0, R2.reuse, R0 ;  /* 0x0000000002008220 */ /* 0x040fe40000410000 */
[-C--:B------:R-:W-:Y:S02]  /*2700*/  @!P0 FFMA.FTZ R45, R2, R6.reuse, -R31 ;  /* 0x00000006022d8223 */ /* 0x080fe4000001081f */
[----:B------:R-:W-:Y:S01]  /*2710*/  @!P0 FFMA.FTZ R0, R5, R6, R0 ;  /* 0x0000000605008223 */ /* 0x000fe20000010000 */
[----:B------:R-:W-:Y:S01]  /*2720*/  @!P0 MOV R5, R10 ;  /* 0x0000000a00058202 */ /* 0x000fe20000000f00 */
[CC--:B------:R-:W-:Y:S02]  /*2730*/  @!P0 FMUL.FTZ R31, R12.reuse, R4.reuse ;  /* 0x000000040c1f8220 */ /* 0x0c0fe40000410000 */
[C---:B------:R-:W-:Y:S01]  /*2740*/  @!P0 FMUL.FTZ R2, R3.reuse, R4 ;  /* 0x0000000403028220 */ /* 0x040fe20000410000 */
[----:B------:R-:W-:Y:S01]  /*2750*/  @!P0 MOV R4, R11 ;  /* 0x0000000b00048202 */ /* 0x000fe20000000f00 */
[-C--:B------:R-:W-:Y:S01]  /*2760*/  @!P0 FFMA.FTZ R44, R3, R13.reuse, -R31 ;  /* 0x0000000d032c8223 */ /* 0x080fe2000001081f */
[----:B------:R-:W-:Y:S01]  /*2770*/  @!P0 HADD2.F32 R3, -RZ, R22.H1_H1 ;  /* 0x30000016ff038230 */ /* 0x000fe20000004100 */
[----:B------:R-:W-:Y:S01]  /*2780*/  @!P0 FFMA.FTZ R2, R12, R13, R2 ;  /* 0x0000000d0c028223 */ /* 0x000fe20000010002 */
[----:B------:R-:W-:Y:S01]  /*2790*/  @!P0 F2FP.PACK_AB R0, R0, R45 ;  /* 0x0000002d0000823e */ /* 0x000fe200000000ff */
[--C-:B------:R-:W-:Y:S02]  /*27a0*/  @!P0 HADD2.F32 R22, -RZ, R5.reuse.H1_H1 ;  /* 0x30000005ff168230 */ /* 0x100fe40000004100 */
[----:B------:R-:W-:Y:S01]  /*27b0*/  @!P0 HADD2.F32 R6, -RZ, R5.H0_H0 ;  /* 0x20000005ff068230 */ /* 0x000fe20000004100 */
[----:B------:R-:W-:Y:S01]  /*27c0*/  @!P0 F2FP.PACK_AB R2, R2, R44 ;  /* 0x0000002c0202823e */ /* 0x000fe200000000ff */
[----:B------:R-:W-:Y:S01]  /*27d0*/  @!P0 HADD2.F32 R31, -RZ, R55.H1_H1 ;  /* 0x30000037ff1f8230 */ /* 0x000fe20000004100 */
[----:B------:R-:W-:Y:S01]  /*27e0*/  @!P0 MOV R8, R0 ;  /* 0x0000000000088202 */ /* 0x000fe20000000f00 */
[--C-:B------:R-:W-:Y:S01]  /*27f0*/  @!P0 HADD2.F32 R34, -RZ, R4.reuse.H1_H1 ;  /* 0x30000004ff228230 */ /* 0x100fe20000004100 */
[----:B------:R-:W-:Y:S01]  /*2800*/  @!P0 MOV R9, R2 ;  /* 0x0000000200098202 */ /* 0x000fe20000000f00 */
[----:B------:R-:W-:Y:S01]  /*2810*/  @!P0 HADD2.F32 R5, -RZ, R4.H0_H0 ;  /* 0x20000004ff058230 */ /* 0x000fe20000004100 */
[-C--:B------:R-:W-:Y:S02]  /*2820*/  @!P0 FMUL.FTZ R4, R22, R3.reuse ;  /* 0x0000000316048220 */ /* 0x080fe40000410000 */
[----:B------:R-:W-:Y:S02]  /*2830*/  @!P0 FMUL.FTZ R3, R6, R3 ;  /* 0x0000000306038220 */ /* 0x000fe40000410000 */
[----:B------:R-:W-:Y:S02]  /*2840*/  @!P0 FMUL.FTZ R41, R34, R7 ;  /* 0x0000000722298220 */ /* 0x000fe40000410000 */
[----:B------:R-:W-:Y:S02]  /*2850*/  @!P0 FFMA.FTZ R6, R6, R31, -R4 ;  /* 0x0000001f06068223 */ /* 0x000fe40000010804 */
[C---:B------:R-:W-:Y:S02]  /*2860*/  @!P0 FMUL.FTZ R4, R5.reuse, R7 ;  /* 0x0000000705048220 */ /* 0x040fe40000410000 */
[----:B------:R-:W-:Y:S02]  /*2870*/  @!P0 FFMA.FTZ R3, R22, R31, R3 ;  /* 0x0000001f16038223 */ /* 0x000fe40000010003 */
[-C--:B------:R-:W-:Y:S02]  /*2880*/  @!P0 FFMA.FTZ R41, R5, R40.reuse, -R41 ;  /* 0x0000002805298223 */ /* 0x080fe40000010829 */
[----:B------:R-:W-:Y:S01]  /*2890*/  @!P0 FFMA.FTZ R4, R34, R40, R4 ;  /* 0x0000002822048223 */ /* 0x000fe20000010004 */
[----:B------:R-:W-:Y:S04]  /*28a0*/  @!P0 F2FP.PACK_AB R3, R3, R6 ;  /* 0x000000060303823e */ /* 0x000fe800000000ff */
[----:B------:R-:W-:Y:S02]  /*28b0*/  @!P0 F2FP.PACK_AB R4, R4, R41 ;  /* 0x000000290404823e */ /* 0x000fe400000000ff */
[----:B------:R-:W-:Y:S02]  /*28c0*/  @!P0 MOV R10, R3 ;  /* 0x00000003000a8202 */ /* 0x000fe40000000f00 */
[----:B------:R-:W-:Y:S05]  /*28d0*/  @!P0 MOV R11, R4 ;  /* 0x00000004000b8202 */ /* 0x000fea0000000f00 */
[----:B------:R1:W-:Y:S02]  /*28e0*/  ST.E.128 [R42.64], R8 ;  /* 0x000000082a007985 */ /* 0x0003e4000c101d06 */
.L_x_75:
[----:B------:R-:W-:Y:S05]  /*28f0*/  BSYNC B0 ;  /* 0x0000000000007941 */ /* 0x000fea0003800000 */
.L_x_74:
        /* <DEDUP_REMOVED lines=10> */
[----:B------:R-:W-:Y:S01]  /*29a0*/  @!P0 SHF.R.U64 R4, R14, 0x10, R15 ;  /* 0x000000100e048819 */ /* 0x000fe2000000120f */
[----:B------:R-:W-:Y:S01]  /*29b0*/  @!P0 HADD2.F32 R6, -RZ, R56.H0_H0 ;  /* 0x20000038ff068230 */ /* 0x000fe20000004100 */
[----:B------:R-:W-:Y:S02]  /*29c0*/  @!P0 SHF.R.U64 R13, R46, 0x10, R47 ;  /* 0x000000102e0d8819 */ /* 0x000fe4000000122f */
[----:B------:R-:W-:Y:S01]  /*29d0*/  @!P0 SHF.R.U32.HI R7, RZ, 0x10, R15 ;  /* 0x00000010ff078819 */ /* 0x000fe2000001160f */
[----:B------:R-:W-:Y:S01]  /*29e0*/  @!P0 HADD2.F32 R4, -RZ, R4.H0_H0 ;  /* 0x20000004ff048230 */ /* 0x000fe20000004100 */
[----:B------:R-:W-:Y:S01]  /*29f0*/  @!P0 SHF.R.U32.HI R46, RZ, 0x10, R47 ;  /* 0x00000010ff2e8819 */ /* 0x000fe2000001162f */
[----:B------:R-:W-:Y:S02]  /*2a00*/  @!P0 HADD2.F32 R13, -RZ, R13.H0_H0 ;  /* 0x2000000dff0d8230 */ /* 0x000fe40000004100 */
[----:B------:R-:W-:Y:S02]  /*2a10*/  @!P0 HADD2.F32 R15, -RZ, R56.H1_H1 ;  /* 0x30000038ff0f8230 */ /* 0x000fe40000004100 */
        /* <DEDUP_REMOVED lines=19> */
[----:B------:R-:W-:Y:S02]  /*2b50*/  @!P0 HADD2.F32 R3, -RZ, R23.H1_H1 ;  /* 0x30000017ff038230 */ /* 0x000fe40000004100 */
[----:B------:R-:W-:Y:S01]  /*2b60*/  @!P0 HADD2.F32 R6, -RZ, R5.H0_H0 ;  /* 0x20000005ff068230 */ /* 0x000fe20000004100 */
[----:B------:R-:W-:Y:S01]  /*2b70*/  @!P0 F2FP.PACK_AB R2, R2, R34 ;  /* 0x000000220202823e */ /* 0x000fe200000000ff */
[--C-:B------:R-:W-:Y:S01]  /*2b80*/  @!P0 HADD2.F32 R22, -RZ, R4.reuse.H1_H1 ;  /* 0x30000004ff168230 */ /* 0x100fe20000004100 */
[----:B------:R-:W-:Y:S01]  /*2b90*/  @!P0 MOV R8, R0 ;  /* 0x0000000000088202 */ /* 0x000fe20000000f00 */
[----:B------:R-:W-:Y:S01]  /*2ba0*/  @!P0 HADD2.F32 R5, -RZ, R4.H0_H0 ;  /* 0x20000004ff058230 */ /* 0x000fe20000004100 */
[-C--:B------:R-:W-:Y:S01]  /*2bb0*/  @!P0 FMUL.FTZ R4, R14, R3.reuse ;  /* 0x000000030e048220 */ /* 0x080fe20000410000 */
[----:B------:R-:W-:Y:S01]  /*2bc0*/  @!P0 MOV R9, R2 ;  /* 0x0000000200098202 */ /* 0x000fe20000000f00 */
[----:B------:R-:W-:Y:S01]  /*2bd0*/  @!P0 FMUL.FTZ R3, R6, R3 ;  /* 0x0000000306038220 */ /* 0x000fe20000410000 */
[----:B------:R-:W-:Y:S01]  /*2be0*/  @!P0 HADD2.F32 R23, -RZ, R46.H0_H0 ;  /* 0x2000002eff178230 */ /* 0x000fe20000004100 */
        /* <DEDUP_REMOVED lines=11> */
.L_x_77:
[----:B------:R-:W-:Y:S05]  /*2ca0*/  BSYNC B0 ;  /* 0x0000000000007941 */ /* 0x000fea0003800000 */
.L_x_76:
        /* <DEDUP_REMOVED lines=11> */
[--C-:B------:R-:W-:Y:S01]  /*2d60*/  @!P0 HADD2.F32 R6, -RZ, R57.reuse.H0_H0 ;  /* 0x20000039ff068230 */ /* 0x100fe20000004100 */
[----:B------:R-:W-:Y:S01]  /*2d70*/  @!P0 SHF.R.U64 R13, R48, 0x10, R49 ;  /* 0x00000010300d8819 */ /* 0x000fe20000001231 */
[----:B------:R-:W-:Y:S01]  /*2d80*/  @!P0 HADD2.F32 R15, -RZ, R57.H1_H1 ;  /* 0x30000039ff0f8230 */ /* 0x000fe20000004100 */
[----:B------:R-:W-:Y:S01]  /*2d90*/  @!P0 SHF.R.U32.HI R7, RZ, 0x10, R17 ;  /* 0x00000010ff078819 */ /* 0x000fe20000011611 */
        /* <DEDUP_REMOVED lines=20> */
[--C-:B------:R-:W-:Y:S01]  /*2ee0*/  @!P0 HADD2.F32 R14, -RZ, R5.reuse.H1_H1 ;  /* 0x30000005ff0e8230 */ /* 0x100fe20000004100 */
        /* <DEDUP_REMOVED lines=22> */
.L_x_79:
[----:B------:R-:W-:Y:S05]  /*3050*/  BSYNC B0 ;  /* 0x0000000000007941 */ /* 0x000fea0003800000 */
.L_x_78:
[----:B------:R-:W-:Y:S01]  /*3060*/  ISETP.GE.AND P0, PT, R93, c[0x0][0x1d4], PT ;  /* 0x000075005d007a0c */ /* 0x000fe20003f06270 */
[----:B------:R-:W-:Y:S01]  /*3070*/  @!UPT UIADD3 URZ, URZ, URZ, URZ ;  /* 0x0000003f3f3ff290 */ /* 0x000fe2000fffe03f */
[----:B------:R-:W-:Y:S11]  /*3080*/  BSSY B0, `(.L_x_80) ;  /* 0x0000038000007945 */ /* 0x000ff60003800000 */
[----:B------:R-:W-:-:S05]  /*3090*/  @P0 BRA `(.L_x_81) ;  /* 0x0000036000000947 */ /* 0x000fca0003800000 */
[C---:B-1--4-:R-:W-:Y:S01]  /*30a0*/  LEA R22, P0, R88.reuse, R64, 0x1 ;  /* 0x0000004058167211 */ /* 0x052fe200078008ff */
[----:B------:R-:W1:Y:S03]  /*30b0*/  LDS.128 R8, [R80+0x5000] ;  /* 0x0050000050087984 */ /* 0x000e660000000c00 */
        /* <DEDUP_REMOVED lines=52> */
.L_x_81:
[----:B------:R-:W-:Y:S05]  /*3400*/  BSYNC B0 ;  /* 0x0000000000007941 */ /* 0x000fea0003800000 */
.L_x_80:
[----:B------:R-:W-:Y:S11]  /*3410*/  ISETP.GE.AND P0, PT, R92, c[0x0][0x1d4], PT ;  /* 0x000075005c007a0c */ /* 0x000ff60003f06270 */
[----:B------:R-:W-:Y:S02]  /*3420*/  @!UPT UIADD3 URZ, URZ, URZ, URZ ;  /* 0x0000003f3f3ff290 */ /* 0x000fe4000fffe03f */
        /* <DEDUP_REMOVED lines=54> */
[----:B------:R1:W-:Y:S01]  /*3790*/  ST.E.128 [R22.64], R8 ;  /* 0x0000000816007985 */ /* 0x0003e2000c101d06 */
[----:B------:R-:W-:-:S05]  /*37a0*/  BRA `(.L_x_71) ;  /* 0x00001ef000007947 */ /* 0x000fca0003800000 */
.L_x_68:
        /* <DEDUP_REMOVED lines=37> */
[----:B------:R1:W5:Y:S04]  /*3a00*/  @!P0 LDG.E.128 R40, [R8.64] ;  /* 0x0000000608288981 */ /* 0x000368000c1e1d00 */
[----:B------:R1:W5:Y:S01]  /*3a10*/  @!P0 LDG.E.128 R4, [R2.64] ;  /* 0x0000000602048981 */ /* 0x000362000c1e1d00 */
[----:B------:R-:W-:Y:S11]  /*3a20*/  ISETP.GE.AND P0, PT, R28, c[0x0][0x27c], PT ;  /* 0x00009f001c007a0c */ /* 0x000ff60003f06270 */
[----:B------:R-:W-:Y:S02]  /*3a30*/  @!UPT UIADD3 URZ, URZ, URZ, URZ ;  /* 0x0000003f3f3ff290 */ /* 0x000fe4000fffe03f */
[----:B------:R1:W5:Y:S04]  /*3a40*/  @!P0 LDG.E.128 R52, [R8.64+0x20] ;  /* 0x0000200608348981 */ /* 0x000368000c1e1d00 */
[----:B------:R1:W5:Y:S01]  /*3a50*/  @!P0 LDG.E.128 R12, [R2.64+0x20] ;  /* 0x00002006020c8981 */ /* 0x000362000c1e1d00 */
[----:B------:R-:W-:Y:S11]  /*3a60*/  ISETP.GE.AND P0, PT, R27, c[0x0][0x27c], PT ;  /* 0x00009f001b007a0c */ /* 0x000ff60003f06270 */
[----:B------:R-:W-:Y:S02]  /*3a70*/  @!UPT UIADD3 URZ, URZ, URZ, URZ ;  /* 0x0000003f3f3ff290 */ /* 0x000fe4000fffe03f */
[----:B------:R1:W5:Y:S04]  /*3a80*/  @!P0 LDG.E.128 R60, [R8.64+0x40] ;  /* 0x00004006083c8981 */ /* 0x000368000c1e1d00 */
[----:B------:R1:W5:Y:S02]  /*3a90*/  @!P0 LDG.E.128 R20, [R2.64+0x40] ;  /* 0x0000400602148981 */ /* 0x000364000c1e1d00 */
.L_x_83:
[----:B------:R-:W-:Y:S05]  /*3aa0*/  BSYNC B0 ;  /* 0x0000000000007941 */ /* 0x000fea0003800000 */
.L_x_82:
[----:B------:R2:W3:Y:S04]  /*3ab0*/  SHFL.IDX PT, R69, R26, RZ, 0x1e1f ;  /* 0x001e1fff1a457589 */ /* 0x0004e800000e0000 */
[----:B------:R2:W4:Y:S01]  /*3ac0*/  SHFL.IDX PT, R68, R29, RZ, 0x1e1f ;  /* 0x001e1fff1d447589 */ /* 0x00052200000e0000 */
[----:B------:R-:W-:-:S05]  /*3ad0*/  @P1 BRA `(.L_x_71) ;  /* 0x00001bc000001947 */ /* 0x000fca0003800000 */
[----:B------:R-:W-:Y:S01]  /*3ae0*/  ISETP.GE.AND P0, PT, R24, c[0x0][0x1d4], PT ;  /* 0x0000750018007a0c */ /* 0x000fe20003f06270 */
[----:B-1---5:R-:W-:Y:S01]  /*3af0*/  IMAD.MOV.U32 R8, RZ, RZ, R62 ;  /* 0x000000ffff087224 */ /* 0x022fe200078e003e */
[----:B------:R-:W-:Y:S01]  /*3b00*/  IADD3 R152, -R154, c[0x0][0x1d4], RZ ;  /* 0x000075009a987a10 */ /* 0x000fe20007ffe1ff */
[----:B------:R-:W-:Y:S01]  /*3b10*/  IMAD.MOV.U32 R3, RZ, RZ, R63 ;  /* 0x000000ffff037224 */ /* 0x000fe200078e003f */
[----:B------:R-:W-:Y:S01]  /*3b20*/  BSSY B0, `(.L_x_84) ;  /* 0x0000097000007945 */ /* 0x000fe20003800000 */
[----:B------:R-:W-:Y:S02]  /*3b30*/  IMAD.MOV.U32 R2, RZ, RZ, R60 ;  /* 0x000000ffff027224 */ /* 0x000fe400078e003c */
[----:B------:R-:W-:Y:S01]  /*3b40*/  IMAD.MOV.U32 R0, RZ, RZ, R61 ;  /* 0x000000ffff007224 */ /* 0x000fe200078e003d */
[----:B------:R-:W-:Y:S01]  /*3b50*/  PRMT R67, R3, 0x5410, R8 ;  /* 0x0000541003437816 */ /* 0x000fe20000000008 */
[----:B------:R-:W-:Y:S01]  /*3b60*/  IMAD.MOV.U32 R3, RZ, RZ, R55 ;  /* 0x000000ffff037224 */ /* 0x000fe200078e0037 */
[----:B------:R-:W-:Y:S02]  /*3b70*/  MOV R8, R54 ;  /* 0x0000003600087202 */ /* 0x000fe40000000f00 */
        /* <DEDUP_REMOVED lines=15> */
[----:B------:R-:W-:Y:S02]  /*3c70*/  PRMT R30, R3, 0x5410, R8 ;  /* 0x00005410031e7816 */ /* 0x000fe40000000008 */
[----:B--2---:R-:W-:Y:S01]  /*3c80*/  PRMT R29, R2, 0x5410, R0 ;  /* 0x00005410021d7816 */ /* 0x004fe20000000000 */
[----:B------:R-:W-:-:S05]  /*3c90*/  @P0 BRA `(.L_x_85) ;  /* 0x000007f000000947 */ /* 0x000fca0003800000 */
[----:B------:R-:W-:Y:S01]  /*3ca0*/  IMAD.MOV.U32 R9, RZ, RZ, R6 ;  /* 0x000000ffff097224 */ /* 0x000fe200078e0006 */
[----:B------:R-:W-:Y:S01]  /*3cb0*/  ISETP.NE.AND P2, PT, R150, RZ, PT ;  /* 0x000000ff9600720c */ /* 0x000fe20003f45270 */
[----:B------:R-:W1:Y:S01]  /*3cc0*/  LDS.128 R16, [R133+0x3100] ;  /* 0x0031000085107984 */ /* 0x000e620000000c00 */
[----:B------:R-:W-:Y:S01]  /*3cd0*/  ISETP.GE.AND P0, PT, R24, c[0x0][0x27c], PT ;  /* 0x00009f0018007a0c */ /* 0x000fe20003f06270 */
[----:B------:R-:W-:Y:S01]  /*3ce0*/  IMAD.MOV.U32 R47, RZ, RZ, R42 ;  /* 0x000000ffff2f7224 */ /* 0x000fe200078e002a */
[----:B------:R-:W-:Y:S02]  /*3cf0*/  SEL R0, R154, R152, !P2 ;  /* 0x000000989a007207 */ /* 0x000fe40005000000 */
[----:B------:R-:W-:Y:S02]  /*3d00*/  MOV R45, R41 ;  /* 0x00000029002d7202 */ /* 0x000fe40000000f00 */
[----:B------:R-:W-:Y:S02]  /*3d10*/  SHF.R.S32.HI R2, RZ, 0x1f, R0 ;  /* 0x0000001fff027819 */ /* 0x000fe40000011400 */
[----:B------:R-:W-:Y:S02]  /*3d20*/  MOV R11, R7 ;  /* 0x00000007000b7202 */ /* 0x000fe40000000f00 */
[----:B------:R-:W-:Y:S02]  /*3d30*/  LEA.HI R0, R2, R0, RZ, 0x4 ;  /* 0x0000000002007211 */ /* 0x000fe400078f20ff */
[----:B------:R-:W-:Y:S02]  /*3d40*/  MOV R49, R43 ;  /* 0x0000002b00317202 */ /* 0x000fe40000000f00 */
[----:B------:R-:W-:Y:S02]  /*3d50*/  LEA.HI.SX32 R0, R0, R143, 0x1c ;  /* 0x0000008f00007211 */ /* 0x000fe400078fe2ff */
[--C-:B------:R-:W-:Y:S01]  /*3d60*/  @!P0 SHF.R.U64 R44, R40, 0x10, R41.reuse ;  /* 0x00000010282c8819 */ /* 0x100fe20000001229 */
[----:B------:R-:W-:Y:S01]  /*3d70*/  @!P0 HADD2.F32 R49, -RZ, R49.H0_H0 ;  /* 0x20000031ff318230 */ /* 0x000fe20000004100 */
[----:B------:R-:W-:Y:S02]  /*3d80*/  SHF.R.S32.HI R2, RZ, 0x1f, R0 ;  /* 0x0000001fff027819 */ /* 0x000fe40000011400 */
[----:B------:R-:W-:Y:S02]  /*3d90*/  SHF.L.U32 R72, R0, 0x3, RZ ;  /* 0x0000000300487819 */ /* 0x000fe400000006ff */
[----:B------:R-:W-:Y:S02]  /*3da0*/  LEA.HI R0, R2, R0, RZ, 0x2 ;  /* 0x0000000002007211 */ /* 0x000fe400078f10ff */
[----:B------:R-:W-:Y:S02]  /*3db0*/  @!P0 SHF.R.U32.HI R46, RZ, 0x10, R41 ;  /* 0x00000010ff2e8819 */ /* 0x000fe40000011629 */
[----:B------:R-:W-:Y:S01]  /*3dc0*/  @!P0 SHF.R.U64 R3, R4, 0x10, R5 ;  /* 0x0000001004038819 */ /* 0x000fe20000001205 */
[----:B------:R-:W-:Y:S01]  /*3dd0*/  IMAD.SHL.U32 R0, R0, 0x200, RZ ;  /* 0x0000020000007824 */ /* 0x000fe200078e00ff */
[----:B------:R-:W-:Y:S02]  /*3de0*/  LOP3.LUT R2, R97, 0x18, R72, 0xf8, !PT ;  /* 0x0000001861027812 */ /* 0x000fe400078ef848 */
[--C-:B------:R-:W-:Y:S02]  /*3df0*/  @!P0 SHF.R.U64 R10, R6, 0x10, R7.reuse ;  /* 0x00000010060a8819 */ /* 0x100fe40000001207 */
[----:B------:R-:W-:Y:S02]  /*3e00*/  LOP3.LUT R2, R2, R98, RZ, 0x3c, !PT ;  /* 0x0000006202027212 */ /* 0x000fe400078e3cff */
[----:B------:R-:W-:Y:S02]  /*3e10*/  LOP3.LUT R0, R0, 0x7ffff800, RZ, 0xc0, !PT ;  /* 0x7ffff80000007812 */ /* 0x000fe400078ec0ff */
[----:B------:R-:W-:Y:S02]  /*3e20*/  @!P0 SHF.R.U32.HI R26, RZ, 0x10, R7 ;  /* 0x00000010ff1a8819 */ /* 0x000fe40000011607 */
[----:B------:R-:W-:Y:S01]  /*3e30*/  IADD3 R0, R2, R0, R99 ;  /* 0x0000000002007210 */ /* 0x000fe20007ffe063 */
[----:B------:R-:W-:Y:S01]  /*3e40*/  IMAD.MOV.U32 R2, RZ, RZ, R4 ;  /* 0x000000ffff027224 */ /* 0x000fe200078e0004 */
[--C-:B------:R-:W-:Y:S01]  /*3e50*/  @!P0 SHF.R.U64 R48, R42, 0x10, R43.reuse ;  /* 0x000000102a308819 */ /* 0x100fe2000000122b */
[----:B------:R-:W-:Y:S01]  /*3e60*/  IMAD.MOV.U32 R4, RZ, RZ, R40 ;  /* 0x000000ffff047224 */ /* 0x000fe200078e0028 */
[----:B------:R-:W-:Y:S01]  /*3e70*/  SHF.L.U32 R0, R0, 0x1, RZ ;  /* 0x0000000100007819 */ /* 0x000fe200000006ff */
[----:B------:R-:W-:Y:S01]  /*3e80*/  @!P0 HADD2.F32 R42, -RZ, R44.H0_H0 ;  /* 0x2000002cff2a8230 */ /* 0x000fe20000004100 */
[----:B------:R-:W-:Y:S01]  /*3e90*/  @!P0 SHF.R.U32.HI R50, RZ, 0x10, R43 ;  /* 0x00000010ff328819 */ /* 0x000fe2000001162b */
[----:B------:R-:W-:Y:S01]  /*3ea0*/  @!P0 HADD2.F32 R6, -RZ, R2.H0_H0 ;  /* 0x20000002ff068230 */ /* 0x000fe20000004100 */
[----:B------:R-:W-:Y:S01]  /*3eb0*/  MOV R8, R5 ;  /* 0x0000000500087202 */ /* 0x000fe20000000f00 */
[----:B------:R1:W2:Y:S01]  /*3ec0*/  LDS.128 R56, [R0+0x3100] ;  /* 0x0031000000387984 */ /* 0x0002a20000000c00 */
[----:B------:R-:W-:Y:S01]  /*3ed0*/  @!P0 HADD2.F32 R40, -RZ, R4.H0_H0 ;  /* 0x20000004ff288230 */ /* 0x000fe20000004100 */
[----:B------:R-:W-:Y:S01]  /*3ee0*/  @!P0 SHF.R.U32.HI R5, RZ, 0x10, R5 ;  /* 0x00000010ff058819 */ /* 0x000fe20000011605 */
[----:B------:R-:W-:Y:S02]  /*3ef0*/  @!P0 HADD2.F32 R2, -RZ, R3.H0_H0 ;  /* 0x20000003ff028230 */ /* 0x000fe40000004100 */
[----:B------:R-:W-:Y:S01]  /*3f00*/  @!P0 HADD2.F32 R50, -RZ, R50.H0_H0 ;  /* 0x20000032ff328230 */ /* 0x000fe20000004100 */
[----:B-1----:R-:W-:Y:S05]  /*3f10*/  @!P0 IMAD.MOV.U32 R0, RZ, RZ, R16 ;  /* 0x000000ffff008224 */ /* 0x002fea00078e0010 */
[--C-:B------:R-:W-:Y:S02]  /*3f20*/  @!P0 HADD2.F32 R4, -RZ, R0.reuse.H0_H0 ;  /* 0x20000000ff048230 */ /* 0x100fe40000004100 */
[----:B------:R-:W-:Y:S03]  /*3f30*/  @!P0 HADD2.F32 R3, -RZ, R0.H1_H1 ;  /* 0x30000000ff038230 */ /* 0x000fe60000004100 */
[C---:B------:R-:W-:Y:S01]  /*3f40*/  @!P0 FMUL.FTZ R0, R4.reuse, R6 ;  /* 0x0000000604008220 */ /* 0x040fe20000410000 */
[----:B--2---:R-:W-:Y:S05]  /*3f50*/  @!P0 MOV R41, R56 ;  /* 0x0000003800298202 */ /* 0x004fea0000000f00 */
[--C-:B------:R-:W-:Y:S02]  /*3f60*/  @!P0 HADD2.F32 R7, -RZ, R41.reuse.H0_H0 ;  /* 0x20000029ff078230 */ /* 0x100fe40000004100 */
[----:B------:R-:W-:Y:S03]  /*3f70*/  @!P0 HADD2.F32 R41, -RZ, R41.H1_H1 ;  /* 0x30000029ff298230 */ /* 0x000fe60000004100 */
[----:B------:R-:W-:Y:S02]  /*3f80*/  @!P0 FMUL.FTZ R43, R7, R6 ;  /* 0x00000006072b8220 */ /* 0x000fe40000410000 */
[----:B------:R-:W-:Y:S02]  /*3f90*/  @!P0 FMUL.FTZ R6, R41, R2 ;  /* 0x0000000229068220 */ /* 0x000fe40000410000 */
[----:B------:R-:W-:Y:S02]  /*3fa0*/  @!P0 FFMA.FTZ R77, R4, R40, -R43 ;  /* 0x00000028044d8223 */ /* 0x000fe4000001082b */
[----:B------:R-:W-:Y:S02]  /*3fb0*/  @!P0 IMAD.MOV.U32 R43, RZ, RZ, R57 ;  /* 0x000000ffff2b8224 */ /* 0x000fe400078e0039 */
[C---:B------:R-:W-:Y:S02]  /*3fc0*/  @!P0 FMUL.FTZ R2, R3.reuse, R2 ;  /* 0x0000000203028220 */ /* 0x040fe40000410000 */
[----:B------:R-:W-:Y:S01]  /*3fd0*/  @!P0 FFMA.FTZ R76, R3, R42, -R6 ;  /* 0x0000002a034c8223 */ /* 0x000fe20000010806 */
[----:B------:R-:W-:Y:S01]  /*3fe0*/  @!P0 MOV R3, R17 ;  /* 0x0000001100038202 */ /* 0x000fe20000000f00 */
[----:B------:R-:W-:Y:S01]  /*3ff0*/  @!P0 FFMA.FTZ R0, R7, R40, R0 ;  /* 0x0000002807008223 */ /* 0x000fe20000010000 */
[----:B------:R-:W-:Y:S01]  /*4000*/  @!P0 HADD2.F32 R6, -RZ, R8.H0_H0 ;  /* 0x20000008ff068230 */ /* 0x000fe20000004100 */
[----:B------:R-:W-:Y:S01]  /*4010*/  @!P0 FFMA.FTZ R2, R41, R42, R2 ;  /* 0x0000002a29028223 */ /* 0x000fe20000010002 */
[----:B------:R-:W-:Y:S02]  /*4020*/  @!P0 HADD2.F32 R40, -RZ, R43.H0_H0 ;  /* 0x2000002bff288230 */ /* 0x000fe40000004100 */
[----:B------:R-:W-:Y:S02]  /*4030*/  @!P0 HADD2.F32 R7, -RZ, R5.H0_H0 ;  /* 0x20000005ff078230 */ /* 0x000fe40000004100 */
[----:B------:R-:W-:Y:S01]  /*4040*/  @!P0 HADD2.F32 R4, -RZ, R3.H0_H0 ;  /* 0x20000003ff048230 */ /* 0x000fe20000004100 */
[----:B------:R-:W-:Y:S01]  /*4050*/  @!P0 FMUL.FTZ R8, R40, R6 ;  /* 0x0000000628088220 */ /* 0x000fe20000410000 */
[----:B------:R-:W-:Y:S01]  /*4060*/  @!P0 HADD2.F32 R42, -RZ, R43.H1_H1 ;  /* 0x3000002bff2a8230 */ /* 0x000fe20000004100 */
[----:B------:R-:W-:Y:S01]  /*4070*/  @!P0 F2FP.PACK_AB R0, R2, R0 ;  /* 0x000000000200823e */ /* 0x000fe200000000ff */
[----:B------:R-:W-:Y:S02]  /*4080*/  @!P0 HADD2.F32 R41, -RZ, R45.H0_H0 ;  /* 0x2000002dff298230 */ /* 0x000fe40000004100 */
[----:B------:R-:W-:Y:S01]  /*4090*/  @!P0 HADD2.F32 R5, -RZ, R3.H1_H1 ;  /* 0x30000003ff058230 */ /* 0x000fe20000004100 */
[----:B------:R-:W-:Y:S01]  /*40a0*/  @!P0 FMUL.FTZ R3, R4, R6 ;  /* 0x0000000604038220 */ /* 0x000fe20000410000 */
[----:B------:R-:W-:Y:S01]  /*40b0*/  @!P0 HADD2.F32 R43, -RZ, R46.H0_H0 ;  /* 0x2000002eff2b8230 */ /* 0x000fe20000004100 */
[----:B------:R-:W-:Y:S01]  /*40c0*/  @!P0 FMUL.FTZ R6, R42, R7 ;  /* 0x000000072a068220 */ /* 0x000fe20000410000 */
[----:B------:R-:W-:Y:S01]  /*40d0*/  @!P0 MOV R56, R0 ;  /* 0x0000000000388202 */ /* 0x000fe20000000f00 */
[----:B------:R-:W-:Y:S01]  /*40e0*/  @!P0 FFMA.FTZ R75, R4, R41, -R8 ;  /* 0x00000029044b8223 */ /* 0x000fe20000010808 */
[----:B------:R-:W-:Y:S01]  /*40f0*/  @!P0 HADD2.F32 R8, -RZ, R9.H0_H0 ;  /* 0x20000009ff088230 */ /* 0x000fe20000004100 */
[C---:B------:R-:W-:Y:S01]  /*4100*/  @!P0 FMUL.FTZ R4, R5.reuse, R7 ;  /* 0x0000000705048220 */ /* 0x040fe20000410000 */
[----:B------:R-:W-:Y:S01]  /*4110*/  @!P0 HADD2.F32 R9, -RZ, R10.H0_H0 ;  /* 0x2000000aff098230 */ /* 0x000fe20000004100 */
[----:B------:R-:W-:Y:S01]  /*4120*/  @!P0 IMAD.MOV.U32 R7, RZ, RZ, R58 ;  /* 0x000000ffff078224 */ /* 0x000fe200078e003a */
[----:B------:R-:W-:Y:S01]  /*4130*/  @!P0 HADD2.F32 R45, -RZ, R47.H0_H0 ;  /* 0x2000002fff2d8230 */ /* 0x000fe20000004100 */
[----:B------:R-:W-:Y:S01]  /*4140*/  @!P0 FFMA.FTZ R74, R5, R43, -R6 ;  /* 0x0000002b054a8223 */ /* 0x000fe20000010806 */
[----:B------:R-:W-:Y:S01]  /*4150*/  @!P0 MOV R5, R18 ;  /* 0x0000001200058202 */ /* 0x000fe20000000f00 */
[----:B------:R-:W-:Y:S01]  /*4160*/  @!P0 FFMA.FTZ R3, R40, R41, R3 ;  /* 0x0000002928038223 */ /* 0x000fe20000010003 */
[--C-:B------:R-:W-:Y:S01]  /*4170*/  @!P0 HADD2.F32 R44, -RZ, R7.reuse.H0_H0 ;  /* 0x20000007ff2c8230 */ /* 0x100fe20000004100 */
[----:B------:R-:W-:Y:S01]  /*4180*/  @!P0 FFMA.FTZ R4, R42, R43, R4 ;  /* 0x0000002b2a048223 */ /* 0x000fe20000010004 */
[----:B------:R-:W-:Y:S01]  /*4190*/  @!P0 HADD2.F32 R46, -RZ, R7.H1_H1 ;  /* 0x30000007ff2e8230 */ /* 0x000fe20000004100 */
[----:B------:R-:W-:Y:S01]  /*41a0*/  @!P0 F2FP.PACK_AB R40, R74, R75 ;  /* 0x0000004b4a28823e */ /* 0x000fe200000000ff */
[--C-:B------:R-:W-:Y:S01]  /*41b0*/  @!P0 HADD2.F32 R6, -RZ, R5.reuse.H0_H0 ;  /* 0x20000005ff068230 */ /* 0x100fe20000004100 */
[-C--:B------:R-:W-:Y:S01]  /*41c0*/  @!P0 FMUL.FTZ R51, R44, R8.reuse ;  /* 0x000000082c338220 */ /* 0x080fe20000410000 */
[----:B------:R-:W-:Y:S01]  /*41d0*/  @!P0 HADD2.F32 R7, -RZ, R5.H1_H1 ;  /* 0x30000005ff078230 */ /* 0x000fe20000004100 */
[----:B------:R-:W-:Y:S01]  /*41e0*/  @!P0 FMUL.FTZ R10, R46, R9 ;  /* 0x000000092e0a8220 */ /* 0x000fe20000410000 */
[----:B------:R-:W-:Y:S01]  /*41f0*/  @!P0 HADD2.F32 R47, -RZ, R48.H0_H0 ;  /* 0x20000030ff2f8230 */ /* 0x000fe20000004100 */
[----:B------:R-:W-:Y:S01]  /*4200*/  @!P0 FMUL.FTZ R5, R6, R8 ;  /* 0x0000000806058220 */ /* 0x000fe20000410000 */
[----:B------:R-:W-:Y:S01]  /*4210*/  @!P0 MOV R17, R40 ;  /* 0x0000002800118202 */ /* 0x000fe20000000f00 */
[----:B------:R-:W-:Y:S01]  /*4220*/  @!P0 IMAD.MOV.U32 R8, RZ, RZ, R59 ;  /* 0x000000ffff088224 */ /* 0x000fe200078e003b */
[----:B------:R-:W-:Y:S01]  /*4230*/  @!P0 F2FP.PACK_AB R3, R4, R3 ;  /* 0x000000030403823e */ /* 0x000fe200000000ff */
[----:B------:R-:W-:Y:S02]  /*4240*/  @!P0 FFMA.FTZ R51, R6, R45, -R51 ;  /* 0x0000002d06338223 */ /* 0x000fe40000010833 */
[C---:B------:R-:W-:Y:S01]  /*4250*/  @!P0 FMUL.FTZ R6, R7.reuse, R9 ;  /* 0x0000000907068220 */ /* 0x040fe20000410000 */
[----:B------:R-:W-:Y:S01]  /*4260*/  @!P0 MOV R57, R3 ;  /* 0x0000000300398202 */ /* 0x000fe20000000f00 */
[----:B------:R-:W-:Y:S01]  /*4270*/  @!P0 FFMA.FTZ R73, R7, R47, -R10 ;  /* 0x0000002f07498223 */ /* 0x000fe2000001080a */
[----:B------:R-:W-:Y:S01]  /*4280*/  @!P0 MOV R7, R19 ;  /* 0x0000001300078202 */ /* 0x000fe20000000f00 */
[----:B------:R-:W-:Y:S01]  /*4290*/  @!P0 FFMA.FTZ R5, R44, R45, R5 ;  /* 0x0000002d2c058223 */ /* 0x000fe20000010005 */
[----:B------:R-:W-:Y:S01]  /*42a0*/  @!P0 HADD2.F32 R10, -RZ, R11.H0_H0 ;  /* 0x2000000bff0a8230 */ /* 0x000fe20000004100 */
[----:B------:R-:W-:Y:S01]  /*42b0*/  @!P0 FFMA.FTZ R6, R46, R47, R6 ;  /* 0x0000002f2e068223 */ /* 0x000fe20000010006 */
[----:B------:R-:W-:Y:S02]  /*42c0*/  @!P0 HADD2.F32 R48, -RZ, R8.H0_H0 ;  /* 0x20000008ff308230 */ /* 0x000fe40000004100 */
[----:B------:R-:W-:Y:S02]  /*42d0*/  @!P0 HADD2.F32 R11, -RZ, R26.H0_H0 ;  /* 0x2000001aff0b8230 */ /* 0x000fe40000004100 */
[----:B------:R-:W-:Y:S01]  /*42e0*/  @!P0 HADD2.F32 R26, -RZ, R8.H1_H1 ;  /* 0x30000008ff1a8230 */ /* 0x000fe20000004100 */
[-C--:B------:R-:W-:Y:S01]  /*42f0*/  @!P0 FMUL.FTZ R71, R48, R10.reuse ;  /* 0x0000000a30478220 */ /* 0x080fe20000410000 */
[--C-:B------:R-:W-:Y:S01]  /*4300*/  @!P0 HADD2.F32 R8, -RZ, R7.reuse.H0_H0 ;  /* 0x20000007ff088230 */ /* 0x100fe20000004100 */
[----:B------:R-:W-:Y:S01]  /*4310*/  @!P0 F2FP.PACK_AB R5, R6, R5 ;  /* 0x000000050605823e */ /* 0x000fe200000000ff */
[----:B------:R-:W-:Y:S01]  /*4320*/  @!P0 HADD2.F32 R9, -RZ, R7.H1_H1 ;  /* 0x30000007ff098230 */ /* 0x000fe20000004100 */
[----:B------:R-:W-:Y:S02]  /*4330*/  @!P0 FMUL.FTZ R70, R26, R11 ;  /* 0x0000000b1a468220 */ /* 0x000fe40000410000 */
[C---:B------:R-:W-:Y:S01]  /*4340*/  @!P0 FMUL.FTZ R7, R8.reuse, R10 ;  /* 0x0000000a08078220 */ /* 0x040fe20000410000 */
[----:B------:R-:W-:Y:S01]  /*4350*/  @!P0 F2FP.PACK_AB R10, R73, R51 ;  /* 0x00000033490a823e */ /* 0x000fe200000000ff */
[----:B------:R-:W-:Y:S02]  /*4360*/  @!P0 FFMA.FTZ R71, R8, R49, -R71 ;  /* 0x0000003108478223 */ /* 0x000fe40000010847 */
[C---:B------:R-:W-:Y:S01]  /*4370*/  @!P0 FMUL.FTZ R8, R9.reuse, R11 ;  /* 0x0000000b09088220 */ /* 0x040fe20000410000 */
[----:B------:R-:W-:Y:S01]  /*4380*/  @!P0 F2FP.PACK_AB R11, R76, R77 ;  /* 0x0000004d4c0b823e */ /* 0x000fe200000000ff */
[----:B------:R-:W-:Y:S01]  /*4390*/  @!P0 FFMA.FTZ R7, R48, R49, R7 ;  /* 0x0000003130078223 */ /* 0x000fe20000010007 */
[----:B------:R-:W-:Y:S01]  /*43a0*/  @!P0 MOV R18, R10 ;  /* 0x0000000a00128202 */ /* 0x000fe20000000f00 */
[-C--:B------:R-:W-:Y:S02]  /*43b0*/  @!P0 FFMA.FTZ R70, R9, R50.reuse, -R70 ;  /* 0x0000003209468223 */ /* 0x080fe40000010846 */
[----:B------:R-:W-:Y:S02]  /*43c0*/  @!P0 FFMA.FTZ R8, R26, R50, R8 ;  /* 0x000000321a088223 */ /* 0x000fe40000010008 */
[----:B------:R-:W-:Y:S01]  /*43d0*/  @!P0 IMAD.MOV.U32 R16, RZ, RZ, R11 ;  /* 0x000000ffff108224 */ /* 0x000fe200078e000b */
[----:B------:R-:W-:Y:S01]  /*43e0*/  @!P0 F2FP.PACK_AB R9, R70, R71 ;  /* 0x000000474609823e */ /* 0x000fe200000000ff */
[----:B------:R-:W-:Y:S01]  /*43f0*/  @!P0 IMAD.MOV.U32 R58, RZ, RZ, R5 ;  /* 0x000000ffff3a8224 */ /* 0x000fe200078e0005 */
[----:B------:R-:W-:Y:S03]  /*4400*/  @!P0 F2FP.PACK_AB R7, R8, R7 ;  /* 0x000000070807823e */ /* 0x000fe600000000ff */
[----:B------:R-:W-:Y:S01]  /*4410*/  @!P0 IMAD.MOV.U32 R19, RZ, RZ, R9 ;  /* 0x000000ffff138224 */ /* 0x000fe200078e0009 */
[----:B------:R-:W-:Y:S02]  /*4420*/  @!P0 MOV R59, R7 ;  /* 0x00000007003b8202 */ /* 0x000fe40000000f00 */
[----:B----4-:R-:W-:Y:S04]  /*4430*/  IADD3 R2, P0, R68, R136, RZ ;  /* 0x0000008844027210 */ /* 0x010fe80007f1e0ff */
[----:B---3--:R-:W-:Y:S02]  /*4440*/  IADD3.X R3, R69, R137, RZ, P0, !PT ;  /* 0x0000008945037210 */ /* 0x008fe400007fe4ff */
[C---:B------:R-:W-:Y:S03]  /*4450*/  ISETP.GE.AND P0, PT, R72.reuse, c[0x0][0x1d4], PT ;  /* 0x0000750048007a0c */ /* 0x040fe60003f06270 */
[----:B------:R1:W-:Y:S10]  /*4460*/  ST.E.128 [R2.64], R16 ;  /* 0x0000001002007985 */ /* 0x0003f4000c101d06 */
[----:B------:R-:W-:Y:S05]  /*4470*/  @!P0 IMAD.WIDE R4, R72, 0x2, R68 ;  /* 0x0000000248048825 */ /* 0x000fea00078e0244 */
[----:B------:R1:W-:Y:S02]  /*4480*/  @!P0 ST.E.128 [R4.64], R56 ;  /* 0x0000003804008985 */ /* 0x0003e4000c101d06 */
.L_x_85:
[----:B------:R-:W-:Y:S05]  /*4490*/  BSYNC B0 ;  /* 0x0000000000007941 */ /* 0x000fea0003800000 */
.L_x_84:
[----:B------:R-:W-:Y:S01]  /*44a0*/  ISETP.GE.AND P0, PT, R28, c[0x0][0x1d4], PT ;  /* 0x000075001c007a0c */ /* 0x000fe20003f06270 */
[----:B------:R-:W-:Y:S01]  /*44b0*/  @!UPT UIADD3 URZ, URZ, URZ, URZ ;  /* 0x0000003f3f3ff290 */ /* 0x000fe2000fffe03f */
[----:B------:R-:W-:Y:S11]  /*44c0*/  BSSY B0, `(.L_x_86) ;  /* 0x0000079000007945 */ /* 0x000ff60003800000 */
[----:B------:R-:W-:-:S05]  /*44d0*/  @P0 BRA `(.L_x_87) ;  /* 0x0000077000000947 */ /* 0x000fca0003800000 */
[----:B------:R-:W-:Y:S01]  /*44e0*/  ISETP.NE.AND P1, PT, R149, RZ, PT ;  /* 0x000000ff9500720c */ /* 0x000fe20003f25270 */
[----:B-1----:R-:W1:Y:S01]  /*44f0*/  LDS.128 R16, [R128+0x3100] ;  /* 0x0031000080107984 */ /* 0x002e620000000c00 */
[----:B------:R-:W-:Y:S02]  /*4500*/  ISETP.GE.AND P0, PT, R28, c[0x0][0x27c], PT ;  /* 0x00009f001c007a0c */ /* 0x000fe40003f06270 */
[----:B------:R-:W-:Y:S04]  /*4510*/  SEL R0, R154, R152, !P1 ;  /* 0x000000989a007207 */ /* 0x000fe80004800000 */
[----:B------:R-:W-:Y:S04]  /*4520*/  SHF.R.S32.HI R2, RZ, 0x1f, R0 ;  /* 0x0000001fff027819 */ /* 0x000fe80000011400 */
[----:B------:R-:W-:Y:S03]  /*4530*/  LEA.HI R0, R2, R0, RZ, 0x4 ;  /* 0x0000000002007211 */ /* 0x000fe600078f20ff */
[----:B------:R-:W-:Y:S01]  /*4540*/  @!P0 SHF.R.U64 R3, R12, 0x10, R13 ;  /* 0x000000100c038819 */ /* 0x000fe2000000120d */
[----:B------:R-:W-:Y:S01]  /*4550*/  @!P0 HADD2.F32 R9, -RZ, R64.H0_H0 ;  /* 0x20000040ff098230 */ /* 0x000fe20000004100 */
[----:B------:R-:W-:Y:S01]  /*4560*/  LEA.HI.SX32 R0, R0, R135, 0x1c ;  /* 0x0000008700007211 */ /* 0x000fe200078fe2ff */
[----:B------:R-:W-:Y:S01]  /*4570*/  @!P0 HADD2.F32 R42, -RZ, R65.H0_H0 ;  /* 0x20000041ff2a8230 */ /* 0x000fe20000004100 */
[----:B------:R-:W-:Y:S01]  /*4580*/  @!P0 SHF.R.U64 R12, R52, 0x10, R53 ;  /* 0x00000010340c8819 */ /* 0x000fe20000001235 */
[----:B------:R-:W-:Y:S01]  /*4590*/  @!P0 HADD2.F32 R5, -RZ, R3.H0_H0 ;  /* 0x20000003ff058230 */ /* 0x000fe20000004100 */
[----:B------:R-:W-:Y:S02]  /*45a0*/  SHF.R.S32.HI R2, RZ, 0x1f, R0 ;  /* 0x0000001fff027819 */ /* 0x000fe40000011400 */
[----:B------:R-:W-:Y:S01]  /*45b0*/  SHF.L.U32 R47, R0, 0x3, RZ ;  /* 0x00000003002f7819 */ /* 0x000fe200000006ff */
[----:B------:R-:W-:Y:S01]  /*45c0*/  @!P0 HADD2.F32 R12, -RZ, R12.H0_H0 ;  /* 0x2000000cff0c8230 */ /* 0x000fe20000004100 */
[----:B------:R-:W-:Y:S02]  /*45d0*/  LEA.HI R0, R2, R0, RZ, 0x2 ;  /* 0x0000000002007211 */ /* 0x000fe400078f10ff */
[----:B------:R-:W-:Y:S02]  /*45e0*/  @!P0 SHF.R.U32.HI R7, RZ, 0x10, R13 ;  /* 0x00000010ff078819 */ /* 0x000fe4000001160d */
[----:B------:R-:W-:Y:S01]  /*45f0*/  @!P0 SHF.R.U64 R11, R14, 0x10, R15 ;  /* 0x000000100e0b8819 */ /* 0x000fe2000000120f */
[----:B------:R-:W-:Y:S01]  /*4600*/  IMAD.SHL.U32 R0, R0, 0x200, RZ ;  /* 0x0000020000007824 */ /* 0x000fe200078e00ff */
[----:B------:R-:W-:Y:S01]  /*4610*/  LOP3.LUT R2, R97, 0x18, R47, 0xf8, !PT ;  /* 0x0000001861027812 */ /* 0x000fe200078ef82f */
[----:B------:R-:W-:Y:S01]  /*4620*/  @!P0 HADD2.F32 R7, -RZ, R7.H0_H0 ;  /* 0x20000007ff078230 */ /* 0x000fe20000004100 */
[----:B------:R-:W-:Y:S01]  /*4630*/  @!P0 SHF.R.U32.HI R52, RZ, 0x10, R53 ;  /* 0x00000010ff348819 */ /* 0x000fe20000011635 */
[----:B------:R-:W-:Y:S01]  /*4640*/  @!P0 HADD2.F32 R11, -RZ, R11.H0_H0 ;  /* 0x2000000bff0b8230 */ /* 0x000fe20000004100 */
[----:B------:R-:W-:Y:S02]  /*4650*/  LOP3.LUT R2, R2, R98, RZ, 0x3c, !PT ;  /* 0x0000006202027212 */ /* 0x000fe400078e3cff */
[----:B------:R-:W-:Y:S02]  /*4660*/  LOP3.LUT R0, R0, 0x7ffff800, RZ, 0xc0, !PT ;  /* 0x7ffff80000007812 */ /* 0x000fe400078ec0ff */
[----:B------:R-:W-:Y:S01]  /*4670*/  @!P0 SHF.R.U32.HI R8, RZ, 0x10, R15 ;  /* 0x00000010ff088819 */ /* 0x000fe2000001160f */
[----:B------:R-:W-:Y:S01]  /*4680*/  @!P0 HADD2.F32 R15, -RZ, R52.H0_H0 ;  /* 0x20000034ff0f8230 */ /* 0x000fe20000004100 */
[----:B------:R-:W-:Y:S01]  /*4690*/  IADD3 R0, R2, R0, R99 ;  /* 0x0000000002007210 */ /* 0x000fe20007ffe063 */
[--C-:B------:R-:W-:Y:S01]  /*46a0*/  @!P0 HADD2.F32 R2, -RZ, R29.reuse.H0_H0 ;  /* 0x2000001dff028230 */ /* 0x100fe20000004100 */
[--C-:B------:R-:W-:Y:S01]  /*46b0*/  @!P0 SHF.R.U32.HI R44, RZ, 0x10, R55.reuse ;  /* 0x00000010ff2c8819 */ /* 0x100fe20000011637 */
[----:B------:R-:W-:Y:S01]  /*46c0*/  @!P0 HADD2.F32 R8, -RZ, R8.H0_H0 ;  /* 0x20000008ff088230 */ /* 0x000fe20000004100 */
[----:B------:R-:W-:Y:S02]  /*46d0*/  SHF.L.U32 R0, R0, 0x1, RZ ;  /* 0x0000000100007819 */ /* 0x000fe400000006ff */
[----:B------:R-:W-:Y:S01]  /*46e0*/  @!P0 SHF.R.U64 R40, R54, 0x10, R55 ;  /* 0x0000001036288819 */ /* 0x000fe20000001237 */
[----:B------:R-:W-:Y:S02]  /*46f0*/  @!P0 HADD2.F32 R44, -RZ, R44.H0_H0 ;  /* 0x2000002cff2c8230 */ /* 0x000fe40000004100 */
[----:B------:R1:W2:Y:S02]  /*4700*/  LDS.128 R48, [R0+0x3100] ;  /* 0x0031000000307984 */ /* 0x0002a40000000c00 */
[----:B------:R-:W-:Y:S01]  /*4710*/  @!P0 HADD2.F32 R40, -RZ, R40.H0_H0 ;  /* 0x20000028ff288230 */ /* 0x000fe20000004100 */
[----:B-1----:R-:W-:Y:S05]  /*4720*/  @!P0 IMAD.MOV.U32 R0, RZ, RZ, R16 ;  /* 0x000000ffff008224 */ /* 0x002fea00078e0010 */
[--C-:B------:R-:W-:Y:S02]  /*4730*/  @!P0 HADD2.F32 R4, -RZ, R0.reuse.H0_H0 ;  /* 0x20000000ff048230 */ /* 0x100fe40000004100 */
[----:B------:R-:W-:Y:S03]  /*4740*/  @!P0 HADD2.F32 R3, -RZ, R0.H1_H1 ;  /* 0x30000000ff038230 */ /* 0x000fe60000004100 */
[----:B------:R-:W-:Y:S01]  /*4750*/  @!P0 FMUL.FTZ R0, R4, R2 ;  /* 0x0000000204008220 */ /* 0x000fe20000410000 */
[----:B--2---:R-:W-:Y:S05]  /*4760*/  @!P0 MOV R10, R48 ;  /* 0x00000030000a8202 */ /* 0x004fea0000000f00 */
[--C-:B------:R-:W-:Y:S02]  /*4770*/  @!P0 HADD2.F32 R6, -RZ, R10.reuse.H0_H0 ;  /* 0x2000000aff068230 */ /* 0x100fe40000004100 */
[----:B------:R-:W-:Y:S03]  /*4780*/  @!P0 HADD2.F32 R10, -RZ, R10.H1_H1 ;  /* 0x3000000aff0a8230 */ /* 0x000fe60000004100 */
[----:B------:R-:W-:Y:S02]  /*4790*/  @!P0 FMUL.FTZ R14, R6, R2 ;  /* 0x00000002060e8220 */ /* 0x000fe40000410000 */
[-C--:B------:R-:W-:Y:S02]  /*47a0*/  @!P0 FMUL.FTZ R13, R10, R5.reuse ;  /* 0x000000050a0d8220 */ /* 0x080fe40000410000 */
[C---:B------:R-:W-:Y:S02]  /*47b0*/  @!P0 FMUL.FTZ R2, R3.reuse, R5 ;  /* 0x0000000503028220 */ /* 0x040fe40000410000 */
[----:B------:R-:W-:Y:S02]  /*47c0*/  @!P0 IMAD.MOV.U32 R5, RZ, RZ, R49 ;  /* 0x000000ffff058224 */ /* 0x000fe400078e0031 */
[-C--:B------:R-:W-:Y:S02]  /*47d0*/  @!P0 FFMA.FTZ R0, R6, R9.reuse, R0 ;  /* 0x0000000906008223 */ /* 0x080fe40000010000 */
[----:B------:R-:W-:Y:S01]  /*47e0*/  @!P0 FFMA.FTZ R57, R4, R9, -R14 ;  /* 0x0000000904398223 */ /* 0x000fe2000001080e */
[----:B------:R-:W-:Y:S01]  /*47f0*/  @!P0 MOV R4, R17 ;  /* 0x0000001100048202 */ /* 0x000fe20000000f00 */
[-C--:B------:R-:W-:Y:S01]  /*4800*/  @!P0 FFMA.FTZ R56, R3, R12.reuse, -R13 ;  /* 0x0000000c03388223 */ /* 0x080fe2000001080d */
[----:B------:R-:W-:Y:S01]  /*4810*/  @!P0 HADD2.F32 R3, -RZ, R29.H1_H1 ;  /* 0x3000001dff038230 */ /* 0x000fe20000004100 */
[----:B------:R-:W-:Y:S01]  /*4820*/  @!P0 FFMA.FTZ R2, R10, R12, R2 ;  /* 0x0000000c0a028223 */ /* 0x000fe20000010002 */
[--C-:B------:R-:W-:Y:S01]  /*4830*/  @!P0 HADD2.F32 R12, -RZ, R5.reuse.H0_H0 ;  /* 0x20000005ff0c8230 */ /* 0x100fe20000004100 */
[----:B------:R-:W-:Y:S01]  /*4840*/  @!P0 IMAD.MOV.U32 R9, RZ, RZ, R51 ;  /* 0x000000ffff098224 */ /* 0x000fe200078e0033 */
[----:B------:R-:W-:Y:S02]  /*4850*/  @!P0 HADD2.F32 R14, -RZ, R5.H1_H1 ;  /* 0x30000005ff0e8230 */ /* 0x000fe40000004100 */
[----:B------:R-:W-:Y:S01]  /*4860*/  @!P0 HADD2.F32 R13, -RZ, R64.H1_H1 ;  /* 0x30000040ff0d8230 */ /* 0x000fe20000004100 */
[----:B------:R-:W-:Y:S01]  /*4870*/  @!P0 F2FP.PACK_AB R0, R2, R0 ;  /* 0x000000000200823e */ /* 0x000fe200000000ff */
[--C-:B------:R-:W-:Y:S01]  /*4880*/  @!P0 HADD2.F32 R6, -RZ, R4.reuse.H0_H0 ;  /* 0x20000004ff068230 */ /* 0x100fe20000004100 */
[----:B------:R-:W-:Y:S01]  /*4890*/  @!P0 FMUL.FTZ R10, R14, R7 ;  /* 0x000000070e0a8220 */ /* 0x000fe20000410000 */
[----:B------:R-:W-:Y:S01]  /*48a0*/  @!P0 HADD2.F32 R5, -RZ, R4.H1_H1 ;  /* 0x30000004ff058230 */ /* 0x000fe20000004100 */
[-C--:B------:R-:W-:Y:S01]  /*48b0*/  @!P0 FMUL.FTZ R4, R12, R3.reuse ;  /* 0x000000030c048220 */ /* 0x080fe20000410000 */
[----:B------:R-:W-:Y:S01]  /*48c0*/  @!P0 MOV R48, R0 ;  /* 0x0000000000308202 */ /* 0x000fe20000000f00 */
[C---:B------:R-:W-:Y:S01]  /*48d0*/  @!P0 FMUL.FTZ R3, R6.reuse, R3 ;  /* 0x0000000306038220 */ /* 0x040fe20000410000 */
[--C-:B------:R-:W-:Y:S01]  /*48e0*/  @!P0 HADD2.F32 R41, -RZ, R9.reuse.H0_H0 ;  /* 0x20000009ff298230 */ /* 0x100fe20000004100 */
[----:B------:R-:W-:Y:S01]  /*48f0*/  @!P0 FFMA.FTZ R55, R6, R13, -R4 ;  /* 0x0000000d06378223 */ /* 0x000fe20000010804 */
[----:B------:R-:W-:Y:S01]  /*4900*/  @!P0 HADD2.F32 R43, -RZ, R9.H1_H1 ;  /* 0x30000009ff2b8230 */ /* 0x000fe20000004100 */
[C---:B------:R-:W-:Y:S01]  /*4910*/  @!P0 FMUL.FTZ R4, R5.reuse, R7 ;  /* 0x0000000705048220 */ /* 0x040fe20000410000 */
[--C-:B------:R-:W-:Y:S01]  /*4920*/  @!P0 HADD2.F32 R7, -RZ, R30.reuse.H0_H0 ;  /* 0x2000001eff078230 */ /* 0x100fe20000004100 */
[----:B------:R-:W-:Y:S01]  /*4930*/  @!P0 FFMA.FTZ R54, R5, R15, -R10 ;  /* 0x0000000f05368223 */ /* 0x000fe2000001080a */
[----:B------:R-:W-:Y:S01]  /*4940*/  @!P0 MOV R5, R19 ;  /* 0x0000001300058202 */ /* 0x000fe20000000f00 */
[----:B------:R-:W-:Y:S01]  /*4950*/  @!P0 FMUL.FTZ R10, R43, R8 ;  /* 0x000000082b0a8220 */ /* 0x000fe20000410000 */
[----:B------:R-:W-:Y:S01]  /*4960*/  @!P0 HADD2.F32 R29, -RZ, R65.H1_H1 ;  /* 0x30000041ff1d8230 */ /* 0x000fe20000004100 */
[----:B------:R-:W-:Y:S02]  /*4970*/  @!P0 FMUL.FTZ R9, R41, R7 ;  /* 0x0000000729098220 */ /* 0x000fe40000410000 */
[----:B------:R-:W-:Y:S01]  /*4980*/  @!P0 FFMA.FTZ R3, R12, R13, R3 ;  /* 0x0000000d0c038223 */ /* 0x000fe20000010003 */
[--C-:B------:R-:W-:Y:S01]  /*4990*/  @!P0 HADD2.F32 R6, -RZ, R5.reuse.H0_H0 ;  /* 0x20000005ff068230 */ /* 0x100fe20000004100 */
[----:B------:R-:W-:Y:S01]  /*49a0*/  @!P0 FFMA.FTZ R4, R14, R15, R4 ;  /* 0x0000000f0e048223 */ /* 0x000fe20000010004 */
[----:B------:R-:W-:Y:S01]  /*49b0*/  @!P0 HADD2.F32 R5, -RZ, R5.H1_H1 ;  /* 0x30000005ff058230 */ /* 0x000fe20000004100 */
[----:B------:R-:W-:Y:S02]  /*49c0*/  @!P0 F2FP.PACK_AB R12, R54, R55 ;  /* 0x00000037360c823e */ /* 0x000fe400000000ff */
[----:B------:R-:W-:Y:S01]  /*49d0*/  @!P0 FFMA.FTZ R53, R6, R42, -R9 ;  /* 0x0000002a06358223 */ /* 0x000fe20000010809 */
[----:B------:R-:W-:Y:S01]  /*49e0*/  @!P0 F2FP.PACK_AB R3, R4, R3 ;  /* 0x000000030403823e */ /* 0x000fe200000000ff */
[----:B------:R-:W-:Y:S01]  /*49f0*/  @!P0 IMAD.MOV.U32 R9, RZ, RZ, R50 ;  /* 0x000000ffff098224 */ /* 0x000fe200078e0032 */
[----:B------:R-:W-:Y:S01]  /*4a00*/  @!P0 MOV R17, R12 ;  /* 0x0000000c00118202 */ /* 0x000fe20000000f00 */
[----:B------:R-:W-:Y:S01]  /*4a10*/  @!P0 FMUL.FTZ R7, R6, R7 ;  /* 0x0000000706078220 */ /* 0x000fe20000410000 */
[----:B------:R-:W-:Y:S01]  /*4a20*/  @!P0 MOV R6, R18 ;  /* 0x0000001200068202 */ /* 0x000fe20000000f00 */
[C---:B------:R-:W-:Y:S01]  /*4a30*/  @!P0 FMUL.FTZ R8, R5.reuse, R8 ;  /* 0x0000000805088220 */ /* 0x040fe20000410000 */
[----:B------:R-:W-:Y:S01]  /*4a40*/  @!P0 MOV R49, R3 ;  /* 0x0000000300318202 */ /* 0x000fe20000000f00 */
[----:B------:R-:W-:Y:S01]  /*4a50*/  @!P0 FFMA.FTZ R52, R5, R44, -R10 ;  /* 0x0000002c05348223 */ /* 0x000fe2000001080a */
[----:B------:R-:W-:Y:S02]  /*4a60*/  @!P0 HADD2.F32 R5, -RZ, R30.H1_H1 ;  /* 0x3000001eff058230 */ /* 0x000fe40000004100 */
[--C-:B------:R-:W-:Y:S02]  /*4a70*/  @!P0 HADD2.F32 R26, -RZ, R9.reuse.H0_H0 ;  /* 0x20000009ff1a8230 */ /* 0x100fe40000004100 */
[--C-:B------:R-:W-:Y:S02]  /*4a80*/  @!P0 HADD2.F32 R10, -RZ, R6.reuse.H0_H0 ;  /* 0x20000006ff0a8230 */ /* 0x100fe40000004100 */
[----:B------:R-:W-:Y:S02]  /*4a90*/  @!P0 HADD2.F32 R30, -RZ, R9.H1_H1 ;  /* 0x30000009ff1e8230 */ /* 0x000fe40000004100 */
[----:B------:R-:W-:Y:S01]  /*4aa0*/  @!P0 HADD2.F32 R9, -RZ, R6.H1_H1 ;  /* 0x30000006ff098230 */ /* 0x000fe20000004100 */
[-C--:B------:R-:W-:Y:S02]  /*4ab0*/  @!P0 FMUL.FTZ R6, R26, R5.reuse ;  /* 0x000000051a068220 */ /* 0x080fe40000410000 */
[C---:B------:R-:W-:Y:S02]  /*4ac0*/  @!P0 FMUL.FTZ R5, R10.reuse, R5 ;  /* 0x000000050a058220 */ /* 0x040fe40000410000 */
[----:B------:R-:W-:Y:S01]  /*4ad0*/  @!P0 FFMA.FTZ R46, R10, R29, -R6 ;  /* 0x0000001d0a2e8223 */ /* 0x000fe20000010806 */
[----:B------:R-:W-:Y:S01]  /*4ae0*/  @!P0 F2FP.PACK_AB R10, R52, R53 ;  /* 0x00000035340a823e */ /* 0x000fe200000000ff */
[----:B------:R-:W-:Y:S02]  /*4af0*/  @!P0 FMUL.FTZ R6, R9, R11 ;  /* 0x0000000b09068220 */ /* 0x000fe40000410000 */
[----:B------:R-:W-:Y:S02]  /*4b00*/  @!P0 FFMA.FTZ R5, R26, R29, R5 ;  /* 0x0000001d1a058223 */ /* 0x000fe40000010005 */
[----:B------:R-:W-:Y:S01]  /*4b10*/  @!P0 FMUL.FTZ R45, R30, R11 ;  /* 0x0000000b1e2d8220 */ /* 0x000fe20000410000 */
[----:B------:R-:W-:Y:S01]  /*4b20*/  @!P0 F2FP.PACK_AB R11, R56, R57 ;  /* 0x00000039380b823e */ /* 0x000fe200000000ff */
[----:B------:R-:W-:Y:S02]  /*4b30*/  @!P0 FFMA.FTZ R6, R30, R40, R6 ;  /* 0x000000281e068223 */ /* 0x000fe40000010006 */
[----:B------:R-:W-:Y:S02]  /*4b40*/  @!P0 FFMA.FTZ R7, R41, R42, R7 ;  /* 0x0000002a29078223 */ /* 0x000fe40000010007 */
[----:B------:R-:W-:Y:S01]  /*4b50*/  @!P0 FFMA.FTZ R45, R9, R40, -R45 ;  /* 0x00000028092d8223 */ /* 0x000fe2000001082d */
[----:B------:R-:W-:Y:S01]  /*4b60*/  @!P0 F2FP.PACK_AB R5, R6, R5 ;  /* 0x000000050605823e */ /* 0x000fe200000000ff */
[----:B------:R-:W-:Y:S02]  /*4b70*/  @!P0 FFMA.FTZ R8, R43, R44, R8 ;  /* 0x0000002c2b088223 */ /* 0x000fe40000010008 */
[----:B------:R-:W-:Y:S01]  /*4b80*/  @!P0 IMAD.MOV.U32 R16, RZ, RZ, R11 ;  /* 0x000000ffff108224 */ /* 0x000fe200078e000b */
[----:B------:R-:W-:Y:S01]  /*4b90*/  @!P0 F2FP.PACK_AB R9, R45, R46 ;  /* 0x0000002e2d09823e */ /* 0x000fe200000000ff */
[----:B------:R-:W-:Y:S01]  /*4ba0*/  @!P0 IMAD.MOV.U32 R19, RZ, RZ, R10 ;  /* 0x000000ffff138224 */ /* 0x000fe200078e000a */
[----:B------:R-:W-:Y:S01]  /*4bb0*/  @!P0 F2FP.PACK_AB R7, R8, R7 ;  /* 0x000000070807823e */ /* 0x000fe200000000ff */
[----:B------:R-:W-:Y:S01]  /*4bc0*/  @!P0 IMAD.MOV.U32 R50, RZ, RZ, R5 ;  /* 0x000000ffff328224 */ /* 0x000fe200078e0005 */
[----:B------:R-:W-:Y:S02]  /*4bd0*/  @!P0 MOV R18, R9 ;  /* 0x0000000900128202 */ /* 0x000fe40000000f00 */
[----:B------:R-:W-:Y:S02]  /*4be0*/  @!P0 MOV R51, R7 ;  /* 0x0000000700338202 */ /* 0x000fe40000000f00 */
[----:B----4-:R-:W-:Y:S04]  /*4bf0*/  IADD3 R2, P0, R68, R131, RZ ;  /* 0x0000008344027210 */ /* 0x010fe80007f1e0ff */
[----:B---3--:R-:W-:Y:S02]  /*4c00*/  IADD3.X R3, R69, R132, RZ, P0, !PT ;  /* 0x0000008445037210 */ /* 0x008fe400007fe4ff */
[C---:B------:R-:W-:Y:S03]  /*4c10*/  ISETP.GE.AND P0, PT, R47.reuse, c[0x0][0x1d4], PT ;  /* 0x000075002f007a0c */ /* 0x040fe60003f06270 */
[----:B------:R1:W-:Y:S10]  /*4c20*/  ST.E.128 [R2.64], R16 ;  /* 0x0000001002007985 */ /* 0x0003f4000c101d06 */
[----:B------:R-:W-:Y:S05]  /*4c30*/  @!P0 IMAD.WIDE R4, R47, 0x2, R68 ;  /* 0x000000022f048825 */ /* 0x000fea00078e0244 */
[----:B------:R1:W-:Y:S02]  /*4c40*/  @!P0 ST.E.128 [R4.64], R48 ;  /* 0x0000003004008985 */ /* 0x0003e4000c101d06 */
.L_x_87:
[----:B------:R-:W-:Y:S05]  /*4c50*/  BSYNC B0 ;  /* 0x0000000000007941 */ /* 0x000fea0003800000 */
.L_x_86:
[----:B------:R-:W-:Y:S11]  /*4c60*/  ISETP.GE.AND P0, PT, R27, c[0x0][0x1d4], PT ;  /* 0x000075001b007a0c */ /* 0x000ff60003f06270 */
[----:B------:R-:W-:Y:S02]  /*4c70*/  @!UPT UIADD3 URZ, URZ, URZ, URZ ;  /* 0x0000003f3f3ff290 */ /* 0x000fe4000fffe03f */
[----:B------:R-:W-:-:S05]  /*4c80*/  @P0 BRA `(.L_x_71) ;  /* 0x00000a1000000947 */ /* 0x000fca0003800000 */
[----:B------:R-:W-:Y:S01]  /*4c90*/  ISETP.NE.AND P1, PT, R148, RZ, PT ;  /* 0x000000ff9400720c */ /* 0x000fe20003f25270 */
[----:B------:R-:W-:Y:S01]  /*4ca0*/  LDS.128 R12, [R113+0x3100] ;  /* 0x00310000710c7984 */ /* 0x000fe20000000c00 */
[----:B-1--4-:R-:W-:Y:S02]  /*4cb0*/  IADD3 R50, P0, R68, R129, RZ ;  /* 0x0000008144327210 */ /* 0x012fe40007f1e0ff */
[----:B------:R-:W-:Y:S02]  /*4cc0*/  SEL R0, R154, R152, !P1 ;  /* 0x000000989a007207 */ /* 0x000fe40004800000 */
[----:B---3--:R-:W-:Y:S02]  /*4cd0*/  IADD3.X R51, R69, R130, RZ, P0, !PT ;  /* 0x0000008245337210 */ /* 0x008fe400007fe4ff */
[----:B------:R-:W-:Y:S02]  /*4ce0*/  SHF.R.S32.HI R2, RZ, 0x1f, R0 ;  /* 0x0000001fff027819 */ /* 0x000fe40000011400 */
[----:B------:R-:W-:Y:S02]  /*4cf0*/  ISETP.GE.AND P0, PT, R27, c[0x0][0x27c], PT ;  /* 0x00009f001b007a0c */ /* 0x000fe40003f06270 */
[----:B------:R-:W-:Y:S04]  /*4d00*/  LEA.HI R0, R2, R0, RZ, 0x4 ;  /* 0x0000000002007211 */ /* 0x000fe800078f20ff */
[----:B------:R-:W-:Y:S04]  /*4d10*/  LEA.HI.SX32 R0, R0, R134, 0x1c ;  /* 0x0000008600007211 */ /* 0x000fe800078fe2ff */
[----:B------:R-:W-:Y:S01]  /*4d20*/  SHF.R.S32.HI R2, RZ, 0x1f, R0 ;  /* 0x0000001fff027819 */ /* 0x000fe20000011400 */
[----:B------:R-:W-:Y:S02]  /*4d30*/  IMAD.SHL.U32 R44, R0, 0x8, RZ ;  /* 0x00000008002c7824 */ /* 0x000fe400078e00ff */
[----:B------:R-:W-:Y:S01]  /*4d40*/  @!P0 HADD2.F32 R4, -RZ, R31.H0_H0 ;  /* 0x2000001fff048230 */ /* 0x000fe20000004100 */
[----:B------:R-:W-:Y:S01]  /*4d50*/  LEA.HI R0, R2, R0, RZ, 0x2 ;  /* 0x0000000002007211 */ /* 0x000fe200078f10ff */
[----:B------:R-:W-:Y:S01]  /*4d60*/  @!P0 HADD2.F32 R9, -RZ, R66.H0_H0 ;  /* 0x20000042ff098230 */ /* 0x000fe20000004100 */
[----:B------:R-:W-:Y:S01]  /*4d70*/  LOP3.LUT R2, R97, 0x18, R44, 0xf8, !PT ;  /* 0x0000001861027812 */ /* 0x000fe200078ef82c */
[----:B------:R-:W-:Y:S01]  /*4d80*/  @!P0 HADD2.F32 R29, -RZ, R67.H0_H0 ;  /* 0x20000043ff1d8230 */ /* 0x000fe20000004100 */
[----:B------:R-:W-:Y:S02]  /*4d90*/  SHF.L.U32 R0, R0, 0x9, RZ ;  /* 0x0000000900007819 */ /* 0x000fe400000006ff */
[----:B------:R-:W-:Y:S02]  /*4da0*/  LOP3.LUT R2, R2, R98, RZ, 0x3c, !PT ;  /* 0x0000006202027212 */ /* 0x000fe400078e3cff */
[----:B------:R-:W-:Y:S02]  /*4db0*/  LOP3.LUT R0, R0, 0x7ffff800, RZ, 0xc0, !PT ;  /* 0x7ffff80000007812 */ /* 0x000fe400078ec0ff */
[----:B------:R-:W-:Y:S02]  /*4dc0*/  @!P0 SHF.R.U64 R16, R60, 0x10, R61 ;  /* 0x000000103c108819 */ /* 0x000fe4000000123d */
[----:B------:R-:W-:Y:S02]  /*4dd0*/  IADD3 R0, R2, R0, R99 ;  /* 0x0000000002007210 */ /* 0x000fe40007ffe063 */
[----:B------:R-:W-:Y:S01]  /*4de0*/  @!P0 SHF.R.U64 R11, R22, 0x10, R23 ;  /* 0x00000010160b8819 */ /* 0x000fe20000001217 */
[----:B------:R-:W-:Y:S01]  /*4df0*/  @!P0 HADD2.F32 R16, -RZ, R16.H0_H0 ;  /* 0x20000010ff108230 */ /* 0x000fe20000004100 */
[--C-:B------:R-:W-:Y:S01]  /*4e00*/  @!P0 SHF.R.U64 R2, R20, 0x10, R21.reuse ;  /* 0x0000001014028819 */ /* 0x100fe20000001215 */
[----:B------:R-:W-:Y:S01]  /*4e10*/  IMAD.SHL.U32 R0, R0, 0x2, RZ ;  /* 0x0000000200007824 */ /* 0x000fe200078e00ff */
[----:B------:R-:W-:Y:S01]  /*4e20*/  @!P0 SHF.R.U32.HI R7, RZ, 0x10, R21 ;  /* 0x00000010ff078819 */ /* 0x000fe20000011615 */
[----:B------:R-:W-:Y:S01]  /*4e30*/  @!P0 HADD2.F32 R11, -RZ, R11.H0_H0 ;  /* 0x2000000bff0b8230 */ /* 0x000fe20000004100 */
[----:B------:R-:W-:Y:S01]  /*4e40*/  @!P0 SHF.R.U32.HI R19, RZ, 0x10, R61 ;  /* 0x00000010ff138819 */ /* 0x000fe2000001163d */
[----:B------:R-:W-:Y:S01]  /*4e50*/  @!P0 HADD2.F32 R2, -RZ, R2.H0_H0 ;  /* 0x20000002ff028230 */ /* 0x000fe20000004100 */
[----:B------:R-:W1:Y:S01]  /*4e60*/  LDS.128 R40, [R0+0x3100] ;  /* 0x0031000000287984 */ /* 0x000e620000000c00 */
[----:B------:R-:W-:Y:S01]  /*4e70*/  @!P0 HADD2.F32 R7, -RZ, R7.H0_H0 ;  /* 0x20000007ff078230 */ /* 0x000fe20000004100 */
[----:B------:R-:W-:Y:S01]  /*4e80*/  @!P0 SHF.R.U32.HI R20, RZ, 0x10, R63 ;  /* 0x00000010ff148819 */ /* 0x000fe2000001163f */
[----:B------:R-:W-:Y:S01]  /*4e90*/  @!P0 HADD2.F32 R19, -RZ, R19.H0_H0 ;  /* 0x20000013ff138230 */ /* 0x000fe20000004100 */
[----:B------:R-:W-:Y:S01]  /*4ea0*/  @!P0 SHF.R.U32.HI R8, RZ, 0x10, R23 ;  /* 0x00000010ff088819 */ /* 0x000fe20000011617 */
[----:B------:R-:W-:Y:S01]  /*4eb0*/  @!P0 HADD2.F32 R21, -RZ, R67.H1_H1 ;  /* 0x30000043ff158230 */ /* 0x000fe20000004100 */
[----:B------:R-:W-:Y:S03]  /*4ec0*/  @!P0 SHF.R.U64 R23, R62, 0x10, R63 ;  /* 0x000000103e178819 */ /* 0x000fe6000000123f */
[----:B------:R-:W-:Y:S02]  /*4ed0*/  @!P0 HADD2.F32 R8, -RZ, R8.H0_H0 ;  /* 0x20000008ff088230 */ /* 0x000fe40000004100 */
[----:B------:R-:W-:Y:S01]  /*4ee0*/  @!P0 HADD2.F32 R23, -RZ, R23.H0_H0 ;  /* 0x20000017ff178230 */ /* 0x000fe20000004100 */
[----:B-1----:R-:W-:Y:S01]  /*4ef0*/  @!P0 IMAD.MOV.U32 R3, RZ, RZ, R40 ;  /* 0x000000ffff038224 */ /* 0x002fe200078e0028 */
[----:B------:R-:W-:Y:S04]  /*4f00*/  @!P0 MOV R0, R12 ;  /* 0x0000000c00008202 */ /* 0x000fe80000000f00 */
[--C-:B------:R-:W-:Y:S02]  /*4f10*/  @!P0 HADD2.F32 R6, -RZ, R3.reuse.H0_H0 ;  /* 0x20000003ff068230 */ /* 0x100fe40000004100 */
[--C-:B------:R-:W-:Y:S02]  /*4f20*/  @!P0 HADD2.F32 R5, -RZ, R0.reuse.H0_H0 ;  /* 0x20000000ff058230 */ /* 0x100fe40000004100 */
[----:B------:R-:W-:Y:S01]  /*4f30*/  @!P0 HADD2.F32 R10, -RZ, R3.H1_H1 ;  /* 0x30000003ff0a8230 */ /* 0x000fe20000004100 */
[-C--:B------:R-:W-:Y:S01]  /*4f40*/  @!P0 FMUL.FTZ R17, R6, R4.reuse ;  /* 0x0000000406118220 */ /* 0x080fe20000410000 */
[----:B------:R-:W-:Y:S01]  /*4f50*/  @!P0 HADD2.F32 R3, -RZ, R0.H1_H1 ;  /* 0x30000000ff038230 */ /* 0x000fe20000004100 */
[C---:B------:R-:W-:Y:S02]  /*4f60*/  @!P0 FMUL.FTZ R0, R5.reuse, R4 ;  /* 0x0000000405008220 */ /* 0x040fe40000410000 */
[-C--:B------:R-:W-:Y:S02]  /*4f70*/  @!P0 FMUL.FTZ R4, R10, R2.reuse ;  /* 0x000000020a048220 */ /* 0x080fe40000410000 */
[----:B------:R-:W-:Y:S01]  /*4f80*/  @!P0 FFMA.FTZ R53, R5, R9, -R17 ;  /* 0x0000000905358223 */ /* 0x000fe20000010811 */
[----:B------:R-:W-:Y:S01]  /*4f90*/  @!P0 MOV R5, R41 ;  /* 0x0000002900058202 */ /* 0x000fe20000000f00 */
[C---:B------:R-:W-:Y:S01]  /*4fa0*/  @!P0 FMUL.FTZ R2, R3.reuse, R2 ;  /* 0x0000000203028220 */ /* 0x040fe20000410000 */
[----:B------:R-:W-:Y:S01]  /*4fb0*/  @!P0 HADD2.F32 R17, -RZ, R66.H1_H1 ;  /* 0x30000042ff118230 */ /* 0x000fe20000004100 */
[----:B------:R-:W-:Y:S01]  /*4fc0*/  @!P0 FFMA.FTZ R0, R6, R9, R0 ;  /* 0x0000000906008223 */ /* 0x000fe20000010000 */
[----:B------:R-:W-:Y:S01]  /*4fd0*/  @!P0 MOV R9, R43 ;  /* 0x0000002b00098202 */ /* 0x000fe20000000f00 */
[-C--:B------:R-:W-:Y:S01]  /*4fe0*/  @!P0 FFMA.FTZ R52, R3, R16.reuse, -R4 ;  /* 0x0000001003348223 */ /* 0x080fe20000010804 */
[----:B------:R-:W-:Y:S01]  /*4ff0*/  @!P0 HADD2.F32 R3, -RZ, R31.H1_H1 ;  /* 0x3000001fff038230 */ /* 0x000fe20000004100 */
[----:B------:R-:W-:Y:S01]  /*5000*/  @!P0 IMAD.MOV.U32 R4, RZ, RZ, R13 ;  /* 0x000000ffff048224 */ /* 0x000fe200078e000d */
[--C-:B------:R-:W-:Y:S01]  /*5010*/  @!P0 HADD2.F32 R18, -RZ, R5.reuse.H1_H1 ;  /* 0x30000005ff128230 */ /* 0x100fe20000004100 */
[----:B------:R-:W-:Y:S01]  /*5020*/  @!P0 FFMA.FTZ R2, R10, R16, R2 ;  /* 0x000000100a028223 */ /* 0x000fe20000010002 */
[----:B------:R-:W-:Y:S02]  /*5030*/  @!P0 HADD2.F32 R16, -RZ, R5.H0_H0 ;  /* 0x20000005ff108230 */ /* 0x000fe40000004100 */
[--C-:B------:R-:W-:Y:S01]  /*5040*/  @!P0 HADD2.F32 R5, -RZ, R4.reuse.H1_H1 ;  /* 0x30000004ff058230 */ /* 0x100fe20000004100 */
[----:B------:R-:W-:Y:S01]  /*5050*/  @!P0 FMUL.FTZ R10, R18, R7 ;  /* 0x00000007120a8220 */ /* 0x000fe20000410000 */
[----:B------:R-:W-:Y:S01]  /*5060*/  @!P0 HADD2.F32 R6, -RZ, R4.H0_H0 ;  /* 0x20000004ff068230 */ /* 0x000fe20000004100 */
[----:B------:R-:W-:Y:S01]  /*5070*/  @!P0 FMUL.FTZ R4, R16, R3 ;  /* 0x0000000310048220 */ /* 0x000fe20000410000 */
[----:B------:R-:W-:Y:S01]  /*5080*/  @!P0 HADD2.F32 R31, -RZ, R20.H0_H0 ;  /* 0x20000014ff1f8230 */ /* 0x000fe20000004100 */
[C---:B------:R-:W-:Y:S01]  /*5090*/  @!P0 FFMA.FTZ R48, R5.reuse, R19, -R10 ;  /* 0x0000001305308223 */ /* 0x040fe2000001080a */
[--C-:B------:R-:W-:Y:S01]  /*50a0*/  @!P0 HADD2.F32 R26, -RZ, R9.reuse.H0_H0 ;  /* 0x20000009ff1a8230 */ /* 0x100fe20000004100 */
[----:B------:R-:W-:Y:S01]  /*50b0*/  @!P0 FFMA.FTZ R49, R6, R17, -R4 ;  /* 0x0000001106318223 */ /* 0x000fe20000010804 */
[----:B------:R-:W-:Y:S01]  /*50c0*/  @!P0 HADD2.F32 R30, -RZ, R9.H1_H1 ;  /* 0x30000009ff1e8230 */ /* 0x000fe20000004100 */
[----:B------:R-:W-:Y:S01]  /*50d0*/  @!P0 FMUL.FTZ R4, R5, R7 ;  /* 0x0000000705048220 */ /* 0x000fe20000410000 */
[--C-:B------:R-:W-:Y:S01]  /*50e0*/  @!P0 HADD2.F32 R7, -RZ, R34.reuse.H0_H0 ;  /* 0x20000022ff078230 */ /* 0x100fe20000004100 */
[----:B------:R-:W-:Y:S01]  /*50f0*/  @!P0 IMAD.MOV.U32 R5, RZ, RZ, R15 ;  /* 0x000000ffff058224 */ /* 0x000fe200078e000f */
[----:B------:R-:W-:Y:S01]  /*5100*/  @!P0 F2FP.PACK_AB R0, R2, R0 ;  /* 0x000000000200823e */ /* 0x000fe200000000ff */
[----:B------:R-:W-:Y:S02]  /*5110*/  @!P0 FMUL.FTZ R3, R6, R3 ;  /* 0x0000000306038220 */ /* 0x000fe40000410000 */
[----:B------:R-:W-:Y:S01]  /*5120*/  @!P0 FMUL.FTZ R9, R26, R7 ;  /* 0x000000071a098220 */ /* 0x000fe20000410000 */
[--C-:B------:R-:W-:Y:S01]  /*5130*/  @!P0 HADD2.F32 R6, -RZ, R5.reuse.H0_H0 ;  /* 0x20000005ff068230 */ /* 0x100fe20000004100 */
[----:B------:R-:W-:Y:S01]  /*5140*/  @!P0 FMUL.FTZ R10, R30, R8 ;  /* 0x000000081e0a8220 */ /* 0x000fe20000410000 */
[----:B------:R-:W-:Y:S01]  /*5150*/  @!P0 HADD2.F32 R5, -RZ, R5.H1_H1 ;  /* 0x30000005ff058230 */ /* 0x000fe20000004100 */
[----:B------:R-:W-:Y:S01]  /*5160*/  @!P0 FFMA.FTZ R3, R16, R17, R3 ;  /* 0x0000001110038223 */ /* 0x000fe20000010003 */
[----:B------:R-:W-:Y:S01]  /*5170*/  @!P0 F2FP.PACK_AB R16, R48, R49 ;  /* 0x000000313010823e */ /* 0x000fe200000000ff */
[C---:B------:R-:W-:Y:S01]  /*5180*/  @!P0 FFMA.FTZ R47, R6.reuse, R29, -R9 ;  /* 0x0000001d062f8223 */ /* 0x040fe20000010809 */
[----:B------:R-:W-:Y:S01]  /*5190*/  @!P0 MOV R9, R42 ;  /* 0x0000002a00098202 */ /* 0x000fe20000000f00 */
[----:B------:R-:W-:Y:S01]  /*51a0*/  @!P0 FMUL.FTZ R7, R6, R7 ;  /* 0x0000000706078220 */ /* 0x000fe20000410000 */
[----:B------:R-:W-:Y:S01]  /*51b0*/  @!P0 MOV R40, R0 ;  /* 0x0000000000288202 */ /* 0x000fe20000000f00 */
[----:B------:R-:W-:Y:S02]  /*51c0*/  @!P0 IMAD.MOV.U32 R6, RZ, RZ, R14 ;  /* 0x000000ffff068224 */ /* 0x000fe400078e000e */
[C---:B------:R-:W-:Y:S01]  /*51d0*/  @!P0 FMUL.FTZ R8, R5.reuse, R8 ;  /* 0x0000000805088220 */ /* 0x040fe20000410000 */
[--C-:B------:R-:W-:Y:S01]  /*51e0*/  @!P0 HADD2.F32 R20, -RZ, R9.reuse.H0_H0 ;  /* 0x20000009ff148230 */ /* 0x100fe20000004100 */
[----:B------:R-:W-:Y:S01]  /*51f0*/  @!P0 FFMA.FTZ R46, R5, R31, -R10 ;  /* 0x0000001f052e8223 */ /* 0x000fe2000001080a */
[----:B------:R-:W-:Y:S01]  /*5200*/  @!P0 HADD2.F32 R5, -RZ, R34.H1_H1 ;  /* 0x30000022ff058230 */ /* 0x000fe20000004100 */
[----:B------:R-:W-:Y:S01]  /*5210*/  @!P0 FFMA.FTZ R4, R18, R19, R4 ;  /* 0x0000001312048223 */ /* 0x000fe20000010004 */
[----:B------:R-:W-:Y:S01]  /*5220*/  @!P0 HADD2.F32 R22, -RZ, R9.H1_H1 ;  /* 0x30000009ff168230 */ /* 0x000fe20000004100 */
[----:B------:R-:W-:Y:S01]  /*5230*/  @!P0 IMAD.MOV.U32 R13, RZ, RZ, R16 ;  /* 0x000000ffff0d8224 */ /* 0x000fe200078e0010 */
[--C-:B------:R-:W-:Y:S02]  /*5240*/  @!P0 HADD2.F32 R10, -RZ, R6.reuse.H0_H0 ;  /* 0x20000006ff0a8230 */ /* 0x100fe40000004100 */
[----:B------:R-:W-:Y:S01]  /*5250*/  @!P0 HADD2.F32 R9, -RZ, R6.H1_H1 ;  /* 0x30000006ff098230 */ /* 0x000fe20000004100 */
[----:B------:R-:W-:Y:S01]  /*5260*/  @!P0 FMUL.FTZ R6, R20, R5 ;  /* 0x0000000514068220 */ /* 0x000fe20000410000 */
[----:B------:R-:W-:Y:S01]  /*5270*/  @!P0 F2FP.PACK_AB R3, R4, R3 ;  /* 0x000000030403823e */ /* 0x000fe200000000ff */
[----:B------:R-:W-:Y:S02]  /*5280*/  @!P0 FMUL.FTZ R34, R22, R11 ;  /* 0x0000000b16228220 */ /* 0x000fe40000410000 */
[C---:B------:R-:W-:Y:S02]  /*5290*/  @!P0 FMUL.FTZ R5, R10.reuse, R5 ;  /* 0x000000050a058220 */ /* 0x040fe40000410000 */
[----:B------:R-:W-:Y:S01]  /*52a0*/  @!P0 FFMA.FTZ R45, R10, R21, -R6 ;  /* 0x000000150a2d8223 */ /* 0x000fe20000010806 */
[----:B------:R-:W-:Y:S01]  /*52b0*/  @!P0 F2FP.PACK_AB R10, R46, R47 ;  /* 0x0000002f2e0a823e */ /* 0x000fe200000000ff */
[C---:B------:R-:W-:Y:S02]  /*52c0*/  @!P0 FFMA.FTZ R34, R9.reuse, R23, -R34 ;  /* 0x0000001709228223 */ /* 0x040fe40000010822 */
[----:B------:R-:W-:Y:S01]  /*52d0*/  @!P0 FMUL.FTZ R6, R9, R11 ;  /* 0x0000000b09068220 */ /* 0x000fe20000410000 */
[----:B------:R-:W-:Y:S01]  /*52e0*/  @!P0 F2FP.PACK_AB R11, R52, R53 ;  /* 0x00000035340b823e */ /* 0x000fe200000000ff */
[----:B------:R-:W-:Y:S01]  /*52f0*/  @!P0 FFMA.FTZ R5, R20, R21, R5 ;  /* 0x0000001514058223 */ /* 0x000fe20000010005 */
[----:B------:R-:W-:Y:S01]  /*5300*/  @!P0 F2FP.PACK_AB R9, R34, R45 ;  /* 0x0000002d2209823e */ /* 0x000fe200000000ff */
[----:B------:R-:W-:Y:S01]  /*5310*/  @!P0 FFMA.FTZ R6, R22, R23, R6 ;  /* 0x0000001716068223 */ /* 0x000fe20000010006 */
[----:B------:R-:W-:Y:S01]  /*5320*/  @!P0 MOV R12, R11 ;  /* 0x0000000b000c8202 */ /* 0x000fe20000000f00 */
[----:B------:R-:W-:Y:S01]  /*5330*/  @!P0 FFMA.FTZ R7, R26, R29, R7 ;  /* 0x0000001d1a078223 */ /* 0x000fe20000010007 */
[----:B------:R-:W-:Y:S01]  /*5340*/  @!P0 MOV R14, R9 ;  /* 0x00000009000e8202 */ /* 0x000fe20000000f00 */
[----:B------:R-:W-:Y:S01]  /*5350*/  @!P0 IMAD.MOV.U32 R15, RZ, RZ, R10 ;  /* 0x000000ffff0f8224 */ /* 0x000fe200078e000a */
[----:B------:R-:W-:Y:S01]  /*5360*/  @!P0 F2FP.PACK_AB R5, R6, R5 ;  /* 0x000000050605823e */ /* 0x000fe200000000ff */
[----:B------:R-:W-:Y:S02]  /*5370*/  @!P0 FFMA.FTZ R8, R30, R31, R8 ;  /* 0x0000001f1e088223 */ /* 0x000fe40000010008 */
[----:B------:R-:W-:Y:S01]  /*5380*/  @!P0 IMAD.MOV.U32 R41, RZ, RZ, R3 ;  /* 0x000000ffff298224 */ /* 0x000fe200078e0003 */
[----:B------:R1:W-:Y:S01]  /*5390*/  ST.E.128 [R50.64], R12 ;  /* 0x0000000c32007985 */ /* 0x0003e2000c101d06 */
[----:B------:R-:W-:Y:S02]  /*53a0*/  @!P0 MOV R42, R5 ;  /* 0x00000005002a8202 */ /* 0x000fe40000000f00 */
[----:B------:R-:W-:Y:S04]  /*53b0*/  @!P0 F2FP.PACK_AB R7, R8, R7 ;  /* 0x000000070807823e */ /* 0x000fe800000000ff */
[----:B------:R-:W-:Y:S02]  /*53c0*/  @!P0 MOV R43, R7 ;  /* 0x00000007002b8202 */ /* 0x000fe40000000f00 */
[----:B------:R-:W-:Y:S11]  /*53d0*/  ISETP.GE.AND P0, PT, R44, c[0x0][0x1d4], PT ;  /* 0x000075002c007a0c */ /* 0x000ff60003f06270 */
[----:B------:R-:W-:Y:S02]  /*53e0*/  @!UPT UIADD3 URZ, URZ, URZ, URZ ;  /* 0x0000003f3f3ff290 */ /* 0x000fe4000fffe03f */
[----:B------:R-:W-:-:S05]  /*53f0*/  @P0 BRA `(.L_x_71) ;  /* 0x000002a000000947 */ /* 0x000fca0003800000 */
[C---:B------:R-:W-:Y:S04]  /*5400*/  LEA R2, P0, R44.reuse, R68, 0x1 ;  /* 0x000000442c027211 */ /* 0x040fe800078008ff */
[----:B------:R-:W-:Y:S05]  /*5410*/  LEA.HI.X.SX32 R3, R44, R69, 0x1, P0 ;  /* 0x000000452c037211 */ /* 0x000fea00000f0eff */
[----:B------:R2:W-:Y:S01]  /*5420*/  ST.E.128 [R2.64], R40 ;  /* 0x0000002802007985 */ /* 0x0005e2000c101d06 */
[----:B------:R-:W-:-:S05]  /*5430*/  BRA `(.L_x_71) ;  /* 0x0000026000007947 */ /* 0x000fca0003800000 */
.L_x_67:
[----:B------:R1:W2:Y:S01]  /*5440*/  SHFL.IDX PT, R2, R26, RZ, 0x1e1f ;  /* 0x001e1fff1a027589 */ /* 0x0002a200000e0000 */
[----:B------:R-:W-:Y:S03]  /*5450*/  IMAD.IADD R3, R105, 0x1, -R90 ;  /* 0x0000000169037824 */ /* 0x000fe600078e0a5a */
[----:B------:R1:W3:Y:S02]  /*5460*/  SHFL.IDX PT, R0, R29, RZ, 0x1e1f ;  /* 0x001e1fff1d007589 */ /* 0x0002e400000e0000 */
[----:B------:R-:W-:Y:S04]  /*5470*/  IMNMX R84, R3, 0x40, PT ;  /* 0x0000004003547817 */ /* 0x000fe80003800200 */
[----:B------:R-:W-:Y:S11]  /*5480*/  ISETP.GT.AND P0, PT, R84, R91, PT ;  /* 0x0000005b5400720c */ /* 0x000ff60003f04270 */
[----:B------:R-:W-:Y:S02]  /*5490*/  @!UPT UIADD3 URZ, URZ, URZ, URZ ;  /* 0x0000003f3f3ff290 */ /* 0x000fe4000fffe03f */
[----:B------:R-:W-:-:S05]  /*54a0*/  @!P0 BRA `(.L_x_71) ;  /* 0x000001f000008947 */ /* 0x000fca0003800000 */
[----:B------:R-:W-:Y:S02]  /*54b0*/  ISETP.GE.AND P2, PT, R24, c[0x0][0x1d4], PT ;  /* 0x0000750018007a0c */ /* 0x000fe40003f46270 */
[----:B------:R-:W-:Y:S02]  /*54c0*/  ISETP.GE.AND P1, PT, R28, c[0x0][0x1d4], PT ;  /* 0x000075001c007a0c */ /* 0x000fe40003f26270 */
[----:B------:R-:W-:Y:S02]  /*54d0*/  ISETP.GE.AND P4, PT, R27, c[0x0][0x1d4], PT ;  /* 0x000075001b007a0c */ /* 0x000fe40003f86270 */
[----:B------:R-:W-:Y:S07]  /*54e0*/  ISETP.GE.AND P3, PT, R94, c[0x0][0x1d4], PT ;  /* 0x000075005e007a0c */ /* 0x000fee0003f66270 */
[----:B------:R-:W4:Y:S01]  /*54f0*/  @!P2 LDS.128 R12, [R80+0x3000] ;  /* 0x00300000500ca984 */ /* 0x000f220000000c00 */
[C---:B---3--:R-:W-:Y:S04]  /*5500*/  @!P2 LEA R6, P0, R24.reuse, R0, 0x1 ;  /* 0x000000001806a211 */ /* 0x048fe800078008ff */
[----:B--2---:R-:W-:Y:S02]  /*5510*/  @!P2 LEA.HI.X R7, R24, R2, R25, 0x1, P0 ;  /* 0x000000021807a211 */ /* 0x004fe400000f0c19 */
[C---:B------:R-:W-:Y:S04]  /*5520*/  @!P1 LEA R4, P0, R86.reuse, R0, 0x1 ;  /* 0x0000000056049211 */ /* 0x040fe800078008ff */
[----:B------:R-:W-:Y:S02]  /*5530*/  @!P1 LEA.HI.X R5, R86, R2, R101, 0x1, P0 ;  /* 0x0000000256059211 */ /* 0x000fe400000f0c65 */
[C---:B------:R-:W-:Y:S04]  /*5540*/  @!P4 LEA R10, P0, R85.reuse, R0, 0x1 ;  /* 0x00000000550ac211 */ /* 0x040fe800078008ff */
[----:B------:R-:W-:Y:S02]  /*5550*/  @!P4 LEA.HI.X R11, R85, R2, R100, 0x1, P0 ;  /* 0x00000002550bc211 */ /* 0x000fe400000f0c64 */
[C---:B------:R-:W-:Y:S04]  /*5560*/  @!P3 LEA R8, P0, R89.reuse, R0, 0x1 ;  /* 0x000000005908b211 */ /* 0x040fe800078008ff */
[----:B------:R-:W-:Y:S01]  /*5570*/  @!P3 LEA.HI.X R9, R89, R2, R104, 0x1, P0 ;  /* 0x000000025909b211 */ /* 0x000fe200000f0c68 */
[----:B----4-:R-:W-:Y:S04]  /*5580*/  @!P2 ST.E.128 [R6.64], R12 ;  /* 0x0000000c0600a985 */ /* 0x010fe8000c101d06 */
[----:B------:R-:W2:Y:S04]  /*5590*/  @!P1 LDS.128 R12, [R81+0x3000] ;  /* 0x00300000510c9984 */ /* 0x000ea80000000c00 */
[----:B--2---:R2:W-:Y:S01]  /*55a0*/  @!P1 ST.E.128 [R4.64], R12 ;  /* 0x0000000c04009985 */ /* 0x0045e2000c101d06 */
[----:B------:R-:W-:Y:S03]  /*55b0*/  ISETP.GE.AND P1, PT, R93, c[0x0][0x1d4], PT ;  /* 0x000075005d007a0c */ /* 0x000fe60003f26270 */
[----:B------:R-:W3:Y:S10]  /*55c0*/  @!P4 LDS.128 R12, [R80+0x4000] ;  /* 0x00400000500cc984 */ /* 0x000ef40000000c00 */
[C---:B------:R-:W-:Y:S04]  /*55d0*/  @!P1 LEA R6, P0, R88.reuse, R0, 0x1 ;  /* 0x0000000058069211 */ /* 0x040fe800078008ff */
[----:B------:R-:W-:Y:S02]  /*55e0*/  @!P1 LEA.HI.X R7, R88, R2, R103, 0x1, P0 ;  /* 0x0000000258079211 */ /* 0x000fe400000f0c67 */
[----:B------:R-:W-:Y:S11]  /*55f0*/  ISETP.GE.AND P0, PT, R92, c[0x0][0x1d4], PT ;  /* 0x000075005c007a0c */ /* 0x000ff60003f06270 */
[----:B------:R-:W-:Y:S02]  /*5600*/  @!UPT UIADD3 URZ, URZ, URZ, URZ ;  /* 0x0000003f3f3ff290 */ /* 0x000fe4000fffe03f */
[C---:B--2---:R-:W-:Y:S04]  /*5610*/  @!P0 LEA R4, P2, R87.reuse, R0, 0x1 ;  /* 0x0000000057048211 */ /* 0x044fe800078408ff */
[----:B------:R-:W-:Y:S01]  /*5620*/  @!P0 LEA.HI.X R5, R87, R2, R102, 0x1, P2 ;  /* 0x0000000257058211 */ /* 0x000fe200010f0c66 */
[----:B---3--:R-:W-:Y:S04]  /*5630*/  @!P4 ST.E.128 [R10.64], R12 ;  /* 0x0000000c0a00c985 */ /* 0x008fe8000c101d06 */
[----:B------:R-:W2:Y:S04]  /*5640*/  @!P3 LDS.128 R12, [R81+0x4000] ;  /* 0x00400000510cb984 */ /* 0x000ea80000000c00 */
[----:B--2---:R-:W-:Y:S04]  /*5650*/  @!P3 ST.E.128 [R8.64], R12 ;  /* 0x0000000c0800b985 */ /* 0x004fe8000c101d06 */
[----:B------:R-:W2:Y:S04]  /*5660*/  @!P1 LDS.128 R8, [R80+0x5000] ;  /* 0x0050000050089984 */ /* 0x000ea80000000c00 */
[----:B--2---:R-:W-:Y:S04]  /*5670*/  @!P1 ST.E.128 [R6.64], R8 ;  /* 0x0000000806009985 */ /* 0x004fe8000c101d06 */
[----:B------:R-:W2:Y:S04]  /*5680*/  @!P0 LDS.128 R8, [R81+0x5000] ;  /* 0x0050000051088984 */ /* 0x000ea80000000c00 */
[----:B--2---:R2:W-:Y:S02]  /*5690*/  @!P0 ST.E.128 [R4.64], R8 ;  /* 0x0000000804008985 */ /* 0x0045e4000c101d06 */
.L_x_71:
[----:B------:R-:W-:Y:S05]  /*56a0*/  BSYNC B1 ;  /* 0x0000000000017941 */ /* 0x000fea0003800000 */
.L_x_66:
[----:B---3--:R-:W-:Y:S01]  /*56b0*/  IMAD.IADD R0, R147, 0x1, -R90 ;  /* 0x0000000193007824 */ /* 0x008fe200078e0a5a */
[----:B-12--5:R-:W-:Y:S01]  /*56c0*/  LEA R2, P0, R78, R108, 0x6 ;  /* 0x0000006c4e027211 */ /* 0x026fe200078030ff */
[----:B------:R-:W-:Y:S01]  /*56d0*/  IMAD R6, R95, c[0x0][0x208], RZ ;  /* 0x000082005f067a24 */ /* 0x000fe200078e02ff */
[----:B------:R-:W-:Y:S01]  /*56e0*/  ISETP.NE.AND P3, PT, R112, RZ, PT ;  /* 0x000000ff7000720c */ /* 0x000fe20003f65270 */
[C---:B------:R-:W-:Y:S01]  /*56f0*/  IMAD.WIDE.U32 R4, R83.reuse, c[0x0][0x208], RZ ;  /* 0x0000820053047a25 */ /* 0x040fe200078e00ff */
[----:B------:R-:W-:Y:S01]  /*5700*/  LEA.HI.X.SX32 R3, R78, R109, 0x6, P0 ;  /* 0x0000006d4e037211 */ /* 0x000fe200000f36ff */
[----:B------:R-:W-:Y:S01]  /*5710*/  BSSY B0, `(.L_x_88) ;  /* 0x000004e000007945 */ /* 0x000fe20003800000 */
[----:B------:R-:W-:Y:S01]  /*5720*/  ISETP.GE.AND P0, PT, R0, 0x21, PT ;  /* 0x000000210000780c */ /* 0x000fe20003f06270 */
[----:B------:R-:W-:Y:S05]  /*5730*/  IMAD R6, R83, c[0x0][0x20c], R6 ;  /* 0x0000830053067a24 */ /* 0x000fea00078e0206 */
[----:B------:R-:W-:Y:S01]  /*5740*/  IADD3 R5, R5, R6, RZ ;  /* 0x0000000605057210 */ /* 0x000fe20007ffe0ff */
[----:B------:R-:W-:Y:S04]  /*5750*/  IMAD R6, R96, c[0x0][0x218], RZ ;  /* 0x0000860060067a24 */ /* 0x000fe800078e02ff */
[----:B------:R-:W-:Y:S02]  /*5760*/  IMAD.WIDE.U32 R4, R82, c[0x0][0x218], R4 ;  /* 0x0000860052047a25 */ /* 0x000fe400078e0004 */
[----:B------:R-:W-:Y:S02]  /*5770*/  @P0 IADD3 R11, P1, R2, 0x20, RZ ;  /* 0x00000020020b0810 */ /* 0x000fe40007f3e0ff */
[----:B------:R-:W-:Y:S03]  /*5780*/  IMAD R6, R82, c[0x0][0x21c], R6 ;  /* 0x0000870052067a24 */ /* 0x000fe600078e0206 */
[----:B------:R-:W-:Y:S01]  /*5790*/  @P0 IMAD.X R12, RZ, RZ, R3, P1 ;  /* 0x000000ffff0c0224 */ /* 0x000fe200008e0603 */
[----:B------:R-:W-:Y:S04]  /*57a0*/  IADD3 R8, P1, R166, R4, RZ ;  /* 0x00000004a6087210 */ /* 0x000fe80007f3e0ff */
[----:B------:R-:W-:Y:S02]  /*57b0*/  IADD3.X R9, R145, R5, R6, P1, !PT ;  /* 0x0000000591097210 */ /* 0x000fe40000ffe406 */
[----:B------:R-:W-:Y:S11]  /*57c0*/  ISETP.GE.AND P1, PT, R0, 0x1, PT ;  /* 0x000000010000780c */ /* 0x000ff60003f26270 */
[----:B------:R-:W-:Y:S02]  /*57d0*/  @!UPT UIADD3 URZ, URZ, URZ, URZ ;  /* 0x0000003f3f3ff290 */ /* 0x000fe4000fffe03f */
[----:B------:R-:W-:Y:S01]  /*57e0*/  @P1 MOV R5, R110 ;  /* 0x0000006e00051202 */ /* 0x000fe20000000f00 */
[----:B------:R-:W-:Y:S02]  /*57f0*/  @P1 IMAD.MOV.U32 R4, RZ, RZ, R106 ;  /* 0x000000ffff041224 */ /* 0x000fe400078e006a */
[----:B------:R-:W-:Y:S02]  /*5800*/  @P1 IMAD R0, R3, c[0x0][0x258], RZ ;  /* 0x0000960003001a24 */ /* 0x000fe400078e02ff */
[C---:B------:R-:W-:Y:S04]  /*5810*/  @P1 IMAD.WIDE.U32 R4, R2.reuse, c[0x0][0x258], R4 ;  /* 0x0000960002041a25 */ /* 0x040fe800078e0004 */
[----:B------:R-:W-:Y:S01]  /*5820*/  @P1 IMAD R2, R2, c[0x0][0x25c], R0 ;  /* 0x0000970002021a24 */ /* 0x000fe200078e0200 */
[----:B------:R-:W-:Y:S01]  /*5830*/  @P1 LEA R6, P2, R4, c[0x0][0x250], 0x1 ;  /* 0x0000940004061a11 */ /* 0x000fe200078408ff */
[----:B------:R-:W-:Y:S02]  /*5840*/  @P0 IMAD.MOV.U32 R3, RZ, RZ, R110 ;  /* 0x000000ffff030224 */ /* 0x000fe400078e006e */
[----:B------:R-:W-:Y:S02]  /*5850*/  @P1 IMAD.IADD R2, R5, 0x1, R2 ;  /* 0x0000000105021824 */ /* 0x000fe400078e0202 */
[----:B------:R-:W-:Y:S03]  /*5860*/  @P0 IMAD R0, R12, c[0x0][0x258], RZ ;  /* 0x000096000c000a24 */ /* 0x000fe600078e02ff */
[----:B------:R-:W-:Y:S01]  /*5870*/  @P1 LEA.HI.X R7, R4, c[0x0][0x254], R2, 0x1, P2 ;  /* 0x0000950004071a11 */ /* 0x000fe200010f0c02 */
[C---:B------:R-:W-:Y:S01]  /*5880*/  @P0 IMAD R0, R11.reuse, c[0x0][0x25c], R0 ;  /* 0x000097000b000a24 */ /* 0x040fe200078e0200 */
[----:B------:R-:W-:Y:S02]  /*5890*/  @P0 MOV R2, R106 ;  /* 0x0000006a00020202 */ /* 0x000fe40000000f00 */
[C---:B------:R-:W-:Y:S01]  /*58a0*/  LEA R10, P2, R8.reuse, c[0x0][0x1f8], 0x1 ;  /* 0x00007e00080a7a11 */ /* 0x040fe200078408ff */
[----:B------:R-:W-:Y:S01]  /*58b0*/  @!PT LDS RZ, [RZ] ;  /* 0x00000000fffff984 */ /* 0x000fe20000000800 */
[----:B------:R-:W-:Y:S01]  /*58c0*/  @!PT LDS RZ, [RZ] ;  /* 0x00000000fffff984 */ /* 0x000fe20000000800 */
[----:B------:R-:W-:Y:S01]  /*58d0*/  @!PT LDS RZ, [RZ] ;  /* 0x00000000fffff984 */ /* 0x000fe20000000800 */
[----:B------:R1:W-:Y:S02]  /*58e0*/  @P1 LDGSTS.E.BYPASS.LTC128B.128 [R79+0x100], [R6.64], !P3 ;  /* 0x00100000064f1fae */ /* 0x0003e4000d901d46 */
[----:B------:R-:W-:Y:S01]  /*58f0*/  @P0 IMAD.WIDE.U32 R2, R11, c[0x0][0x258], R2 ;  /* 0x000096000b020a25 */ /* 0x000fe200078e0002 */
[----:B------:R-:W-:Y:S01]  /*5900*/  LEA.HI.X R8, R8, c[0x0][0x1fc], R9, 0x1, P2 ;  /* 0x00007f0008087a11 */ /* 0x000fe200010f0c09 */
[----:B------:R1:W-:Y:S03]  /*5910*/  @P1 LDGSTS.E.BYPASS.LTC128B.128 [R79+0x1100], [R6.64+0x40], !P6 ;  /* 0x01100040064f1fae */ /* 0x0003e6000f101d46 */
[C---:B------:R-:W-:Y:S01]  /*5920*/  @P0 LEA R4, P2, R2.reuse, c[0x0][0x250], 0x1 ;  /* 0x0000940002040a11 */ /* 0x040fe200078408ff */
[----:B------:R1:W-:Y:S01]  /*5930*/  @P1 LDGSTS.E.BYPASS.LTC128B.128 [R79+0x2100], [R6.64+0x80], !P5 ;  /* 0x02100080064f1fae */ /* 0x0003e2000e901d46 */
[----:B------:R-:W-:Y:S04]  /*5940*/  @P0 IADD3 R0, R3, R0, RZ ;  /* 0x0000000003000210 */ /* 0x000fe80007ffe0ff */
[----:B------:R-:W-:Y:S02]  /*5950*/  @P0 LEA.HI.X R5, R2, c[0x0][0x254], R0, 0x1, P2 ;  /* 0x0000950002050a11 */ /* 0x000fe400010f0c00 */
[----:B------:R1:W2:Y:S04]  /*5960*/  SHFL.IDX PT, R0, R10, RZ, 0x1e1f ;  /* 0x001e1fff0a007589 */ /* 0x0002a800000e0000 */
[----:B------:R1:W-:Y:S04]  /*5970*/  @P0 LDGSTS.E.BYPASS.LTC128B.128 [R79+0x900], [R4.64], !P3 ;  /* 0x00900000044f0fae */ /* 0x0003e8000d901d46 */
[----:B------:R1:W-:Y:S04]  /*5980*/  @P0 LDGSTS.E.BYPASS.LTC128B.128 [R79+0x1900], [R4.64+0x40], !P6 ;  /* 0x01900040044f0fae */ /* 0x0003e8000f101d46 */
[----:B------:R1:W-:Y:S01]  /*5990*/  @P0 LDGSTS.E.BYPASS.LTC128B.128 [R79+0x2900], [R4.64+0x80], !P5 ;  /* 0x02900080044f0fae */ /* 0x0003e2000e901d46 */
[----:B------:R-:W-:Y:S03]  /*59a0*/  ISETP.GT.AND P0, PT, R84, R91, PT ;  /* 0x0000005b5400720c */ /* 0x000fe60003f04270 */
[----:B------:R-:W0:Y:S04]  /*59b0*/  LDGDEPBAR ;  /* 0x00000000000079af */ /* 0x000e280000000000 */
[----:B------:R1:W3:Y:S01]  /*59c0*/  SHFL.IDX PT, R2, R8, RZ, 0x1e1f ;  /* 0x001e1fff08027589 */ /* 0x0002e200000e0000 */
[----:B------:R-:W-:Y:S04]  /*59d0*/  DEPBAR.LE SB0, 0x0 ;  /* 0x000080000000791a */ /* 0x000fe80000000000 */
[----:B------:R-:W-:Y:S06]  /*59e0*/  BAR.SYNC.DEFER_BLOCKING 0x0 ;  /* 0x0000000000007b1d */ /* 0x000fec0000010000 */
[----:B------:R-:W-:-:S05]  /*59f0*/  @!P0 BRA `(.L_x_89) ;  /* 0x000001f000008947 */ /* 0x000fca0003800000 */
[----:B-123--:R-:W-:Y:S02]  /*5a00*/  ISETP.GE.AND P2, PT, R24, c[0x0][0x1d4], PT ;  /* 0x0000750018007a0c */ /* 0x00efe40003f46270 */
[----:B------:R-:W-:Y:S02]  /*5a10*/  ISETP.GE.AND P1, PT, R28, c[0x0][0x1d4], PT ;  /* 0x000075001c007a0c */ /* 0x000fe40003f26270 */
[----:B------:R-:W-:Y:S02]  /*5a20*/  ISETP.GE.AND P4, PT, R27, c[0x0][0x1d4], PT ;  /* 0x000075001b007a0c */ /* 0x000fe40003f86270 */
[----:B------:R-:W-:Y:S07]  /*5a30*/  ISETP.GE.AND P3, PT, R94, c[0x0][0x1d4], PT ;  /* 0x000075005e007a0c */ /* 0x000fee0003f66270 */
[----:B------:R-:W1:Y:S01]  /*5a40*/  @!P2 LDS.128 R12, [R80] ;  /* 0x00000000500ca984 */ /* 0x000e620000000c00 */
[C---:B------:R-:W-:Y:S04]  /*5a50*/  @!P2 LEA R6, P0, R24.reuse, R0, 0x1 ;  /* 0x000000001806a211 */ /* 0x040fe800078008ff */
[----:B------:R-:W-:Y:S02]  /*5a60*/  @!P2 LEA.HI.X R7, R24, R2, R25, 0x1, P0 ;  /* 0x000000021807a211 */ /* 0x000fe400000f0c19 */
[C---:B------:R-:W-:Y:S04]  /*5a70*/  @!P1 LEA R4, P0, R86.reuse, R0, 0x1 ;  /* 0x0000000056049211 */ /* 0x040fe800078008ff */
[----:B------:R-:W-:Y:S02]  /*5a80*/  @!P1 LEA.HI.X R5, R86, R2, R101, 0x1, P0 ;  /* 0x0000000256059211 */ /* 0x000fe400000f0c65 */
[C---:B------:R-:W-:Y:S04]  /*5a90*/  @!P4 LEA R10, P0, R85.reuse, R0, 0x1 ;  /* 0x00000000550ac211 */ /* 0x040fe800078008ff */
[----:B------:R-:W-:Y:S02]  /*5aa0*/  @!P4 LEA.HI.X R11, R85, R2, R100, 0x1, P0 ;  /* 0x00000002550bc211 */ /* 0x000fe400000f0c64 */
[C---:B------:R-:W-:Y:S04]  /*5ab0*/  @!P3 LEA R8, P0, R89.reuse, R0, 0x1 ;  /* 0x000000005908b211 */ /* 0x040fe800078008ff */
[----:B------:R-:W-:Y:S01]  /*5ac0*/  @!P3 LEA.HI.X R9, R89, R2, R104, 0x1, P0 ;  /* 0x000000025909b211 */ /* 0x000fe200000f0c68 */
[----:B-1----:R-:W-:Y:S04]  /*5ad0*/  @!P2 ST.E.128 [R6.64], R12 ;  /* 0x0000000c0600a985 */ /* 0x002fe8000c101d06 */
[----:B------:R-:W1:Y:S04]  /*5ae0*/  @!P1 LDS.128 R12, [R81] ;  /* 0x00000000510c9984 */ /* 0x000e680000000c00 */
[----:B-1----:R1:W-:Y:S01]  /*5af0*/  @!P1 ST.E.128 [R4.64], R12 ;  /* 0x0000000c04009985 */ /* 0x0023e2000c101d06 */
[----:B------:R-:W-:Y:S03]  /*5b00*/  ISETP.GE.AND P1, PT, R93, c[0x0][0x1d4], PT ;  /* 0x000075005d007a0c */ /* 0x000fe60003f26270 */
[----:B------:R-:W2:Y:S10]  /*5b10*/  @!P4 LDS.128 R12, [R80+0x1000] ;  /* 0x00100000500cc984 */ /* 0x000eb40000000c00 */
[C---:B------:R-:W-:Y:S04]  /*5b20*/  @!P1 LEA R6, P0, R88.reuse, R0, 0x1 ;  /* 0x0000000058069211 */ /* 0x040fe800078008ff */
[----:B------:R-:W-:Y:S02]  /*5b30*/  @!P1 LEA.HI.X R7, R88, R2, R103, 0x1, P0 ;  /* 0x0000000258079211 */ /* 0x000fe400000f0c67 */
[----:B------:R-:W-:Y:S11]  /*5b40*/  ISETP.GE.AND P0, PT, R92, c[0x0][0x1d4], PT ;  /* 0x000075005c007a0c */ /* 0x000ff60003f06270 */
[----:B------:R-:W-:Y:S02]  /*5b50*/  @!UPT UIADD3 URZ, URZ, URZ, URZ ;  /* 0x0000003f3f3ff290 */ /* 0x000fe4000fffe03f */
[C---:B-1----:R-:W-:Y:S04]  /*5b60*/  @!P0 LEA R4, P2, R87.reuse, R0, 0x1 ;  /* 0x0000000057048211 */ /* 0x042fe800078408ff */
[----:B------:R-:W-:Y:S01]  /*5b70*/  @!P0 LEA.HI.X R5, R87, R2, R102, 0x1, P2 ;  /* 0x0000000257058211 */ /* 0x000fe200010f0c66 */
[----:B--2---:R-:W-:Y:S04]  /*5b80*/  @!P4 ST.E.128 [R10.64], R12 ;  /* 0x0000000c0a00c985 */ /* 0x004fe8000c101d06 */
[----:B------:R-:W1:Y:S04]  /*5b90*/  @!P3 LDS.128 R12, [R81+0x1000] ;  /* 0x00100000510cb984 */ /* 0x000e680000000c00 */
[----:B-1----:R-:W-:Y:S04]  /*5ba0*/  @!P3 ST.E.128 [R8.64], R12 ;  /* 0x0000000c0800b985 */ /* 0x002fe8000c101d06 */
[----:B------:R-:W1:Y:S04]  /*5bb0*/  @!P1 LDS.128 R8, [R80+0x2000] ;  /* 0x0020000050089984 */ /* 0x000e680000000c00 */
[----:B-1----:R-:W-:Y:S04]  /*5bc0*/  @!P1 ST.E.128 [R6.64], R8 ;  /* 0x0000000806009985 */ /* 0x002fe8000c101d06 */
[----:B------:R-:W1:Y:S04]  /*5bd0*/  @!P0 LDS.128 R8, [R81+0x2000] ;  /* 0x0020000051088984 */ /* 0x000e680000000c00 */
[----:B-1----:R1:W-:Y:S02]  /*5be0*/  @!P0 ST.E.128 [R4.64], R8 ;  /* 0x0000000804008985 */ /* 0x0023e4000c101d06 */
.L_x_89:
[----:B-123--:R-:W-:Y:S05]  /*5bf0*/  BSYNC B0 ;  /* 0x0000000000007941 */ /* 0x00efea0003800000 */
.L_x_88:
[C---:B------:R-:W-:Y:S02]  /*5c00*/  ISETP.GT.AND P0, PT, R78.reuse, R144, PT ;  /* 0x000000904e00720c */ /* 0x040fe40003f04270 */
[----:B------:R-:W-:Y:S02]  /*5c10*/  IADD3 R78, R78, -0x1, RZ ;  /* 0xffffffff4e4e7810 */ /* 0x000fe40007ffe0ff */
[----:B------:R-:W-:Y:S09]  /*5c20*/  ISETP.NE.AND P2, PT, R112, RZ, PT ;  /* 0x000000ff7000720c */ /* 0x000ff20003f45270 */
[----:B------:R-:W-:Y:S01]  /*5c30*/  @P0 SHF.R.S32.HI R4, RZ, 0x1f, R78 ;  /* 0x0000001fff040819 */ /* 0x000fe2000001144e */
[----:B------:R-:W-:Y:S02]  /*5c40*/  @P0 IMAD R0, R160, R78, RZ ;  /* 0x0000004ea0000224 */ /* 0x000fe400078e02ff */
[----:B------:R-:W-:Y:S02]  /*5c50*/  @P0 IMAD.MOV.U32 R2, RZ, RZ, R116 ;  /* 0x000000ffff020224 */ /* 0x000fe400078e0074 */
[----:B------:R-:W-:Y:S02]  /*5c60*/  @P0 IMAD.MOV.U32 R3, RZ, RZ, R115 ;  /* 0x000000ffff030224 */ /* 0x000fe400078e0073 */
[-C--:B------:R-:W-:Y:S02]  /*5c70*/  @P0 IMAD R0, R4, R164.reuse, R0 ;  /* 0x000000a404000224 */ /* 0x080fe400078e0200 */
[----:B------:R-:W-:Y:S04]  /*5c80*/  @P0 IMAD.WIDE.U32 R2, R78, R164, R2 ;  /* 0x000000a44e020225 */ /* 0x000fe800078e0002 */
[----:B------:R-:W-:Y:S01]  /*5c90*/  @P0 IMAD.IADD R0, R3, 0x1, R0 ;  /* 0x0000000103000824 */ /* 0x000fe200078e0200 */
[C---:B------:R-:W-:Y:S04]  /*5ca0*/  @P0 LEA R4, P1, R2.reuse, c[0x0][0x220], 0x1 ;  /* 0x0000880002040a11 */ /* 0x040fe800078208ff */
[----:B------:R-:W-:Y:S02]  /*5cb0*/  @P0 LEA.HI.X R5, R2, c[0x0][0x224], R0, 0x1, P1 ;  /* 0x0000890002050a11 */ /* 0x000fe400008f0c00 */
[C---:B------:R-:W-:Y:S03]  /*5cc0*/  @P0 LEA R2, P1, R163.reuse, R4, 0x1 ;  /* 0x00000004a3020211 */ /* 0x040fe600078208ff */
[----:B------:R-:W-:Y:S01]  /*5cd0*/  @!PT LDS RZ, [RZ] ;  /* 0x00000000fffff984 */ /* 0x000fe20000000800 */
[----:B------:R-:W-:Y:S01]  /*5ce0*/  @!PT LDS RZ, [RZ] ;  /* 0x00000000fffff984 */ /* 0x000fe20000000800 */
[----:B------:R-:W-:Y:S01]  /*5cf0*/  @!PT LDS RZ, [RZ] ;  /* 0x00000000fffff984 */ /* 0x000fe20000000800 */
[----:B------:R1:W-:Y:S01]  /*5d00*/  @P0 LDGSTS.E.BYPASS.LTC128B.128 [R79+0x3100], [R4.64], !P2 ;  /* 0x03100000044f0fae */ /* 0x0003e2000d101d46 */
[----:B------:R-:W-:Y:S03]  /*5d10*/  @P0 LEA.HI.X R3, R163, R5, R159, 0x1, P1 ;  /* 0x00000005a3030211 */ /* 0x000fe600008f0c9f */
[----:B------:R1:W-:Y:S04]  /*5d20*/  @P0 LDGSTS.E.BYPASS.LTC128B.128 [R79+0x4100], [R4.64+0x40], !P6 ;  /* 0x04100040044f0fae */ /* 0x0003e8000f101d46 */
[----:B------:R1:W-:Y:S04]  /*5d30*/  @P0 LDGSTS.E.BYPASS.LTC128B.128 [R79+0x5100], [R4.64+0x80], !P5 ;  /* 0x05100080044f0fae */ /* 0x0003e8000e901d46 */
[----:B------:R1:W-:Y:S04]  /*5d40*/  @P0 LDGSTS.E.BYPASS.LTC128B.128 [R79+0x3900], [R2.64], !P2 ;  /* 0x03900000024f0fae */ /* 0x0003e8000d101d46 */
[----:B------:R1:W-:Y:S04]  /*5d50*/  @P0 LDGSTS.E.BYPASS.LTC128B.128 [R79+0x4900], [R2.64+0x40], !P6 ;  /* 0x04900040024f0fae */ /* 0x0003e8000f101d46 */
[----:B------:R1:W-:Y:S04]  /*5d60*/  @P0 LDGSTS.E.BYPASS.LTC128B.128 [R79+0x5900], [R2.64+0x80], !P5 ;  /* 0x05900080024f0fae */ /* 0x0003e8000e901d46 */
[----:B------:R-:W0:Y:S01]  /*5d70*/  LDGDEPBAR ;  /* 0x00000000000079af */ /* 0x000e220000000000 */
[----:B------:R-:W-:-:S05]  /*5d80*/  @P0 BRA `(.L_x_90) ;  /* 0xffffbb2000000947 */ /* 0x000fca000383ffff */
[----:B------:R-:W-:Y:S06]  /*5d90*/  BAR.SYNC.DEFER_BLOCKING 0x0 ;  /* 0x0000000000007b1d */ /* 0x000fec0000010000 */
.L_x_65:
[----:B-1----:R-:W-:Y:S01]  /*5da0*/  ISETP.GE.AND P0, PT, R165, 0x1, PT ;  /* 0x00000001a500780c */ /* 0x002fe20003f06270 */
[----:B------:R-:W-:Y:S01]  /*5db0*/  CS2R R130, SRZ ;  /* 0x0000000000827805 */ /* 0x000fe2000001ff00 */
[----:B------:R-:W-:Y:S01]  /*5dc0*/  PLOP3.LUT P4, PT, PT, PT, PT, 0x80, 0x0 ;  /* 0x000000000000781c */ /* 0x000fe20003f8f070 */
[----:B------:R-:W-:Y:S01]  /*5dd0*/  CS2R R128, SRZ ;  /* 0x0000000000807805 */ /* 0x000fe2000001ff00 */
[----:B------:R-:W-:Y:S01]  /*5de0*/  CS2R R170, SRZ ;  /* 0x0000000000aa7805 */ /* 0x000fe2000001ff00 */
[----:B------:R-:W-:Y:S01]  /*5df0*/  CS2R R168, SRZ ;  /* 0x0000000000a87805 */ /* 0x000fe2000001ff00 */
[----:B------:R-:W-:Y:S01]  /*5e00*/  IMAD.MOV.U32 R12, RZ, RZ, RZ ;  /* 0x000000ffff0c7224 */ /* 0x000fe200078e00ff */
[----:B------:R-:W-:Y:S01]  /*5e10*/  CS2R R124, SRZ ;  /* 0x00000000007c7805 */ /* 0x000fe2000001ff00 */
[----:B------:R-:W-:Y:S01]  /*5e20*/  IMAD.MOV.U32 R126, RZ, RZ, RZ ;  /* 0x000000ffff7e7224 */ /* 0x000fe200078e00ff */
[----:B------:R-:W-:Y:S01]  /*5e30*/  CS2R R122, SRZ ;  /* 0x00000000007a7805 */ /* 0x000fe2000001ff00 */
[----:B------:R-:W-:Y:S01]  /*5e40*/  CS2R R120, SRZ ;  /* 0x0000000000787805 */ /* 0x000fe2000001ff00 */
[----:B------:R-:W-:Y:S01]  /*5e50*/  CS2R R14, SRZ ;  /* 0x00000000000e7805 */ /* 0x000fe2000001ff00 */
[----:B------:R-:W-:Y:S01]  /*5e60*/  MOV R166, RZ ;  /* 0x000000ff00a67202 */ /* 0x000fe20000000f00 */
[----:B------:R-:W-:Y:S01]  /*5e70*/  IMAD.MOV.U32 R164, RZ, RZ, RZ ;  /* 0x000000ffffa47224 */ /* 0x000fe200078e00ff */
        /* <DEDUP_REMOVED lines=16> */
[----:B------:R-:W-:Y:S01]  /*5f80*/  CS2R R26, SRZ ;  /* 0x00000000001a7805 */ /* 0x000fe2000001ff00 */
[----:B------:R-:W-:Y:S01]  /*5f90*/  MOV R100, RZ ;  /* 0x000000ff00647202 */ /* 0x000fe20000000f00 */
[----:B------:R-:W-:Y:S01]  /*5fa0*/  IMAD.MOV.U32 R98, RZ, RZ, RZ ;  /* 0x000000ffff627224 */ /* 0x000fe200078e00ff */
[----:B------:R-:W-:Y:S01]  /*5fb0*/  MOV R28, RZ ;  /* 0x000000ff001c7202 */ /* 0x000fe20000000f00 */
[----:B------:R-:W-:Y:S01]  /*5fc0*/  IMAD.MOV.U32 R96, RZ, RZ, RZ ;  /* 0x000000ffff607224 */ /* 0x000fe200078e00ff */
[----:B------:R-:W-:Y:S01]  /*5fd0*/  CS2R R158, SRZ ;  /* 0x00000000009e7805 */ /* 0x000fe2000001ff00 */
[----:B------:R-:W-:Y:S01]  /*5fe0*/  CS2R R30, SRZ ;  /* 0x00000000001e7805 */ /* 0x000fe2000001ff00 */
[----:B------:R-:W-:Y:S01]  /*5ff0*/  MOV R156, RZ ;  /* 0x000000ff009c7202 */ /* 0x000fe20000000f00 */
[----:B------:R-:W-:Y:S01]  /*6000*/  IMAD.MOV.U32 R94, RZ, RZ, RZ ;  /* 0x000000ffff5e7224 */ /* 0x000fe200078e00ff */
[----:B------:R-:W-:Y:S01]  /*6010*/  CS2R R32, SRZ ;  /* 0x0000000000207805 */ /* 0x000fe2000001ff00 */
[----:B------:R-:W-:Y:S01]  /*6020*/  MOV R92, RZ ;  /* 0x000000ff005c7202 */ /* 0x000fe20000000f00 */
[----:B------:R-:W-:Y:S01]  /*6030*/  CS2R R90, SRZ ;  /* 0x00000000005a7805 */ /* 0x000fe2000001ff00 */
        /* <DEDUP_REMOVED lines=14> */
[----:B----4-:R-:W-:Y:S01]  /*6120*/  IMAD.MOV.U32 R68, RZ, RZ, RZ ;  /* 0x000000ffff447224 */ /* 0x010fe200078e00ff */
[----:B------:R-:W-:Y:S01]  /*6130*/  CS2R R150, SRZ ;  /* 0x0000000000967805 */ /* 0x000fe2000001ff00 */
[----:B------:R-:W-:Y:S01]  /*6140*/  CS2R R46, SRZ ;  /* 0x00000000002e7805 */ /* 0x000fe2000001ff00 */
[----:B------:R-:W-:Y:S01]  /*6150*/  MOV R148, RZ ;  /* 0x000000ff00947202 */ /* 0x000fe20000000f00 */
[----:B------:R-:W-:Y:S01]  /*6160*/  CS2R R42, SRZ ;  /* 0x00000000002a7805 */ /* 0x000fe2000001ff00 */
[----:B------:R-:W-:Y:S01]  /*6170*/  IMAD.MOV.U32 R154, RZ, RZ, RZ ;  /* 0x000000ffff9a7224 */ /* 0x000fe200078e00ff */
[----:B------:R-:W-:Y:S01]  /*6180*/  MOV R152, RZ ;  /* 0x000000ff00987202 */ /* 0x000fe20000000f00 */
[----:B------:R-:W-:Y:S01]  /*6190*/  CS2R R142, SRZ ;  /* 0x00000000008e7805 */ /* 0x000fe2000001ff00 */
[----:B------:R-:W-:Y:S01]  /*61a0*/  IMAD.MOV.U32 R140, RZ, RZ, RZ ;  /* 0x000000ffff8c7224 */ /* 0x000fe200078e00ff */
[----:B------:R-:W-:Y:S01]  /*61b0*/  CS2R R44, SRZ ;  /* 0x00000000002c7805 */ /* 0x000fe2000001ff00 */
[----:B------:R-:W-:Y:S01]  /*61c0*/  MOV R146, RZ ;  /* 0x000000ff00927202 */ /* 0x000fe20000000f00 */
[----:B------:R-:W-:Y:S01]  /*61d0*/  IMAD.MOV.U32 R144, RZ, RZ, RZ ;  /* 0x000000ffff907224 */ /* 0x000fe200078e00ff */
[----:B------:R-:W-:Y:S01]  /*61e0*/  MOV R54, RZ ;  /* 0x000000ff00367202 */ /* 0x000fe20000000f00 */
[----:B------:R-:W-:Y:S01]  /*61f0*/  IMAD.MOV.U32 R53, RZ, RZ, RZ ;  /* 0x000000ffff357224 */ /* 0x000fe200078e00ff */
[----:B------:R-:W-:Y:S01]  /*6200*/  CS2R R50, SRZ ;  /* 0x0000000000327805 */ /* 0x000fe2000001ff00 */
[----:B------:R-:W-:Y:S05]  /*6210*/  @!P0 BRA `(.L_x_91) ;  /* 0x0000dde000008947 */ /* 0x000fea0003800000 */
[----:B------:R-:W-:-:S04]  /*6220*/  ISETP.NE.U32.AND P0, PT, RZ, c[0x0][0x340], PT ;  /* 0x0000d000ff007a0c */ /* 0x000fc80003f05070 */
[----:B------:R-:W-:-:S13]  /*6230*/  ISETP.NE.AND.EX P5, PT, RZ, c[0x0][0x344], PT, P0 ;  /* 0x0000d100ff007a0c */ /* 0x000fda0003fa5300 */
[----:B------:R-:W-:-:S04]  /*6240*/  @P5 IMAD.MOV.U32 R2, RZ, RZ, 0x4 ;  /* 0x00000004ff025424 */ /* 0x000fc800078e00ff */
[----:B------:R-:W-:-:S05]  /*6250*/  @P5 IMAD.WIDE R2, R251, R2, c[0x0][0x340] ;  /* 0x0000d000fb025625 */ /* 0x000fca00078e0202 */
[----:B------:R1:W5:Y:S01]  /*6260*/  @P5 LDG.E R14, [R2.64] ;  /* 0x00000006020e5981 */ /* 0x000362000c1e1900 */
[----:B------:R-:W-:Y:S01]  /*6270*/  SHF.R.S32.HI R0, RZ, 0x1f, R155 ;  /* 0x0000001fff007819 */ /* 0x000fe2000001149b */
[----:B------:R-:W-:Y:S01]  /*6280*/  IMAD.MOV.U32 R5, RZ, RZ, c[0x0][0x2c4] ;  /* 0x0000b100ff057624 */ /* 0x000fe200078e00ff */
[----:B------:R-:W-:Y:S01]  /*6290*/  SHF.R.S32.HI R10, RZ, 0x1f, R173 ;  /* 0x0000001fff0a7819 */ /* 0x000fe200000114ad */
[----:B------:R-:W2:Y:S01]  /*62a0*/  S2R R6, SR_CTAID.Y ;  /* 0x0000000000067919 */ /* 0x000ea20000002600 */
[----:B------:R-:W-:Y:S01]  /*62b0*/  ISETP.NE.U32.AND P0, PT, RZ, c[0x0][0x348], PT ;  /* 0x0000d200ff007a0c */ /* 0x000fe20003f05070 */
[----:B------:R-:W-:Y:S01]  /*62c0*/  IMAD R0, R0, c[0x0][0x178], RZ ;  /* 0x00005e0000007a24 */ /* 0x000fe200078e02ff */
[CC--:B------:R-:W-:Y:S01]  /*62d0*/  LEA.HI R4, R10.reuse, R173.reuse, RZ, 0x2 ;  /* 0x000000ad0a047211 */ /* 0x0c0fe200078f10ff */
[----:B------:R-:W3:Y:S01]  /*62e0*/  S2R R29, SR_CTAID.Y ;  /* 0x00000000001d7919 */ /* 0x000ee20000002600 */
[----:B------:R-:W-:Y:S01]  /*62f0*/  ISETP.NE.AND P1, PT, R5, 0x1, PT ;  /* 0x000000010500780c */ /* 0x000fe20003f25270 */
[----:B------:R-:W-:Y:S01]  /*6300*/  IMAD R0, R155, c[0x0][0x17c], R0 ;  /* 0x00005f009b007a24 */ /* 0x000fe200078e0200 */
[----:B------:R-:W-:Y:S01]  /*6310*/  SHF.R.S32.HI R59, RZ, 0x2, R4 ;  /* 0x00000002ff3b7819 */ /* 0x000fe20000011404 */
[----:B------:R-:W-:Y:S01]  /*6320*/  IMAD R60, R157, c[0x0][0x2c4], RZ ;  /* 0x0000b1009d3c7a24 */ /* 0x000fe200078e02ff */
[----:B------:R-:W-:Y:S01]  /*6330*/  ISETP.NE.AND.EX P0, PT, RZ, c[0x0][0x34c], PT, P0 ;  /* 0x0000d300ff007a0c */ /* 0x000fe20003f05300 */
[----:B------:R-:W-:Y:S01]  /*6340*/  BSSY B0, `(.L_x_92) ;  /* 0x0000058000007945 */ /* 0x000fe20003800000 */
[-C--:B------:R-:W-:Y:S01]  /*6350*/  LEA.HI R17, R10, R173.reuse, RZ, 0x3 ;  /* 0x000000ad0a117211 */ /* 0x080fe200078f18ff */
[----:B------:R-:W-:Y:S01]  /*6360*/  IMAD R16, R174, 0x80, R59 ;  /* 0x00000080ae107824 */ /* 0x000fe200078e023b */
[----:B------:R-:W-:-:S02]  /*6370*/  LEA.HI R135, R10, R173, RZ, 0x5 ;  /* 0x000000ad0a877211 */ /* 0x000fc400078f28ff */
[----:B------:R-:W-:Y:S02]  /*6380*/  SHF.R.S32.HI R24, RZ, 0x3, R17 ;  /* 0x00000003ff187819 */ /* 0x000fe40000011411 */
[----:B------:R-:W-:Y:S01]  /*6390*/  SHF.R.S32.HI R25, RZ, 0x5, R135 ;  /* 0x00000005ff197819 */ /* 0x000fe20000011487 */
[----:B-1----:R-:W-:Y:S01]  /*63a0*/  IMAD.WIDE.U32 R2, R155, c[0x0][0x178], RZ ;  /* 0x00005e009b027a25 */ /* 0x002fe200078e00ff */
[----:B--2---:R-:W-:-:S03]  /*63b0*/  SHF.R.S32.HI R48, RZ, 0x1f, R6 ;  /* 0x0000001fff307819 */ /* 0x004fc60000011406 */
[----:B------:R-:W-:Y:S01]  /*63c0*/  IMAD.IADD R3, R3, 0x1, R0 ;  /* 0x0000000103037824 */ /* 0x000fe200078e0200 */
[----:B------:R-:W-:Y:S02]  /*63d0*/  LOP3.LUT R0, R4, 0xfffffffc, RZ, 0xc0, !PT ;  /* 0xfffffffc04007812 */ /* 0x000fe400078ec0ff */
[----:B------:R-:W-:Y:S01]  /*63e0*/  SEL R4, R251, RZ, !P0 ;  /* 0x000000fffb047207 */ /* 0x000fe20004000000 */
[----:B------:R-:W-:Y:S02]  /*63f0*/  IMAD R5, R48, c[0x0][0x1b8], RZ ;  /* 0x00006e0030057a24 */ /* 0x000fe400078e02ff */
[----:B------:R-:W-:Y:S01]  /*6400*/  IMAD.IADD R9, R173, 0x1, -R0 ;  /* 0x00000001ad097824 */ /* 0x000fe200078e0a00 */
[----:B------:R-:W-:Y:S01]  /*6410*/  SHF.R.S32.HI R0, RZ, 0x1f, R251 ;  /* 0x0000001fff007819 */ /* 0x000fe200000114fb */
[----:B---3--:R-:W-:Y:S02]  /*6420*/  IMAD R5, R29, c[0x0][0x1bc], R5 ;  /* 0x00006f001d057a24 */ /* 0x008fe400078e0205 */
[----:B------:R-:W-:Y:S01]  /*6430*/  IMAD R250, R9, 0x20, R59 ;  /* 0x0000002009fa7824 */ /* 0x000fe200078e023b */
[----:B------:R-:W-:Y:S01]  /*6440*/  SEL R6, R0, RZ, !P0 ;  /* 0x000000ff00067207 */ /* 0x000fe20004000000 */
[----:B------:R-:W-:-:S04]  /*6450*/  IMAD.WIDE.U32 R2, R29, c[0x0][0x1b8], R2 ;  /* 0x00006e001d027a25 */ /* 0x000fc800078e0002 */
[----:B------:R-:W-:Y:S02]  /*6460*/  IMAD R8, R174, 0x80, R250 ;  /* 0x00000080ae087824 */ /* 0x000fe400078e02fa */
[----:B------:R-:W-:Y:S02]  /*6470*/  IMAD.IADD R3, R3, 0x1, R5 ;  /* 0x0000000103037824 */ /* 0x000fe400078e0205 */
[----:B------:R-:W-:-:S04]  /*6480*/  @P1 IMAD.HI.U32 R7, R8, c[0x0][0x2c8], RZ ;  /* 0x0000b20008071a27 */ /* 0x000fc800078e00ff */
[----:B------:R-:W-:Y:S01]  /*6490*/  IMAD.MOV.U32 R0, RZ, RZ, R8 ;  /* 0x000000ffff007224 */ /* 0x000fe200078e0008 */
[----:B------:R-:W-:Y:S01]  /*64a0*/  @P1 SHF.R.U32.HI R0, RZ, c[0x0][0x2cc], R7 ;  /* 0x0000b300ff001a19 */ /* 0x000fe20000011607 */
[----:B------:R-:W-:Y:S01]  /*64b0*/  IMAD R5, R6, c[0x0][0x1c0], RZ ;  /* 0x0000700006057a24 */ /* 0x000fe200078e02ff */
[----:B------:R-:W-:Y:S01]  /*64c0*/  LEA.HI R7, R59, R59, RZ, 0x1 ;  /* 0x0000003b3b077211 */ /* 0x000fe200078f08ff */
[----:B------:R-:W-:-:S04]  /*64d0*/  IMAD.WIDE.U32 R2, R4, c[0x0][0x1c0], R2 ;  /* 0x0000700004027a25 */ /* 0x000fc800078e0002 */
[----:B------:R-:W-:Y:S01]  /*64e0*/  IMAD R6, R4, c[0x0][0x1c4], R5 ;  /* 0x0000710004067a24 */ /* 0x000fe200078e0205 */
[--C-:B------:R-:W-:Y:S01]  /*64f0*/  SHF.R.S32.HI R5, RZ, 0x1f, R0.reuse ;  /* 0x0000001fff057819 */ /* 0x100fe20000011400 */
[----:B------:R-:W-:Y:S02]  /*6500*/  IMAD.MOV R4, RZ, RZ, -R0 ;  /* 0x000000ffff047224 */ /* 0x000fe400078e0a00 */
[----:B------:R-:W-:Y:S01]  /*6510*/  IMAD.IADD R3, R3, 0x1, R6 ;  /* 0x0000000103037824 */ /* 0x000fe200078e0206 */
[----:B------:R-:W-:Y:S01]  /*6520*/  LEA.HI R6, R10, R173, RZ, 0x4 ;  /* 0x000000ad0a067211 */ /* 0x000fe200078f20ff */
[----:B------:R-:W-:Y:S02]  /*6530*/  IMAD R5, R5, c[0x0][0x1b0], RZ ;  /* 0x00006c0005057a24 */ /* 0x000fe400078e02ff */
[----:B------:R-:W-:Y:S01]  /*6540*/  IMAD R4, R4, c[0x0][0x2c4], R8 ;  /* 0x0000b10004047a24 */ /* 0x000fe200078e0208 */
[----:B------:R-:W-:Y:S01]  /*6550*/  LOP3.LUT R6, R6, 0xfffffff0, RZ, 0xc0, !PT ;  /* 0xfffffff006067812 */ /* 0x000fe200078ec0ff */
[----:B------:R-:W-:-:S02]  /*6560*/  IMAD R5, R0, c[0x0][0x1b4], R5 ;  /* 0x00006d0000057a24 */ /* 0x000fc400078e0205 */
[----:B------:R-:W-:Y:S01]  /*6570*/  IMAD.WIDE.U32 R2, R0, c[0x0][0x1b0], R2 ;  /* 0x00006c0000027a25 */ /* 0x000fe200078e0002 */
[----:B------:R-:W-:-:S03]  /*6580*/  SHF.R.S32.HI R0, RZ, 0x1f, R4 ;  /* 0x0000001fff007819 */ /* 0x000fc60000011404 */
[----:B------:R-:W-:Y:S02]  /*6590*/  IMAD.IADD R3, R3, 0x1, R5 ;  /* 0x0000000103037824 */ /* 0x000fe400078e0205 */
[----:B------:R-:W-:Y:S02]  /*65a0*/  IMAD R5, R0, c[0x0][0x1a8], RZ ;  /* 0x00006a0000057a24 */ /* 0x000fe400078e02ff */
[----:B------:R-:W-:Y:S02]  /*65b0*/  IMAD.SHL.U32 R0, R24, 0x40, RZ ;  /* 0x0000004018007824 */ /* 0x000fe400078e00ff */
[----:B------:R-:W-:Y:S02]  /*65c0*/  IMAD.IADD R20, R173, 0x1, -R6 ;  /* 0x00000001ad147824 */ /* 0x000fe400078e0a06 */
[----:B------:R-:W-:Y:S01]  /*65d0*/  IMAD R5, R4, c[0x0][0x1ac], R5 ;  /* 0x00006b0004057a24 */ /* 0x000fe200078e0205 */
[----:B------:R-:W-:Y:S01]  /*65e0*/  LOP3.LUT R0, R0, 0xc0, RZ, 0xc0, !PT ;  /* 0x000000c000007812 */ /* 0x000fe200078ec0ff */
[----:B------:R-:W-:Y:S01]  /*65f0*/  IMAD.WIDE.U32 R2, R4, c[0x0][0x1a8], R2 ;  /* 0x00006a0004027a25 */ /* 0x000fe200078e0002 */
[----:B------:R-:W-:-:S02]  /*6600*/  LEA.HI R15, R20, R20, RZ, 0x1 ;  /* 0x00000014140f7211 */ /* 0x000fc400078f08ff */
[----:B------:R-:W-:Y:S01]  /*6610*/  SHF.R.U32.HI R4, RZ, 0x3, R0 ;  /* 0x00000003ff047819 */ /* 0x000fe20000011600 */
[----:B------:R-:W-:Y:S01]  /*6620*/  IMAD.SHL.U32 R132, R9, 0x8, RZ ;  /* 0x0000000809847824 */ /* 0x000fe200078e00ff */
[----:B------:R-:W-:Y:S01]  /*6630*/  LEA R12, P0, R2, c[0x0][0x160], 0x1 ;  /* 0x00005800020c7a11 */ /* 0x000fe200078008ff */
[----:B------:R-:W-:Y:S01]  /*6640*/  IMAD.IADD R5, R3, 0x1, R5 ;  /* 0x0000000103057824 */ /* 0x000fe200078e0205 */
[--C-:B------:R-:W-:Y:S02]  /*6650*/  SHF.R.S32.HI R6, RZ, 0x1, R15.reuse ;  /* 0x00000001ff067819 */ /* 0x100fe4000001140f */
[----:B------:R-:W-:Y:S02]  /*6660*/  LOP3.LUT R0, R0, 0x18, R132, 0xf8, !PT ;  /* 0x0000001800007812 */ /* 0x000fe400078ef884 */
[----:B------:R-:W-:Y:S02]  /*6670*/  SHF.R.S32.HI R3, RZ, 0x1f, R15 ;  /* 0x0000001fff037819 */ /* 0x000fe4000001140f */
[----:B------:R-:W-:-:S02]  /*6680*/  LEA.HI.X R11, R2, c[0x0][0x164], R5, 0x1, P0 ;  /* 0x00005900020b7a11 */ /* 0x000fc400000f0c05 */
[----:B------:R-:W-:Y:S01]  /*6690*/  LOP3.LUT R5, R0, R4, RZ, 0x3c, !PT ;  /* 0x0000000400057212 */ /* 0x000fe200078e3cff */
[----:B------:R1:W2:Y:S01]  /*66a0*/  SHFL.IDX PT, R2, R12, RZ, 0x1c1f ;  /* 0x001c1fff0c027589 */ /* 0x0002a200000e0000 */
[----:B------:R-:W-:Y:S02]  /*66b0*/  LEA.HI R0, R3, R6, RZ, 0x2 ;  /* 0x0000000603007211 */ /* 0x000fe400078f10ff */
[----:B------:R-:W-:Y:S01]  /*66c0*/  ISETP.GE.AND P0, PT, R16, R60, PT ;  /* 0x0000003c1000720c */ /* 0x000fe20003f06270 */
[----:B------:R1:W3:Y:S01]  /*66d0*/  SHFL.IDX PT, R3, R11, RZ, 0x1c1f ;  /* 0x001c1fff0b037589 */ /* 0x0002e200000e0000 */
[----:B------:R-:W-:Y:S02]  /*66e0*/  LOP3.LUT R4, R0, 0xfffffffc, RZ, 0xc0, !PT ;  /* 0xfffffffc00047812 */ /* 0x000fe400078ec0ff */
[----:B------:R-:W-:Y:S02]  /*66f0*/  LOP3.LUT R0, R7, 0x7fffffe, RZ, 0xc0, !PT ;  /* 0x07fffffe07007812 */ /* 0x000fe400078ec0ff */
[----:B------:R-:W-:Y:S01]  /*6700*/  IADD3 R73, R132, 0x20, RZ ;  /* 0x0000002084497810 */ /* 0x000fe20007ffe0ff */
[----:B------:R-:W-:Y:S01]  /*6710*/  IMAD.IADD R23, R6, 0x1, -R4 ;  /* 0x0000000106177824 */ /* 0x000fe200078e0a04 */
[C---:B------:R-:W-:Y:S01]  /*6720*/  IADD3 R72, R132.reuse, 0x40, RZ ;  /* 0x0000004084487810 */ /* 0x040fe20007ffe0ff */
[----:B------:R-:W-:Y:S01]  /*6730*/  IMAD.IADD R0, R59, 0x1, -R0 ;  /* 0x000000013b007824 */ /* 0x000fe200078e0a00 */
[----:B------:R-:W-:Y:S01]  /*6740*/  ISETP.GE.AND P4, PT, R132, c[0x0][0x198], PT ;  /* 0x0000660084007a0c */ /* 0x000fe20003f86270 */
[----:B------:R-:W-:Y:S01]  /*6750*/  IMAD.MOV.U32 R4, RZ, RZ, 0x10 ;  /* 0x00000010ff047424 */ /* 0x000fe200078e00ff */
[----:B------:R-:W-:Y:S01]  /*6760*/  LOP3.LUT P1, RZ, R23, 0x2, RZ, 0xc0, !PT ;  /* 0x0000000217ff7812 */ /* 0x000fe2000782c0ff */
[----:B------:R-:W-:Y:S01]  /*6770*/  IMAD R0, R25, 0x8, R0 ;  /* 0x0000000819007824 */ /* 0x000fe200078e0200 */
[----:B------:R-:W-:-:S02]  /*6780*/  ISETP.GE.AND P3, PT, R73, c[0x0][0x198], PT ;  /* 0x0000660049007a0c */ /* 0x000fc40003f66270 */
[----:B------:R-:W-:Y:S01]  /*6790*/  ISETP.GE.AND P2, PT, R72, c[0x0][0x198], PT ;  /* 0x0000660048007a0c */ /* 0x000fe20003f46270 */
[----:B------:R-:W-:Y:S01]  /*67a0*/  IMAD.U32 R221, R0, 0x20, R5 ;  /* 0x0000002000dd7824 */ /* 0x000fe200078e0005 */
[----:B------:R-:W-:Y:S01]  /*67b0*/  SEL R4, R4, 0xfffffff0, !P1 ;  /* 0xfffffff004047807 */ /* 0x000fe20004800000 */
        /* <DEDUP_REMOVED lines=16> */
.L_x_93:
[----:B-123--:R-:W-:Y:S05]  /*68c0*/  BSYNC B0 ;  /* 0x0000000000007941 */ /* 0x00efea0003800000 */
.L_x_92:
        /* <DEDUP_REMOVED lines=20> */
.L_x_95:
[----:B------:R-:W-:Y:S05]  /*6a10*/  BSYNC B0 ;  /* 0x0000000000007941 */ /* 0x000fea0003800000 */
.L_x_94:
        /* <DEDUP_REMOVED lines=20> */
.L_x_97:
[----:B------:R-:W-:Y:S05]  /*6b60*/  BSYNC B0 ;  /* 0x0000000000007941 */ /* 0x000fea0003800000 */
.L_x_96:
[----:B--2---:R-:W2:Y:S01]  /*6b70*/  LDL R158, [R1+0xc] ;  /* 0x00000c00019e7983 */ /* 0x004ea20000100800 */
[----:B------:R-:W-:Y:S01]  /*6b80*/  IMAD.MOV.U32 R159, RZ, RZ, c[0x0][0x2b8] ;  /* 0x0000ae00ff9f7624 */ /* 0x000fe200078e00ff */
[----:B---3--:R-:W-:Y:S01]  /*6b90*/  IADD3 R6, R16, 0x60, RZ ;  /* 0x0000006010067810 */ /* 0x008fe20007ffe0ff */
[----:B-----5:R-:W-:Y:S01]  /*6ba0*/  IMAD.WIDE.U32 R156, R14, c[0x0][0x2b0], RZ ;  /* 0x0000ac000e9c7a25 */ /* 0x020fe200078e00ff */
[----:B------:R-:W-:Y:S01]  /*6bb0*/  SHFL.IDX PT, R2, R12, 0x3, 0x1c1f ;  /* 0x007c1f000c027f89 */ /* 0x000fe200000e0000 */
[----:B------:R-:W-:Y:S02]  /*6bc0*/  IADD3 R13, R172, -0x40, RZ ;  /* 0xffffffc0ac0d7810 */ /* 0x000fe40007ffe0ff */
[----:B------:R-:W-:Y:S01]  /*6bd0*/  ISETP.NE.AND P5, PT, R159, 0x1, PT ;  /* 0x000000019f00780c */ /* 0x000fe20003fa5270 */
[----:B----4-:R2:W3:Y:S01]  /*6be0*/  SHFL.IDX PT, R3, R11, 0x3, 0x1c1f ;  /* 0x007c1f000b037f89 */ /* 0x0104e200000e0000 */
[----:B------:R-:W-:Y:S01]  /*6bf0*/  ISETP.GE.AND P0, PT, R6, R60, PT ;  /* 0x0000003c0600720c */ /* 0x000fe20003f06270 */
[----:B------:R-:W-:Y:S01]  /*6c00*/  IMAD.IADD R5, R250, 0x1, R13 ;  /* 0x00000001fa057824 */ /* 0x000fe200078e020d */
[----:B------:R-:W-:Y:S01]  /*6c10*/  SHF.R.S32.HI R6, RZ, 0x1f, R14 ;  /* 0x0000001fff067819 */ /* 0x000fe2000001140e */
[----:B------:R-:W-:-:S02]  /*6c20*/  IMAD.MOV.U32 R229, RZ, RZ, RZ ;  /* 0x000000ffffe57224 */ /* 0x000fc400078e00ff */
[----:B------:R-:W-:Y:S01]  /*6c30*/  IMAD.WIDE.U32 R154, R29, c[0x0][0x1e8], RZ ;  /* 0x00007a001d9a7a25 */ /* 0x000fe200078e00ff */
[----:B------:R-:W-:Y:S01]  /*6c40*/  ISETP.GE.AND P1, PT, R5, R165, PT ;  /* 0x000000a50500720c */ /* 0x000fe20003f26270 */
[----:B------:R-:W-:Y:S03]  /*6c50*/  STL.64 [R1], R156 ;  /* 0x0000009c01007387 */ /* 0x000fe60000100a00 */
[----:B------:R-:W-:-:S03]  /*6c60*/  ISETP.GT.OR P1, PT, R250, 0x3f, P1 ;  /* 0x0000003ffa00780c */ /* 0x000fc60000f24670 */
[----:B------:R-:W-:-:S04]  /*6c70*/  @!P0 SHF.R.S32.HI R9, RZ, 0x1f, R72 ;  /* 0x0000001fff098819 */ /* 0x000fc80000011448 */
[----:B------:R-:W-:Y:S01]  /*6c80*/  @!P0 LEA.HI R9, R9, R72, RZ, 0x3 ;  /* 0x0000004809098211 */ /* 0x000fe200078f18ff */
[----:B-12---:R-:W-:Y:S02]  /*6c90*/  IMAD.IADD R11, R5, 0x1, R158 ;  /* 0x00000001050b7824 */ /* 0x006fe400078e029e */
[----:B------:R-:W-:Y:S02]  /*6ca0*/  IMAD R5, R6, c[0x0][0x2b0], RZ ;  /* 0x0000ac0006057a24 */ /* 0x000fe400078e02ff */
[----:B------:R-:W-:-:S04]  /*6cb0*/  @P5 IMAD.HI.U32 R7, R11, c[0x0][0x2bc], RZ ;  /* 0x0000af000b075a27 */ /* 0x000fc800078e00ff */
[----:B------:R-:W-:Y:S01]  /*6cc0*/  IMAD R10, R14, c[0x0][0x2b4], R5 ;  /* 0x0000ad000e0a7a24 */ /* 0x000fe200078e0205 */
[----:B------:R-:W-:Y:S01]  /*6cd0*/  @!P0 SHF.R.S32.HI R5, RZ, 0x1f, R73 ;  /* 0x0000001fff058819 */ /* 0x000fe20000011449 */
[----:B------:R-:W-:Y:S01]  /*6ce0*/  IMAD.MOV.U32 R0, RZ, RZ, R11 ;  /* 0x000000ffff007224 */ /* 0x000fe200078e000b */
[----:B------:R-:W-:Y:S01]  /*6cf0*/  @P5 SHF.R.U32.HI R0, RZ, c[0x0][0x2c0], R7 ;  /* 0x0000b000ff005a19 */ /* 0x000fe20000011607 */
[----:B---3--:R-:W-:Y:S01]  /*6d00*/  @!P0 IMAD.WIDE R6, R132, 0x2, R2 ;  /* 0x0000000284068825 */ /* 0x008fe200078e0202 */
[----:B------:R-:W-:-:S03]  /*6d10*/  @!P0 LEA.HI R8, R5, R73, RZ, 0x3 ;  /* 0x0000004905088211 */ /* 0x000fc600078f18ff */
[----:B------:R-:W-:Y:S01]  /*6d20*/  @!P0 IMAD.SHL.U32 R5, R221, 0x2, RZ ;  /* 0x00000002dd058824 */ /* 0x000fe200078e00ff */
[----:B------:R-:W-:Y:S01]  /*6d30*/  @!P0 LOP3.LUT R8, R8, 0xfffffff8, RZ, 0xc0, !PT ;  /* 0xfffffff808088812 */ /* 0x000fe200078ec0ff */
[----:B------:R-:W-:Y:S01]  /*6d40*/  IMAD.IADD R152, R157, 0x1, R10 ;  /* 0x000000019d987824 */ /* 0x000fe200078e020a */
[C---:B------:R-:W-:Y:S02]  /*6d50*/  @!P1 IADD3 R10, P5, R0.reuse, R156, RZ ;  /* 0x0000009c000a9210 */ /* 0x040fe40007fbe0ff */
[----:B------:R-:W-:Y:S01]  /*6d60*/  @!PT LDS RZ, [RZ] ;  /* 0x00000000fffff984 */ /* 0x000fe20000000800 */
[----:B------:R1:W-:Y:S02]  /*6d70*/  @!P0 LDGSTS.E.BYPASS.LTC128B.128 [R5+0x7900], [R6.64], !P4 ;  /* 0x0790000006058fae */ /* 0x0003e4000e101d46 */
[----:B------:R-:W-:Y:S01]  /*6d80*/  @!P1 LEA.HI.X.SX32 R12, R0, R152, 0x1, P5 ;  /* 0x00000098000c9211 */ /* 0x000fe200028f0eff */
[----:B------:R-:W-:Y:S01]  /*6d90*/  IMAD.IADD R133, R165, 0x1, -R13 ;  /* 0x00000001a5857824 */ /* 0x000fe200078e0a0d */
[----:B------:R-:W-:Y:S01]  /*6da0*/  ISETP.GE.AND P6, PT, R132, c[0x0][0x1d4], PT ;  /* 0x0000750084007a0c */ /* 0x000fe20003fc6270 */
[----:B------:R-:W-:Y:S01]  /*6db0*/  STL [R1+0x8], R152 ;  /* 0x0000089801007387 */ /* 0x000fe20000100800 */
[----:B-1----:R-:W-:Y:S01]  /*6dc0*/  @!P0 LOP3.LUT R7, R9, 0xfffffff8, RZ, 0xc0, !PT ;  /* 0xfffffff809078812 */ /* 0x002fe200078ec0ff */
[----:B------:R-:W-:Y:S01]  /*6dd0*/  @!P0 IMAD.WIDE R8, R8, 0x2, R2 ;  /* 0x0000000208088825 */ /* 0x000fe200078e0202 */
[----:B------:R-:W-:-:S03]  /*6de0*/  @!P1 LEA R6, P4, R10, c[0x0][0x2a0], 0x2 ;  /* 0x0000a8000a069a11 */ /* 0x000fc600078810ff */
[----:B------:R-:W-:Y:S01]  /*6df0*/  @!P0 IMAD.WIDE R2, R7, 0x2, R2 ;  /* 0x0000000207028825 */ /* 0x000fe200078e0202 */
[----:B------:R1:W-:Y:S01]  /*6e00*/  @!P0 LDGSTS.E.BYPASS.LTC128B.128 [R5+0x9900], [R8.64], !P3 ;  /* 0x0990000008058fae */ /* 0x0003e2000d901d46 */
[----:B------:R-:W-:-:S03]  /*6e10*/  @!P1 LEA.HI.X R7, R10, c[0x0][0x2a4], R12, 0x2, P4 ;  /* 0x0000a9000a079a11 */ /* 0x000fc600020f140c */
[----:B------:R2:W-:Y:S04]  /*6e20*/  @!P0 LDGSTS.E.BYPASS.LTC128B.128 [R5+0xb900], [R2.64], !P2 ;  /* 0x0b90000002058fae */ /* 0x0005e8000d101d46 */
[----:B------:R-:W0:Y:S04]  /*6e30*/  LDGDEPBAR ;  /* 0x00000000000079af */ /* 0x000e280000000000 */
[----:B------:R-:W-:Y:S06]  /*6e40*/  BAR.SYNC.DEFER_BLOCKING 0x0 ;  /* 0x0000000000007b1d */ /* 0x000fec0000010000 */
[----:B------:R-:W3:Y:S01]  /*6e50*/  @!P1 LDG.E R229, [R6.64] ;  /* 0x0000000606e59981 */ /* 0x000ee2000c1e1900 */
[----:B------:R-:W-:Y:S01]  /*6e60*/  IMAD.MOV R0, RZ, RZ, -R0 ;  /* 0x000000ffff007224 */ /* 0x000fe200078e0a00 */
[----:B-1----:R-:W-:Y:S01]  /*6e70*/  LOP3.LUT R8, R17, 0xfffffff8, RZ, 0xc0, !PT ;  /* 0xfffffff811087812 */ /* 0x002fe200078ec0ff */
[----:B--2---:R-:W-:Y:S01]  /*6e80*/  IMAD R5, R48, c[0x0][0x1e8], RZ ;  /* 0x00007a0030057a24 */ /* 0x004fe200078e02ff */
[----:B------:R-:W-:Y:S01]  /*6e90*/  ISETP.GE.AND P5, PT, R73, c[0x0][0x1d4], PT ;  /* 0x0000750049007a0c */ /* 0x000fe20003fa6270 */
[----:B------:R-:W-:Y:S01]  /*6ea0*/  IMAD R230, R0, c[0x0][0x2b8], R11 ;  /* 0x0000ae0000e67a24 */ /* 0x000fe200078e020b */
[----:B------:R-:W-:Y:S01]  /*6eb0*/  ISETP.GE.AND P4, PT, R72, c[0x0][0x1d4], PT ;  /* 0x0000750048007a0c */ /* 0x000fe20003f86270 */
[----:B------:R-:W-:Y:S01]  /*6ec0*/  IMAD R5, R29, c[0x0][0x1ec], R5 ;  /* 0x00007b001d057a24 */ /* 0x000fe200078e0205 */
[----:B------:R-:W-:Y:S01]  /*6ed0*/  SHF.R.S32.HI R22, RZ, 0x1f, R173 ;  /* 0x0000001fff167819 */ /* 0x000fe200000114ad */
[----:B------:R-:W-:Y:S01]  /*6ee0*/  IMAD.WIDE.U32 R2, R230, c[0x0][0x1e0], RZ ;  /* 0x00007800e6027a25 */ /* 0x000fe200078e00ff */
[----:B------:R-:W-:-:S02]  /*6ef0*/  SHF.R.S32.HI R74, RZ, 0x1f, R230 ;  /* 0x0000001fff4a7819 */ /* 0x000fc400000114e6 */
[----:B------:R-:W-:Y:S01]  /*6f00*/  LEA.HI R22, R22, R173, RZ, 0x4 ;  /* 0x000000ad16167211 */ /* 0x000fe200078f20ff */
[----:B------:R-:W-:Y:S01]  /*6f10*/  IMAD.IADD R252, R155, 0x1, R5 ;  /* 0x000000019bfc7824 */ /* 0x000fe200078e0205 */
[----:B------:R-:W-:Y:S01]  /*6f20*/  ISETP.GT.AND P3, PT, R250, 0x3f, PT ;  /* 0x0000003ffa00780c */ /* 0x000fe20003f64270 */
[----:B------:R-:W-:Y:S01]  /*6f30*/  IMAD R0, R74, c[0x0][0x1e0], RZ ;  /* 0x000078004a007a24 */ /* 0x000fe200078e02ff */
[----:B------:R-:W-:Y:S01]  /*6f40*/  SHF.R.S32.HI R63, RZ, 0x4, R22 ;  /* 0x00000004ff3f7819 */ /* 0x000fe20000011416 */
[----:B------:R-:W-:Y:S01]  /*6f50*/  IMAD.IADD R112, R133, 0x1, -R59 ;  /* 0x0000000185707824 */ /* 0x000fe200078e0a3b */
[----:B------:R-:W-:Y:S01]  /*6f60*/  SEL R134, RZ, 0x10, P4 ;  /* 0x00000010ff867807 */ /* 0x000fe20002000000 */
[----:B------:R-:W-:Y:S02]  /*6f70*/  IMAD R0, R230, c[0x0][0x1e4], R0 ;  /* 0x00007900e6007a24 */ /* 0x000fe400078e0200 */
[----:B------:R-:W-:Y:S01]  /*6f80*/  IMAD.IADD R8, R173, 0x1, -R8 ;  /* 0x00000001ad087824 */ /* 0x000fe200078e0a08 */
[----:B------:R-:W-:Y:S01]  /*6f90*/  ISETP.GE.AND P1, PT, R112, 0x1, PT ;  /* 0x000000017000780c */ /* 0x000fe20003f26270 */
[----:B------:R-:W-:-:S02]  /*6fa0*/  IMAD.IADD R3, R3, 0x1, R0 ;  /* 0x0000000103037824 */ /* 0x000fc400078e0200 */
[----:B------:R-:W-:Y:S01]  /*6fb0*/  IMAD.WIDE.U32 R78, R29, c[0x0][0x210], RZ ;  /* 0x000084001d4e7a25 */ /* 0x000fe200078e00ff */
[----:B------:R-:W-:-:S09]  /*6fc0*/  LEA.HI R18, R8, R8, RZ, 0x1 ;  /* 0x0000000808127211 */ /* 0x000fd200078f08ff */
[----:B------:R-:W-:Y:S01]  /*6fd0*/  @P1 IMAD.SHL.U32 R17, R221, 0x2, RZ ;  /* 0x00000002dd111824 */ /* 0x000fe200078e00ff */
[----:B---3--:R-:W-:Y:S01]  /*6fe0*/  SHF.R.S32.HI R75, RZ, 0x1f, R229 ;  /* 0x0000001fff4b7819 */ /* 0x008fe200000114e5 */
[----:B------:R-:W-:-:S04]  /*6ff0*/  IMAD.WIDE.U32 R2, R229, c[0x0][0x1f0], R2 ;  /* 0x00007c00e5027a25 */ /* 0x000fc800078e0002 */
[----:B------:R-:W-:-:S04]  /*7000*/  IMAD R0, R75, c[0x0][0x1f0], RZ ;  /* 0x00007c004b007a24 */ /* 0x000fc800078e02ff */
[----:B------:R-:W-:Y:S01]  /*7010*/  IMAD R5, R229, c[0x0][0x1f4], R0 ;  /* 0x00007d00e5057a24 */ /* 0x000fe200078e0200 */
[----:B------:R-:W-:-:S04]  /*7020*/  IADD3 R0, P0, R154, R2, RZ ;  /* 0x000000029a007210 */ /* 0x000fc80007f1e0ff */
[----:B------:R-:W-:Y:S02]  /*7030*/  IADD3.X R2, R252, R3, R5, P0, !PT ;  /* 0x00000003fc027210 */ /* 0x000fe400007fe405 */
[----:B------:R-:W-:-:S04]  /*7040*/  LEA R5, P0, R0, c[0x0][0x1c8], 0x1 ;  /* 0x0000720000057a11 */ /* 0x000fc800078008ff */
[----:B------:R-:W-:Y:S01]  /*7050*/  LEA.HI.X R3, R0, c[0x0][0x1cc], R2, 0x1, P0 ;  /* 0x0000730000037a11 */ /* 0x000fe200000f0c02 */
[----:B------:R-:W-:Y:S01]  /*7060*/  SHFL.IDX PT, R6, R5, RZ, 0x1c1f ;  /* 0x001c1fff05067589 */ /* 0x000fe200000e0000 */
[----:B------:R-:W-:Y:S02]  /*7070*/  LOP3.LUT R0, R15, 0x7fffffe, RZ, 0xc0, !PT ;  /* 0x07fffffe0f007812 */ /* 0x000fe400078ec0ff */
[----:B------:R-:W-:Y:S01]  /*7080*/  SHF.R.S32.HI R2, RZ, 0x1f, R20 ;  /* 0x0000001fff027819 */ /* 0x000fe20000011414 */
[----:B------:R-:W1:Y:S01]  /*7090*/  SHFL.IDX PT, R7, R3, RZ, 0x1c1f ;  /* 0x001c1fff03077589 */ /* 0x000e6200000e0000 */
[----:B------:R-:W-:Y:S01]  /*70a0*/  ISETP.GE.AND P0, PT, R112, 0x21, PT ;  /* 0x000000217000780c */ /* 0x000fe20003f06270 */
[----:B------:R-:W-:Y:S01]  /*70b0*/  IMAD.IADD R19, R20, 0x1, -R0 ;  /* 0x0000000114137824 */ /* 0x000fe200078e0a00 */
[----:B------:R-:W-:Y:S01]  /*70c0*/  LEA.HI R20, R2, R20, RZ, 0x3 ;  /* 0x0000001402147211 */ /* 0x000fe200078f18ff */
[----:B------:R-:W-:Y:S01]  /*70d0*/  SHFL.IDX PT, R3, R3, 0x1, 0x1c1f ;  /* 0x003c1f0003037f89 */ /* 0x000fe200000e0000 */
[----:B------:R-:W-:-:S03]  /*70e0*/  LOP3.LUT R0, R18, 0x7fffffe, RZ, 0xc0, !PT ;  /* 0x07fffffe12007812 */ /* 0x000fc600078ec0ff */
[----:B------:R2:W3:Y:S02]  /*70f0*/  SHFL.IDX PT, R2, R5, 0x1, 0x1c1f ;  /* 0x003c1f0005027f89 */ /* 0x0004e400000e0000 */
[----:B------:R-:W-:Y:S01]  /*7100*/  IMAD.IADD R21, R8, 0x1, -R0 ;  /* 0x0000000108157824 */ /* 0x000fe200078e0a00 */
[----:B------:R-:W-:-:S03]  /*7110*/  @P1 SHF.R.S32.HI R0, RZ, 0x1f, R72 ;  /* 0x0000001fff001819 */ /* 0x000fc60000011448 */
[----:B------:R-:W-:Y:S01]  /*7120*/  @P0 SHF.R.S32.HI R10, RZ, 0x1f, R73 ;  /* 0x0000001fff0a0819 */ /* 0x000fe20000011449 */
[----:B------:R-:W-:Y:S01]  /*7130*/  @P0 IMAD.SHL.U32 R16, R221, 0x2, RZ ;  /* 0x00000002dd100824 */ /* 0x000fe200078e00ff */
[----:B------:R-:W-:Y:S02]  /*7140*/  @P0 SHF.R.S32.HI R11, RZ, 0x1f, R72 ;  /* 0x0000001fff0b0819 */ /* 0x000fe40000011448 */
[-C--:B------:R-:W-:Y:S02]  /*7150*/  @P1 LEA.HI R8, R0, R72.reuse, RZ, 0x3 ;  /* 0x0000004800081211 */ /* 0x080fe400078f18ff */
[----:B------:R-:W-:Y:S02]  /*7160*/  @P0 LEA.HI R0, R11, R72, RZ, 0x3 ;  /* 0x000000480b000211 */ /* 0x000fe400078f18ff */
[----:B------:R-:W-:Y:S02]  /*7170*/  @P1 LOP3.LUT R8, R8, 0xfffffff8, RZ, 0xc0, !PT ;  /* 0xfffffff808081812 */ /* 0x000fe400078ec0ff */
[----:B------:R-:W-:-:S03]  /*7180*/  @P0 LOP3.LUT R0, R0, 0xfffffff8, RZ, 0xc0, !PT ;  /* 0xfffffff800000812 */ /* 0x000fc600078ec0ff */
[----:B-1----:R-:W-:Y:S01]  /*7190*/  @P1 IMAD.WIDE R12, R8, 0x2, R6 ;  /* 0x00000002080c1825 */ /* 0x002fe200078e0206 */
[----:B--2---:R-:W-:-:S04]  /*71a0*/  @P1 SHF.R.S32.HI R5, RZ, 0x1f, R73 ;  /* 0x0000001fff051819 */ /* 0x004fc80000011449 */
[-C--:B------:R-:W-:Y:S02]  /*71b0*/  @P1 LEA.HI R9, R5, R73.reuse, RZ, 0x3 ;  /* 0x0000004905091211 */ /* 0x080fe400078f18ff */
[----:B------:R-:W-:Y:S01]  /*71c0*/  @P0 LEA.HI R5, R10, R73, RZ, 0x3 ;  /* 0x000000490a050211 */ /* 0x000fe200078f18ff */
[--C-:B------:R-:W-:Y:S01]  /*71d0*/  @P1 IMAD.WIDE R10, R132, 0x2, R6.reuse ;  /* 0x00000002840a1825 */ /* 0x100fe200078e0206 */
[----:B------:R-:W-:Y:S02]  /*71e0*/  @P1 LOP3.LUT R9, R9, 0xfffffff8, RZ, 0xc0, !PT ;  /* 0xfffffff809091812 */ /* 0x000fe400078ec0ff */
[----:B------:R-:W-:Y:S02]  /*71f0*/  @P0 LOP3.LUT R5, R5, 0xfffffff8, RZ, 0xc0, !PT ;  /* 0xfffffff805050812 */ /* 0x000fe400078ec0ff */
[----:B------:R1:W-:Y:S01]  /*7200*/  @P1 LDGSTS.E.BYPASS.LTC128B.128 [R17+0x3100], [R10.64], !P6 ;  /* 0x031000000a111fae */ /* 0x0003e2000f101d46 */
[----:B------:R-:W-:-:S04]  /*7210*/  @P1 IMAD.WIDE R14, R9, 0x2, R6 ;  /* 0x00000002090e1825 */ /* 0x000fc800078e0206 */
[--C-:B---3--:R-:W-:Y:S01]  /*7220*/  @P0 IMAD.WIDE R8, R5, 0x2, R2.reuse ;  /* 0x0000000205080825 */ /* 0x108fe200078e0202 */
[----:B------:R1:W-:Y:S03]  /*7230*/  @P1 LDGSTS.E.BYPASS.LTC128B.128 [R17+0x4100], [R14.64], !P5 ;  /* 0x041000000e111fae */ /* 0x0003e6000e901d46 */
[----:B------:R-:W-:Y:S01]  /*7240*/  @P0 IMAD.WIDE R6, R0, 0x2, R2 ;  /* 0x0000000200060825 */ /* 0x000fe200078e0202 */
[----:B------:R1:W-:Y:S01]  /*7250*/  @P1 LDGSTS.E.BYPASS.LTC128B.128 [R17+0x5100], [R12.64], !P4 ;  /* 0x051000000c111fae */ /* 0x0003e2000e101d46 */
[----:B------:R-:W-:Y:S02]  /*7260*/  SHF.R.S32.HI R0, RZ, 0x1, R18 ;  /* 0x00000001ff007819 */ /* 0x000fe40000011412 */
[----:B------:R-:W-:Y:S01]  /*7270*/  @P0 IMAD.WIDE R2, R132, 0x2, R2 ;  /* 0x0000000284020825 */ /* 0x000fe200078e0202 */
[----:B------:R-:W-:-:S03]  /*7280*/  ISETP.LT.AND P1, PT, RZ, c[0x0][0x27c], PT ;  /* 0x00009f00ff007a0c */ /* 0x000fc60003f21270 */
[----:B------:R-:W-:Y:S01]  /*7290*/  IMAD.SHL.U32 R5, R23, 0x40, RZ ;  /* 0x0000004017057824 */ /* 0x000fe200078e00ff */
[----:B------:R2:W-:Y:S04]  /*72a0*/  @P0 LDGSTS.E.BYPASS.LTC128B.128 [R16+0x3900], [R2.64], !P6 ;  /* 0x0390000002100fae */ /* 0x0005e8000f101d46 */
[----:B------:R3:W-:Y:S01]  /*72b0*/  @P0 LDGSTS.E.BYPASS.LTC128B.128 [R16+0x4900], [R8.64], !P5 ;  /* 0x0490000008100fae */ /* 0x0007e2000e901d46 */
[----:B------:R-:W-:-:S03]  /*72c0*/  LOP3.LUT R5, R5, 0xc0, RZ, 0xc0, !PT ;  /* 0x000000c005057812 */ /* 0x000fc600078ec0ff */
[----:B------:R4:W-:Y:S01]  /*72d0*/  @P0 LDGSTS.E.BYPASS.LTC128B.128 [R16+0x5900], [R6.64], !P4 ;  /* 0x0590000006100fae */ /* 0x0009e2000e101d46 */
[C---:B------:R-:W-:Y:S01]  /*72e0*/  LOP3.LUT P0, RZ, R0.reuse, 0x2, RZ, 0xc0, !PT ;  /* 0x0000000200ff7812 */ /* 0x040fe2000780c0ff */
[----:B------:R-:W-:Y:S02]  /*72f0*/  IMAD.SHL.U32 R0, R0, 0x40, RZ ;  /* 0x0000004000007824 */ /* 0x000fe400078e00ff */
[----:B------:R-:W0:Y:S03]  /*7300*/  LDGDEPBAR ;  /* 0x00000000000079af */ /* 0x000e260000000000 */
[----:B------:R-:W-:Y:S02]  /*7310*/  LOP3.LUT R0, R0, 0xc0, RZ, 0xc0, !PT ;  /* 0x000000c000007812 */ /* 0x000fe400078ec0ff */
[----:B--2---:R-:W-:Y:S02]  /*7320*/  LEA.HI R2, R63, R63, RZ, 0x1 ;  /* 0x0000003f3f027211 */ /* 0x004fe400078f08ff */
[----:B------:R-:W-:-:S02]  /*7330*/  SHF.R.U32.HI R3, RZ, 0x3, R0 ;  /* 0x00000003ff037819 */ /* 0x000fc40000011600 */
[----:B------:R-:W-:Y:S01]  /*7340*/  LOP3.LUT R2, R2, 0xfffffffe, RZ, 0xc0, !PT ;  /* 0xfffffffe02027812 */ /* 0x000fe200078ec0ff */
[----:B----4-:R-:W-:-:S04]  /*7350*/  IMAD.SHL.U32 R7, R24, 0x8, RZ ;  /* 0x0000000818077824 */ /* 0x010fc800078e00ff */
[----:B------:R-:W-:Y:S02]  /*7360*/  IMAD.IADD R2, R63, 0x1, -R2 ;  /* 0x000000013f027824 */ /* 0x000fe400078e0a02 */
[----:B------:R-:W-:Y:S01]  /*7370*/  IMAD.SHL.U32 R6, R20, 0x20, RZ ;  /* 0x0000002014067824 */ /* 0x000fe200078e00ff */
[----:B------:R-:W-:Y:S01]  /*7380*/  LOP3.LUT R7, R0, 0x8, R7, 0xf8, !PT ;  /* 0x0000000800077812 */ /* 0x000fe200078ef807 */
[C---:B---3--:R-:W-:Y:S01]  /*7390*/  IMAD R9, R2.reuse, 0x8, R21 ;  /* 0x0000000802097824 */ /* 0x048fe200078e0215 */
[----:B------:R-:W-:Y:S01]  /*73a0*/  SHF.R.U32.HI R0, RZ, 0x3, R5 ;  /* 0x00000003ff007819 */ /* 0x000fe20000011605 */
[----:B------:R-:W-:Y:S01]  /*73b0*/  IMAD.SHL.U32 R2, R2, 0x8, RZ ;  /* 0x0000000802027824 */ /* 0x000fe200078e00ff */
[----:B------:R-:W-:Y:S02]  /*73c0*/  LOP3.LUT R6, R6, 0xffffff00, RZ, 0xc0, !PT ;  /* 0xffffff0006067812 */ /* 0x000fe400078ec0ff */
[----:B------:R-:W-:Y:S01]  /*73d0*/  LOP3.LUT R3, R7, R3, RZ, 0x3c, !PT ;  /* 0x0000000307037212 */ /* 0x000fe200078e3cff */
[----:B------:R-:W-:Y:S01]  /*73e0*/  IMAD.MOV.U32 R7, RZ, RZ, 0x10 ;  /* 0x00000010ff077424 */ /* 0x000fe200078e00ff */
[----:B------:R-:W-:Y:S01]  /*73f0*/  LOP3.LUT R2, R5, 0x8, R2, 0xf8, !PT ;  /* 0x0000000805027812 */ /* 0x000fe200078ef802 */
[----:B------:R-:W-:-:S02]  /*7400*/  IMAD R8, R25, 0x200, R6 ;  /* 0x0000020019087824 */ /* 0x000fc400078e0206 */
[C---:B------:R-:W-:Y:S01]  /*7410*/  IMAD R5, R19.reuse, 0x20, R6 ;  /* 0x0000002013057824 */ /* 0x040fe200078e0206 */
[----:B------:R-:W-:Y:S01]  /*7420*/  LOP3.LUT R0, R2, R0, RZ, 0x3c, !PT ;  /* 0x0000000002007212 */ /* 0x000fe200078e3cff */
[----:B------:R-:W-:Y:S02]  /*7430*/  IMAD R2, R48, c[0x0][0x210], RZ ;  /* 0x0000840030027a24 */ /* 0x000fe400078e02ff */
[----:B------:R-:W-:Y:S02]  /*7440*/  IMAD R6, R19, 0x20, R8 ;  /* 0x0000002013067824 */ /* 0x000fe400078e0208 */
[----:B------:R-:W-:Y:S02]  /*7450*/  IMAD R2, R29, c[0x0][0x214], R2 ;  /* 0x000085001d027a24 */ /* 0x000fe400078e0202 */
[----:B------:R-:W-:Y:S02]  /*7460*/  IMAD.IADD R5, R0, 0x1, R5 ;  /* 0x0000000100057824 */ /* 0x000fe400078e0205 */
[----:B------:R-:W-:Y:S01]  /*7470*/  IMAD.IADD R76, R79, 0x1, R2 ;  /* 0x000000014f4c7824 */ /* 0x000fe200078e0202 */
[----:B------:R-:W-:Y:S01]  /*7480*/  SEL R2, R7, 0xfffffff0, !P0 ;  /* 0xfffffff007027807 */ /* 0x000fe20004000000 */
[----:B------:R-:W-:-:S02]  /*7490*/  IMAD.U32 R3, R9, 0x20, R3 ;  /* 0x0000002009037824 */ /* 0x000fc400078e0003 */
[----:B------:R-:W-:Y:S01]  /*74a0*/  IMAD.IADD R0, R0, 0x1, R6 ;  /* 0x0000000100007824 */ /* 0x000fe200078e0206 */
[----:B------:R-:W-:Y:S05]  /*74b0*/  @P1 BRA `(.L_x_98) ;  /* 0x0000002000001947 */ /* 0x000fea0003800000 */
[----:B-1----:R-:W-:-:S04]  /*74c0*/  DEPBAR.LE SB0, 0x1 ;  /* 0x000080400000791a */ /* 0x002fc80000000000 */
[----:B------:R-:W-:Y:S05]  /*74d0*/  BRA `(.L_x_99) ;  /* 0x00005d4000007947 */ /* 0x000fea0003800000 */
.L_x_98:
[----:B-1----:R-:W-:Y:S01]  /*74e0*/  SHF.R.S32.HI R6, RZ, 0x1f, R153 ;  /* 0x0000001fff067819 */ /* 0x002fe20000011499 */
[----:B------:R-:W-:Y:S01]  /*74f0*/  IMAD.WIDE.U32 R8, R153, c[0x0][0x280], RZ ;  /* 0x0000a00099087a25 */ /* 0x000fe200078e00ff */
[----:B------:R-:W-:Y:S01]  /*7500*/  ULDC.U8 UR4, c[0x0][0x298] ;  /* 0x0000a60000047ab9 */ /* 0x000fe20000000000 */
[----:B------:R-:W-:Y:S01]  /*7510*/  LEA.HI R11, R173, R173, RZ, 0x1 ;  /* 0x000000adad0b7211 */ /* 0x000fe200078f08ff */
[----:B------:R-:W-:Y:S01]  /*7520*/  BSSY B2, `(.L_x_99) ;  /* 0x00005cf000027945 */ /* 0x000fe20003800000 */
[C---:B------:R-:W-:Y:S01]  /*7530*/  IMAD R7, R6.reuse, c[0x0][0x280], RZ ;  /* 0x0000a00006077a24 */ /* 0x040fe200078e02ff */
[----:B------:R-:W-:Y:S01]  /*7540*/  ISETP.NE.AND P1, PT, RZ, UR4, PT ;  /* 0x00000004ff007c0c */ /* 0x000fe2000bf25270 */
[----:B------:R-:W-:Y:S01]  /*7550*/  IMAD R6, R6, c[0x0][0x290], RZ ;  /* 0x0000a40006067a24 */ /* 0x000fe200078e02ff */
[----:B------:R-:W-:Y:S01]  /*7560*/  LEA R34, P0, R8, c[0x0][0x270], 0x1 ;  /* 0x00009c0008227a11 */ /* 0x000fe200078008ff */
[C---:B------:R-:W-:Y:S01]  /*7570*/  IMAD R7, R153.reuse, c[0x0][0x284], R7 ;  /* 0x0000a10099077a24 */ /* 0x040fe200078e0207 */
[----:B------:R-:W-:Y:S01]  /*7580*/  SHF.R.S32.HI R61, RZ, 0x1, R11 ;  /* 0x00000001ff3d7819 */ /* 0x000fe2000001140b */
[----:B------:R-:W-:-:S02]  /*7590*/  IMAD R10, R153, c[0x0][0x294], R6 ;  /* 0x0000a500990a7a24 */ /* 0x000fc400078e0206 */
[----:B------:R-:W-:Y:S02]  /*75a0*/  IMAD.IADD R9, R7, 0x1, R9 ;  /* 0x0000000107097824 */ /* 0x000fe400078e0209 */
[----:B------:R-:W-:-:S03]  /*75b0*/  IMAD.WIDE.U32 R6, R153, c[0x0][0x290], RZ ;  /* 0x0000a40099067a25 */ /* 0x000fc600078e00ff */
[----:B------:R-:W-:Y:S01]  /*75c0*/  LEA.HI.X R35, R8, c[0x0][0x274], R9, 0x1, P0 ;  /* 0x00009d0008237a11 */ /* 0x000fe200000f0c09 */
[----:B------:R-:W-:Y:S01]  /*75d0*/  IMAD.IADD R7, R10, 0x1, R7 ;  /* 0x000000010a077824 */ /* 0x000fe200078e0207 */
[----:B------:R-:W-:Y:S02]  /*75e0*/  LOP3.LUT R8, R11, 0xfffffffe, RZ, 0xc0, !PT ;  /* 0xfffffffe0b087812 */ /* 0x000fe400078ec0ff */
[----:B------:R-:W-:Y:S02]  /*75f0*/  LEA R32, P0, R6, c[0x0][0x288], 0x1 ;  /* 0x0000a20006207a11 */ /* 0x000fe400078008ff */
[----:B------:R-:W-:Y:S02]  /*7600*/  IADD3 R62, -R8, R173, RZ ;  /* 0x000000ad083e7210 */ /* 0x000fe40007ffe1ff */
[----:B------:R-:W-:Y:S01]  /*7610*/  LEA.HI.X R33, R6, c[0x0][0x28c], R7, 0x1, P0 ;  /* 0x0000a30006217a11 */ /* 0x000fe200000f0c07 */
[----:B------:R-:W-:Y:S01]  /*7620*/  IMAD R6, R174, 0x80, R61 ;  /* 0x00000080ae067824 */ /* 0x000fe200078e023d */
[----:B------:R-:W-:Y:S01]  /*7630*/  SHF.L.U32 R64, R62, 0x3, RZ ;  /* 0x000000033e407819 */ /* 0x000fe200000006ff */
[----:B------:R-:W-:Y:S05]  /*7640*/  @!P1 BRA `(.L_x_100) ;  /* 0x00002ab000009947 */ /* 0x000fea0003800000 */
[----:B------:R-:W-:Y:S01]  /*7650*/  ISETP.GE.AND P0, PT, R6, R60, PT ;  /* 0x0000003c0600720c */ /* 0x000fe20003f06270 */
[----:B------:R-:W-:Y:S01]  /*7660*/  BSSY B0, `(.L_x_101) ;  /* 0x000004d000007945 */ /* 0x000fe20003800000 */
[----:B------:R-:W-:Y:S01]  /*7670*/  SHF.L.U32 R38, R62, 0x2, RZ ;  /* 0x000000023e267819 */ /* 0x000fe200000006ff */
        /* <DEDUP_REMOVED lines=12> */
[----:B------:R-:W-:Y:S05]  /*7740*/  @P0 BRA `(.L_x_102) ;  /* 0x000003e000000947 */ /* 0x000fea0003800000 */
[C---:B------:R-:W-:Y:S01]  /*7750*/  IADD3 R13, R38.reuse, 0x8, RZ ;  /* 0x00000008260d7810 */ /* 0x040fe20007ffe0ff */
[----:B------:R-:W-:Y:S01]  /*7760*/  CS2R R18, SRZ ;  /* 0x0000000000127805 */ /* 0x000fe2000001ff00 */
[----:B------:R-:W-:Y:S01]  /*7770*/  ISETP.GE.AND P1, PT, R38, c[0x0][0x27c], PT ;  /* 0x00009f0026007a0c */ /* 0x000fe20003f26270 */
[----:B------:R-:W-:Y:S01]  /*7780*/  CS2R R6, SRZ ;  /* 0x0000000000067805 */ /* 0x000fe2000001ff00 */
[----:B------:R-:W-:-:S02]  /*7790*/  ISETP.GE.AND P0, PT, R13, c[0x0][0x27c], PT ;  /* 0x00009f000d007a0c */ /* 0x000fc40003f06270 */
[----:B------:R-:W-:-:S09]  /*77a0*/  IADD3 R14, R38, 0x10, RZ ;  /* 0x00000010260e7810 */ /* 0x000fd20007ffe0ff */
[C---:B------:R-:W-:Y:S02]  /*77b0*/  @!P1 IMAD.WIDE R10, R38.reuse, 0x2, R34 ;  /* 0x00000002260a9825 */ /* 0x040fe400078e0222 */
[----:B------:R-:W-:Y:S02]  /*77c0*/  @!P0 SHF.R.S32.HI R12, RZ, 0x1f, R13 ;  /* 0x0000001fff0c8819 */ /* 0x000fe4000001140d */
[----:B------:R-:W-:Y:S01]  /*77d0*/  @!P1 IMAD.WIDE R8, R38, 0x2, R32 ;  /* 0x0000000226089825 */ /* 0x000fe200078e0220 */
[----:B------:R1:W5:Y:S01]  /*77e0*/  @!P1 LD.E.64 R18, [R10.64] ;  /* 0x000000060a129980 */ /* 0x000362000c101b00 */
[----:B------:R-:W-:-:S03]  /*77f0*/  @!P0 LEA.HI R12, R12, R13, RZ, 0x2 ;  /* 0x0000000d0c0c8211 */ /* 0x000fc600078f10ff */
[----:B------:R2:W5:Y:S01]  /*7800*/  @!P1 LD.E.64 R6, [R8.64] ;  /* 0x0000000608069980 */ /* 0x000562000c101b00 */
[----:B------:R-:W-:Y:S01]  /*7810*/  ISETP.GE.AND P1, PT, R14, c[0x0][0x27c], PT ;  /* 0x00009f000e007a0c */ /* 0x000fe20003f26270 */
[----:B------:R-:W-:Y:S01]  /*7820*/  CS2R R20, SRZ ;  /* 0x0000000000147805 */ /* 0x000fe2000001ff00 */
[----:B------:R-:W-:Y:S02]  /*7830*/  IADD3 R15, R38, 0x18, RZ ;  /* 0x00000018260f7810 */ /* 0x000fe40007ffe0ff */
[----:B-1----:R-:W-:Y:S01]  /*7840*/  @!P0 LOP3.LUT R10, R12, 0xfffffffc, RZ, 0xc0, !PT ;  /* 0xfffffffc0c0a8812 */ /* 0x002fe200078ec0ff */
[----:B--2---:R-:W-:-:S04]  /*7850*/  CS2R R8, SRZ ;  /* 0x0000000000087805 */ /* 0x004fc8000001ff00 */
[----:B------:R-:W-:-:S04]  /*7860*/  @!P0 IMAD.WIDE R12, R10, 0x2, R34 ;  /* 0x000000020a0c8825 */ /* 0x000fc800078e0222 */
[----:B------:R-:W-:Y:S01]  /*7870*/  @!P0 IMAD.WIDE R10, R10, 0x2, R32 ;  /* 0x000000020a0a8825 */ /* 0x000fe200078e0220 */
[----:B------:R1:W5:Y:S04]  /*7880*/  @!P0 LD.E.64 R20, [R12.64] ;  /* 0x000000060c148980 */ /* 0x000368000c101b00 */
[----:B------:R2:W5:Y:S01]  /*7890*/  @!P0 LD.E.64 R8, [R10.64] ;  /* 0x000000060a088980 */ /* 0x000562000c101b00 */
[----:B------:R-:W-:Y:S01]  /*78a0*/  ISETP.GE.AND P0, PT, R15, c[0x0][0x27c], PT ;  /* 0x00009f000f007a0c */ /* 0x000fe20003f06270 */
[----:B------:R-:W-:Y:S01]  /*78b0*/  CS2R R22, SRZ ;  /* 0x0000000000167805 */ /* 0x000fe2000001ff00 */
[----:B-1----:R-:W-:-:S04]  /*78c0*/  @!P1 SHF.R.S32.HI R12, RZ, 0x1f, R14 ;  /* 0x0000001fff0c9819 */ /* 0x002fc8000001140e */
[----:B------:R-:W-:-:S04]  /*78d0*/  @!P1 LEA.HI R12, R12, R14, RZ, 0x2 ;  /* 0x0000000e0c0c9211 */ /* 0x000fc800078f10ff */
[----:B------:R-:W-:-:S03]  /*78e0*/  @!P1 LOP3.LUT R12, R12, 0xfffffffc, RZ, 0xc0, !PT ;  /* 0xfffffffc0c0c9812 */ /* 0x000fc600078ec0ff */
[----:B------:R-:W-:Y:S02]  /*78f0*/  @!P0 SHF.R.S32.HI R14, RZ, 0x1f, R15 ;  /* 0x0000001fff0e8819 */ /* 0x000fe4000001140f */
[----:B--2---:R-:W-:Y:S02]  /*7900*/  @!P1 IMAD.WIDE R10, R12, 0x2, R34 ;  /* 0x000000020c0a9825 */ /* 0x004fe400078e0222 */
[----:B------:R-:W-:-:S03]  /*7910*/  @!P0 LEA.HI R14, R14, R15, RZ, 0x2 ;  /* 0x0000000f0e0e8211 */ /* 0x000fc600078f10ff */
[----:B------:R1:W5:Y:S01]  /*7920*/  @!P1 LD.E.64 R22, [R10.64] ;  /* 0x000000060a169980 */ /* 0x000362000c101b00 */
[----:B------:R-:W-:Y:S01]  /*7930*/  @!P0 LOP3.LUT R14, R14, 0xfffffffc, RZ, 0xc0, !PT ;  /* 0xfffffffc0e0e8812 */ /* 0x000fe200078ec0ff */
[----:B------:R-:W-:Y:S01]  /*7940*/  @!P1 IMAD.WIDE R26, R12, 0x2, R32 ;  /* 0x000000020c1a9825 */ /* 0x000fe200078e0220 */
[----:B------:R-:W-:Y:S01]  /*7950*/  CS2R R24, SRZ ;  /* 0x0000000000187805 */ /* 0x000fe2000001ff00 */
[----:B------:R-:W-:Y:S02]  /*7960*/  CS2R R12, SRZ ;  /* 0x00000000000c7805 */ /* 0x000fe4000001ff00 */
[----:B------:R-:W-:-:S04]  /*7970*/  @!P0 IMAD.WIDE R16, R14, 0x2, R34 ;  /* 0x000000020e108825 */ /* 0x000fc800078e0222 */
[----:B------:R-:W-:Y:S01]  /*7980*/  @!P0 IMAD.WIDE R14, R14, 0x2, R32 ;  /* 0x000000020e0e8825 */ /* 0x000fe200078e0220 */
[----:B------:R2:W5:Y:S04]  /*7990*/  @!P0 LD.E.64 R24, [R16.64] ;  /* 0x0000000610188980 */ /* 0x000568000c101b00 */
[----:B------:R3:W5:Y:S01]  /*79a0*/  @!P0 LD.E.64 R12, [R14.64] ;  /* 0x000000060e0c8980 */ /* 0x000762000c101b00 */
[----:B-1----:R-:W-:-:S06]  /*79b0*/  CS2R R10, SRZ ;  /* 0x00000000000a7805 */ /* 0x002fcc000001ff00 */
[----:B------:R1:W5:Y:S02]  /*79c0*/  @!P1 LD.E.64 R10, [R26.64] ;  /* 0x000000061a0a9980 */ /* 0x000364000c101b00 */
[C---:B-1----:R-:W-:Y:S02]  /*79d0*/  IADD3 R26, R38.reuse, 0x20, RZ ;  /* 0x00000020261a7810 */ /* 0x042fe40007ffe0ff */
[----:B------:R-:W-:Y:S02]  /*79e0*/  IADD3 R27, R38, 0x28, RZ ;  /* 0x00000028261b7810 */ /* 0x000fe40007ffe0ff */
[----:B------:R-:W-:Y:S02]  /*79f0*/  ISETP.GE.AND P1, PT, R26, c[0x0][0x27c], PT ;  /* 0x00009f001a007a0c */ /* 0x000fe40003f26270 */
[----:B------:R-:W-:-:S11]  /*7a00*/  ISETP.GE.AND P0, PT, R27, c[0x0][0x27c], PT ;  /* 0x00009f001b007a0c */ /* 0x000fd60003f06270 */
[----:B---3--:R-:W-:Y:S02]  /*7a10*/  @!P1 SHF.R.S32.HI R15, RZ, 0x1f, R26 ;  /* 0x0000001fff0f9819 */ /* 0x008fe4000001141a */
[----:B------:R-:W-:Y:S02]  /*7a20*/  @!P0 SHF.R.S32.HI R14, RZ, 0x1f, R27 ;  /* 0x0000001fff0e8819 */ /* 0x000fe4000001141b */
[----:B------:R-:W-:Y:S02]  /*7a30*/  @!P1 LEA.HI R15, R15, R26, RZ, 0x2 ;  /* 0x0000001a0f0f9211 */ /* 0x000fe400078f10ff */
[----:B------:R-:W-:Y:S02]  /*7a40*/  @!P0 LEA.HI R14, R14, R27, RZ, 0x2 ;  /* 0x0000001b0e0e8211 */ /* 0x000fe400078f10ff */
[----:B------:R-:W-:Y:S02]  /*7a50*/  @!P1 LOP3.LUT R15, R15, 0xfffffffc, RZ, 0xc0, !PT ;  /* 0xfffffffc0f0f9812 */ /* 0x000fe400078ec0ff */
[----:B------:R-:W-:Y:S01]  /*7a60*/  @!P0 LOP3.LUT R14, R14, 0xfffffffc, RZ, 0xc0, !PT ;  /* 0xfffffffc0e0e8812 */ /* 0x000fe200078ec0ff */
[----:B------:R-:W-:-:S02]  /*7a70*/  CS2R R26, SRZ ;  /* 0x00000000001a7805 */ /* 0x000fc4000001ff00 */
[C---:B------:R-:W-:Y:S01]  /*7a80*/  @!P1 IMAD.WIDE R36, R15.reuse, 0x2, R34 ;  /* 0x000000020f249825 */ /* 0x040fe200078e0222 */
[----:B------:R-:W-:Y:S01]  /*7a90*/  CS2R R28, SRZ ;  /* 0x00000000001c7805 */ /* 0x000fe2000001ff00 */
[----:B--2---:R-:W-:Y:S02]  /*7aa0*/  CS2R R16, SRZ ;  /* 0x0000000000107805 */ /* 0x004fe4000001ff00 */
[----:B------:R-:W-:Y:S01]  /*7ab0*/  @!P1 IMAD.WIDE R30, R15, 0x2, R32 ;  /* 0x000000020f1e9825 */ /* 0x000fe200078e0220 */
[----:B------:R1:W5:Y:S03]  /*7ac0*/  @!P1 LD.E.64 R26, [R36.64] ;  /* 0x00000006241a9980 */ /* 0x000366000c101b00 */
[----:B------:R-:W-:-:S04]  /*7ad0*/  @!P0 IMAD.WIDE R34, R14, 0x2, R34 ;  /* 0x000000020e228825 */ /* 0x000fc800078e0222 */
[----:B------:R-:W-:Y:S01]  /*7ae0*/  @!P0 IMAD.WIDE R32, R14, 0x2, R32 ;  /* 0x000000020e208825 */ /* 0x000fe200078e0220 */
[----:B------:R1:W5:Y:S01]  /*7af0*/  @!P0 LD.E.64 R28, [R34.64] ;  /* 0x00000006221c8980 */ /* 0x000362000c101b00 */
[----:B------:R-:W-:-:S03]  /*7b00*/  CS2R R14, SRZ ;  /* 0x00000000000e7805 */ /* 0x000fc6000001ff00 */
[----:B------:R1:W5:Y:S04]  /*7b10*/  @!P0 LD.E.64 R16, [R32.64] ;  /* 0x0000000620108980 */ /* 0x000368000c101b00 */
[----:B------:R1:W5:Y:S02]  /*7b20*/  @!P1 LD.E.64 R14, [R30.64] ;  /* 0x000000061e0e9980 */ /* 0x000364000c101b00 */
.L_x_102:
[----:B------:R-:W-:Y:S05]  /*7b30*/  BSYNC B0 ;  /* 0x0000000000007941 */ /* 0x000fea0003800000 */
.L_x_101:
[----:B-----5:R-:W-:Y:S01]  /*7b40*/  IMAD.MOV.U32 R46, RZ, RZ, R24 ;  /* 0x000000ffff2e7224 */ /* 0x020fe200078e0018 */
[--C-:B------:R-:W-:Y:S01]  /*7b50*/  SHF.R.U64 R43, R24, 0x10, R25.reuse ;  /* 0x00000010182b7819 */ /* 0x100fe20000001219 */
[--C-:B------:R-:W-:Y:S01]  /*7b60*/  IMAD.MOV.U32 R45, RZ, RZ, R25.reuse ;  /* 0x000000ffff2d7224 */ /* 0x100fe200078e0019 */
[----:B-1----:R-:W-:Y:S01]  /*7b70*/  SHF.R.U32.HI R34, RZ, 0x10, R25 ;  /* 0x00000010ff227819 */ /* 0x002fe20000011619 */
[----:B------:R-:W-:Y:S01]  /*7b80*/  IMAD.MOV.U32 R50, RZ, RZ, R22 ;  /* 0x000000ffff327224 */ /* 0x000fe200078e0016 */
[----:B------:R-:W-:Y:S01]  /*7b90*/  SHF.R.U64 R47, R22, 0x10, R23 ;  /* 0x00000010162f7819 */ /* 0x000fe20000001217 */
[----:B------:R-:W-:Y:S01]  /*7ba0*/  IMAD.MOV.U32 R25, RZ, RZ, R6 ;  /* 0x000000ffff197224 */ /* 0x000fe200078e0006 */
[----:B------:R-:W-:Y:S01]  /*7bb0*/  SHF.R.U64 R42, R14, 0x10, R15 ;  /* 0x000000100e2a7819 */ /* 0x000fe2000000120f */
[--C-:B------:R-:W-:Y:S01]  /*7bc0*/  IMAD.MOV.U32 R24, RZ, RZ, R7.reuse ;  /* 0x000000ffff187224 */ /* 0x100fe200078e0007 */
[----:B------:R-:W-:Y:S01]  /*7bd0*/  SHF.R.U64 R22, R6, 0x10, R7 ;  /* 0x0000001006167819 */ /* 0x000fe20000001207 */
[----:B------:R-:W-:Y:S01]  /*7be0*/  IMAD.MOV.U32 R36, RZ, RZ, R14 ;  /* 0x000000ffff247224 */ /* 0x000fe200078e000e */
[--C-:B------:R-:W-:Y:S01]  /*7bf0*/  SHF.R.U32.HI R14, RZ, 0x10, R15.reuse ;  /* 0x00000010ff0e7819 */ /* 0x100fe2000001160f */
[----:B------:R-:W-:Y:S01]  /*7c00*/  IMAD.MOV.U32 R35, RZ, RZ, R15 ;  /* 0x000000ffff237224 */ /* 0x000fe200078e000f */
[----:B------:R-:W-:Y:S01]  /*7c10*/  SHF.R.U32.HI R7, RZ, 0x10, R7 ;  /* 0x00000010ff077819 */ /* 0x000fe20000011607 */
[----:B------:R-:W-:Y:S01]  /*7c20*/  IMAD.MOV.U32 R39, RZ, RZ, R16 ;  /* 0x000000ffff277224 */ /* 0x000fe200078e0010 */
[----:B------:R-:W-:Y:S01]  /*7c30*/  SHF.R.U64 R15, R16, 0x10, R17 ;  /* 0x00000010100f7819 */ /* 0x000fe20000001211 */
[----:B------:R-:W-:Y:S01]  /*7c40*/  IMAD.MOV.U32 R54, RZ, RZ, R20 ;  /* 0x000000ffff367224 */ /* 0x000fe200078e0014 */
[----:B------:R-:W-:Y:S01]  /*7c50*/  SHF.R.S32.HI R16, RZ, 0x1f, R59 ;  /* 0x0000001fff107819 */ /* 0x000fe2000001143b */
[----:B------:R-:W-:Y:S01]  /*7c60*/  IMAD.MOV.U32 R32, RZ, RZ, R28 ;  /* 0x000000ffff207224 */ /* 0x000fe200078e001c */
[----:B------:R-:W-:Y:S01]  /*7c70*/  PRMT R25, R25, 0x5410, R24 ;  /* 0x0000541019197816 */ /* 0x000fe20000000018 */
[----:B------:R-:W-:Y:S01]  /*7c80*/  IMAD.MOV.U32 R57, RZ, RZ, R18 ;  /* 0x000000ffff397224 */ /* 0x000fe200078e0012 */
[----:B------:R-:W-:Y:S01]  /*7c90*/  PRMT R24, R22, 0x5410, R7 ;  /* 0x0000541016187816 */ /* 0x000fe20000000007 */
[----:B------:R-:W-:Y:S01]  /*7ca0*/  IMAD.MOV.U32 R56, RZ, RZ, R19 ;  /* 0x000000ffff387224 */ /* 0x000fe200078e0013 */
[----:B------:R-:W-:Y:S01]  /*7cb0*/  LEA.HI R7, R16, R59, RZ, 0x2 ;  /* 0x0000003b10077211 */ /* 0x000fe200078f10ff */
[----:B------:R-:W-:Y:S01]  /*7cc0*/  IMAD.MOV.U32 R49, RZ, RZ, R23 ;  /* 0x000000ffff317224 */ /* 0x000fe200078e0017 */
[----:B------:R-:W-:Y:S01]  /*7cd0*/  SHF.R.U64 R51, R20, 0x10, R21 ;  /* 0x0000001014337819 */ /* 0x000fe20000001215 */
[----:B------:R-:W-:Y:S01]  /*7ce0*/  IMAD.MOV.U32 R20, RZ, RZ, R9 ;  /* 0x000000ffff147224 */ /* 0x000fe200078e0009 */
[--C-:B------:R-:W-:Y:S01]  /*7cf0*/  SHF.R.U64 R28, R28, 0x10, R29.reuse ;  /* 0x000000101c1c7819 */ /* 0x100fe2000000121d */
[----:B------:R-:W-:Y:S01]  /*7d00*/  IMAD.MOV.U32 R31, RZ, RZ, R29 ;  /* 0x000000ffff1f7224 */ /* 0x000fe200078e001d */
[----:B------:R-:W-:Y:S01]  /*7d10*/  SHF.R.U32.HI R6, RZ, 0x10, R9 ;  /* 0x00000010ff067819 */ /* 0x000fe20000011609 */
[----:B------:R-:W-:Y:S01]  /*7d20*/  IMAD.MOV.U32 R53, RZ, RZ, R21 ;  /* 0x000000ffff357224 */ /* 0x000fe200078e0015 */
[----:B------:R-:W-:Y:S01]  /*7d30*/  LOP3.LUT R7, R7, 0xfffffffc, RZ, 0xc0, !PT ;  /* 0xfffffffc07077812 */ /* 0x000fe200078ec0ff */
[----:B------:R-:W-:Y:S01]  /*7d40*/  IMAD.MOV.U32 R40, RZ, RZ, R27 ;  /* 0x000000ffff287224 */ /* 0x000fe200078e001b */
[--C-:B------:R-:W-:Y:S01]  /*7d50*/  SHF.R.U64 R55, R18, 0x10, R19.reuse ;  /* 0x0000001012377819 */ /* 0x100fe20000001213 */
[----:B------:R-:W-:Y:S01]  /*7d60*/  IMAD.MOV.U32 R18, RZ, RZ, R8 ;  /* 0x000000ffff127224 */ /* 0x000fe200078e0008 */
[----:B------:R-:W-:Y:S01]  /*7d70*/  SHF.R.U32.HI R52, RZ, 0x10, R19 ;  /* 0x00000010ff347819 */ /* 0x000fe20000011613 */
[----:B------:R-:W-:Y:S01]  /*7d80*/  IMAD.IADD R7, R59, 0x1, -R7 ;  /* 0x000000013b077824 */ /* 0x000fe200078e0a07 */
[----:B------:R-:W-:Y:S01]  /*7d90*/  SHF.R.U64 R19, R8, 0x10, R9 ;  /* 0x0000001008137819 */ /* 0x000fe20000001209 */
[----:B------:R-:W-:Y:S01]  /*7da0*/  IMAD.MOV.U32 R8, RZ, RZ, R10 ;  /* 0x000000ffff087224 */ /* 0x000fe200078e000a */
[----:B------:R-:W-:Y:S01]  /*7db0*/  PRMT R35, R35, 0x5410, R28 ;  /* 0x0000541023237816 */ /* 0x000fe2000000001c */
[----:B------:R-:W-:Y:S01]  /*7dc0*/  IMAD.MOV.U32 R37, RZ, RZ, R17 ;  /* 0x000000ffff257224 */ /* 0x000fe200078e0011 */
[----:B------:R-:W-:Y:S01]  /*7dd0*/  SHF.R.U32.HI R30, RZ, 0x10, R27 ;  /* 0x00000010ff1e7819 */ /* 0x000fe2000001161b */
[----:B------:R-:W-:Y:S01]  /*7de0*/  IMAD.MOV.U32 R41, RZ, RZ, R26 ;  /* 0x000000ffff297224 */ /* 0x000fe200078e001a */
[----:B------:R-:W-:Y:S01]  /*7df0*/  PRMT R28, R6, 0x5410, R20 ;  /* 0x00005410061c7816 */ /* 0x000fe20000000014 */
[----:B------:R-:W-:-:S04]  /*7e00*/  DEPBAR.LE SB0, 0x1 ;  /* 0x000080400000791a */ /* 0x000fc80000000000 */
[--C-:B------:R-:W-:Y:S01]  /*7e10*/  SHF.R.U64 R10, R10, 0x10, R11.reuse ;  /* 0x000000100a0a7819 */ /* 0x100fe2000000120b */
[----:B------:R-:W-:Y:S01]  /*7e20*/  BSSY B1, `(.L_x_103) ;  /* 0x000012a000017945 */ /* 0x000fe20003800000 */
[----:B------:R-:W-:Y:S02]  /*7e30*/  SHF.R.U32.HI R9, RZ, 0x10, R11 ;  /* 0x00000010ff097819 */ /* 0x000fe4000001160b */
[----:B------:R-:W-:Y:S02]  /*7e40*/  LEA.HI R6, R61, R61, RZ, 0x1 ;  /* 0x0000003d3d067211 */ /* 0x000fe400078f08ff */
[----:B------:R-:W-:Y:S02]  /*7e50*/  SHF.R.U32.HI R44, RZ, 0x10, R23 ;  /* 0x00000010ff2c7819 */ /* 0x000fe40000011617 */
[----:B------:R-:W-:Y:S02]  /*7e60*/  SHF.R.U32.HI R23, RZ, 0x10, R29 ;  /* 0x00000010ff177819 */ /* 0x000fe4000001161d */
[----:B------:R-:W-:-:S02]  /*7e70*/  PRMT R34, R34, 0x5410, R30 ;  /* 0x0000541022227816 */ /* 0x000fc4000000001e */
[----:B------:R-:W-:Y:S02]  /*7e80*/  SHF.R.U32.HI R29, RZ, 0x10, R13 ;  /* 0x00000010ff1d7819 */ /* 0x000fe4000001160d */
[----:B------:R-:W-:Y:S01]  /*7e90*/  PRMT R30, R10, 0x5410, R9 ;  /* 0x000054100a1e7816 */ /* 0x000fe20000000009 */
[----:B------:R-:W-:Y:S01]  /*7ea0*/  IMAD.SHL.U32 R9, R7, 0x40, RZ ;  /* 0x0000004007097824 */ /* 0x000fe200078e00ff */
[----:B------:R-:W-:Y:S02]  /*7eb0*/  LOP3.LUT R6, R6, 0x7fffffe, RZ, 0xc0, !PT ;  /* 0x07fffffe06067812 */ /* 0x000fe400078ec0ff */
[----:B------:R-:W-:Y:S01]  /*7ec0*/  SHF.R.U32.HI R48, RZ, 0x10, R21 ;  /* 0x00000010ff307819 */ /* 0x000fe20000011615 */
[----:B------:R-:W-:Y:S01]  /*7ed0*/  IMAD.MOV.U32 R21, RZ, RZ, R11 ;  /* 0x000000ffff157224 */ /* 0x000fe200078e000b */
[----:B------:R-:W-:Y:S01]  /*7ee0*/  SHF.R.U64 R33, R26, 0x10, R27 ;  /* 0x000000101a217819 */ /* 0x000fe2000000121b */
[----:B------:R-:W-:Y:S01]  /*7ef0*/  IMAD.MOV.U32 R11, RZ, RZ, R12 ;  /* 0x000000ffff0b7224 */ /* 0x000fe200078e000c */
[----:B------:R-:W-:Y:S01]  /*7f00*/  PRMT R29, R29, 0x5410, R8 ;  /* 0x000054101d1d7816 */ /* 0x000fe20000000008 */
[----:B------:R-:W-:Y:S01]  /*7f10*/  IMAD.IADD R8, R61, 0x1, -R6 ;  /* 0x000000013d087824 */ /* 0x000fe200078e0a06 */
[--C-:B------:R-:W-:Y:S01]  /*7f20*/  SHF.R.U64 R27, R12, 0x10, R13.reuse ;  /* 0x000000100c1b7819 */ /* 0x100fe2000000120d */
[----:B------:R-:W-:Y:S01]  /*7f30*/  IMAD R12, R174, -0x80, R60 ;  /* 0xffffff80ae0c7824 */ /* 0x000fe200078e023c */
[----:B------:R-:W-:Y:S01]  /*7f40*/  LOP3.LUT R6, R9, 0xc0, RZ, 0xc0, !PT ;  /* 0x000000c009067812 */ /* 0x000fe200078ec0ff */
[----:B------:R-:W-:Y:S01]  /*7f50*/  IMAD R8, R63, 0x8, R8 ;  /* 0x000000083f087824 */ /* 0x000fe200078e0208 */
[----:B------:R-:W-:Y:S01]  /*7f60*/  BAR.SYNC.DEFER_BLOCKING 0x0 ;  /* 0x0000000000007b1d */ /* 0x000fe20000010000 */
[----:B------:R-:W-:Y:S01]  /*7f70*/  LOP3.LUT P1, RZ, R7, 0x2, RZ, 0xc0, !PT ;  /* 0x0000000207ff7812 */ /* 0x000fe2000782c0ff */
[----:B------:R-:W-:Y:S01]  /*7f80*/  IMAD.MOV.U32 R26, RZ, RZ, R13 ;  /* 0x000000ffff1a7224 */ /* 0x000fe200078e000d */
[----:B------:R-:W-:-:S02]  /*7f90*/  PRMT R37, R37, 0x5410, R23 ;  /* 0x0000541025257816 */ /* 0x000fc40000000017 */
[----:B------:R-:W-:Y:S02]  /*7fa0*/  LOP3.LUT R7, R6, 0x8, R64, 0xf8, !PT ;  /* 0x0000000806077812 */ /* 0x000fe400078ef840 */
[----:B------:R-:W-:Y:S02]  /*7fb0*/  SHF.R.U32.HI R6, RZ, 0x3, R6 ;  /* 0x00000003ff067819 */ /* 0x000fe40000011606 */
[----:B------:R-:W-:Y:S02]  /*7fc0*/  IMNMX R23, R12, 0x80, PT ;  /* 0x000000800c177817 */ /* 0x000fe40003800200 */
[----:B------:R-:W-:Y:S02]  /*7fd0*/  LOP3.LUT R6, R7, R6, RZ, 0x3c, !PT ;  /* 0x0000000607067212 */ /* 0x000fe400078e3cff */
[----:B------:R-:W-:Y:S02]  /*7fe0*/  ISETP.GE.AND P0, PT, R61, R23, PT ;  /* 0x000000173d00720c */ /* 0x000fe40003f06270 */
[----:B------:R-:W-:Y:S01]  /*7ff0*/  SHF.R.U32.HI R13, RZ, 0x10, R17 ;  /* 0x00000010ff0d7819 */ /* 0x000fe20000011611 */
[----:B------:R-:W-:Y:S01]  /*8000*/  IMAD.U32 R6, R8, 0x20, R6 ;  /* 0x0000002008067824 */ /* 0x000fe200078e0006 */
[----:B------:R-:W-:-:S02]  /*8010*/  PRMT R39, R39, 0x5410, R31 ;  /* 0x0000541027277816 */ /* 0x000fc4000000001f */
[----:B------:R-:W-:Y:S02]  /*8020*/  PRMT R36, R36, 0x5410, R32 ;  /* 0x0000541024247816 */ /* 0x000fe40000000020 */
[C---:B------:R-:W-:Y:S02]  /*8030*/  IADD3 R7, R6.reuse, 0x10, RZ ;  /* 0x0000001006077810 */ /* 0x040fe40007ffe0ff */
[----:B------:R-:W-:Y:S02]  /*8040*/  @P1 IADD3 R7, R6, -0x10, RZ ;  /* 0xfffffff006071810 */ /* 0x000fe40007ffe0ff */
[----:B------:R-:W-:Y:S02]  /*8050*/  PRMT R31, R21, 0x5410, R11 ;  /* 0x00005410151f7816 */ /* 0x000fe4000000000b */
[----:B------:R-:W-:Y:S02]  /*8060*/  PRMT R26, R26, 0x5410, R18 ;  /* 0x000054101a1a7816 */ /* 0x000fe40000000012 */
[----:B------:R-:W-:-:S02]  /*8070*/  PRMT R27, R27, 0x5410, R19 ;  /* 0x000054101b1b7816 */ /* 0x000fc40000000013 */
[----:B------:R-:W-:Y:S02]  /*8080*/  PRMT R32, R14, 0x5410, R15 ;  /* 0x000054100e207816 */ /* 0x000fe4000000000f */
[----:B------:R-:W-:Y:S02]  /*8090*/  PRMT R33, R33, 0x5410, R13 ;  /* 0x0000541021217816 */ /* 0x000fe4000000000d */
[----:B------:R-:W-:Y:S02]  /*80a0*/  LEA R21, R6, 0x6100, 0x1 ;  /* 0x0000610006157811 */ /* 0x000fe400078e08ff */
[----:B------:R-:W-:Y:S01]  /*80b0*/  LEA R22, R7, 0x6100, 0x1 ;  /* 0x0000610007167811 */ /* 0x000fe200078e08ff */
[----:B------:R-:W-:Y:S05]  /*80c0*/  @P0 BRA `(.L_x_104) ;  /* 0x00000ff000000947 */ /* 0x000fea0003800000 */
[----:B------:R-:W-:Y:S01]  /*80d0*/  ISETP.GE.AND P0, PT, R38, c[0x0][0x27c], PT ;  /* 0x00009f0026007a0c */ /* 0x000fe20003f06270 */
[----:B------:R-:W-:-:S12]  /*80e0*/  BSSY B0, `(.L_x_105) ;  /* 0x0000028000007945 */ /* 0x000fd80003800000 */
[----:B------:R-:W-:Y:S05]  /*80f0*/  @P0 BRA `(.L_x_106) ;  /* 0x0000026000000947 */ /* 0x000fea0003800000 */
[----:B------:R-:W1:Y:S01]  /*8100*/  LDS.128 R8, [R21] ;  /* 0x0000000015087984 */ /* 0x000e620000000c00 */
[----:B------:R-:W-:Y:S02]  /*8110*/  HADD2.F32 R15, -RZ, R25.H0_H0 ;  /* 0x20000019ff0f7230 */ /* 0x000fe40000004100 */
[----:B------:R-:W-:Y:S02]  /*8120*/  HADD2.F32 R6, -RZ, R24.H0_H0 ;  /* 0x20000018ff067230 */ /* 0x000fe40000004100 */
[----:B------:R-:W-:Y:S02]  /*8130*/  HADD2.F32 R7, -RZ, R55.H0_H0 ;  /* 0x20000037ff077230 */ /* 0x000fe40000004100 */
[--C-:B-1----:R-:W-:Y:S02]  /*8140*/  HADD2.F32 R14, -RZ, R8.reuse.H1_H1 ;  /* 0x30000008ff0e7230 */ /* 0x102fe40000004100 */
[----:B------:R-:W-:Y:S02]  /*8150*/  HADD2.F32 R16, -RZ, R8.H0_H0 ;  /* 0x20000008ff107230 */ /* 0x000fe40000004100 */
[----:B------:R-:W-:-:S02]  /*8160*/  HADD2.F32 R12, -RZ, R9.H1_H1 ;  /* 0x30000009ff0c7230 */ /* 0x000fc40000004100 */
[----:B------:R-:W-:Y:S02]  /*8170*/  HADD2.F32 R13, -RZ, R9.H0_H0 ;  /* 0x20000009ff0d7230 */ /* 0x000fe40000004100 */
[--C-:B------:R-:W-:Y:S01]  /*8180*/  HADD2.F32 R18, -RZ, R10.reuse.H0_H0 ;  /* 0x2000000aff127230 */ /* 0x100fe20000004100 */
[-C--:B------:R-:W-:Y:S01]  /*8190*/  FMUL.FTZ R9, R12, R6.reuse ;  /* 0x000000060c097220 */ /* 0x080fe20000410000 */
[----:B------:R-:W-:Y:S01]  /*81a0*/  HADD2.F32 R17, -RZ, R10.H1_H1 ;  /* 0x3000000aff117230 */ /* 0x000fe20000004100 */
[-C--:B------:R-:W-:Y:S01]  /*81b0*/  FMUL.FTZ R10, R14, R15.reuse ;  /* 0x0000000f0e0a7220 */ /* 0x080fe20000410000 */
[----:B------:R-:W-:Y:S01]  /*81c0*/  HADD2.F32 R8, -RZ, R57.H0_H0 ;  /* 0x20000039ff087230 */ /* 0x000fe20000004100 */
[----:B------:R-:W-:Y:S01]  /*81d0*/  FMUL.FTZ R15, R16, R15 ;  /* 0x0000000f100f7220 */ /* 0x000fe20000410000 */
[--C-:B------:R-:W-:Y:S01]  /*81e0*/  HADD2.F32 R19, -RZ, R11.reuse.H1_H1 ;  /* 0x3000000bff137230 */ /* 0x100fe20000004100 */
[----:B------:R-:W-:Y:S01]  /*81f0*/  FMUL.FTZ R6, R13, R6 ;  /* 0x000000060d067220 */ /* 0x000fe20000410000 */
[----:B------:R-:W-:Y:S01]  /*8200*/  HADD2.F32 R20, -RZ, R11.H0_H0 ;  /* 0x2000000bff147230 */ /* 0x000fe20000004100 */
[----:B------:R-:W-:-:S02]  /*8210*/  FFMA.FTZ R15, R14, R8, R15 ;  /* 0x000000080e0f7223 */ /* 0x000fc4000001000f */
[-C--:B------:R-:W-:Y:S01]  /*8220*/  FFMA.FTZ R14, R13, R7.reuse, -R9 ;  /* 0x000000070d0e7223 */ /* 0x080fe20000010809 */
[----:B------:R-:W-:Y:S01]  /*8230*/  HADD2.F32 R9, -RZ, R25.H1_H1 ;  /* 0x30000019ff097230 */ /* 0x000fe20000004100 */
[----:B------:R-:W-:Y:S01]  /*8240*/  FFMA.FTZ R13, R12, R7, R6 ;  /* 0x000000070c0d7223 */ /* 0x000fe20000010006 */
[----:B------:R-:W-:Y:S01]  /*8250*/  HADD2.F32 R6, -RZ, R24.H1_H1 ;  /* 0x30000018ff067230 */ /* 0x000fe20000004100 */
[----:B------:R-:W-:Y:S01]  /*8260*/  FFMA.FTZ R16, R16, R8, -R10 ;  /* 0x0000000810107223 */ /* 0x000fe2000001080a */
[----:B------:R-:W-:Y:S01]  /*8270*/  HADD2.F32 R8, -RZ, R56.H0_H0 ;  /* 0x20000038ff087230 */ /* 0x000fe20000004100 */
[-C--:B------:R-:W-:Y:S01]  /*8280*/  FMUL.FTZ R11, R17, R9.reuse ;  /* 0x00000009110b7220 */ /* 0x080fe20000410000 */
[----:B------:R-:W-:Y:S01]  /*8290*/  HADD2.F32 R7, -RZ, R52.H0_H0 ;  /* 0x20000034ff077230 */ /* 0x000fe20000004100 */
[----:B------:R-:W-:Y:S02]  /*82a0*/  FMUL.FTZ R10, R18, R9 ;  /* 0x00000009120a7220 */ /* 0x000fe40000410000 */
[----:B------:R-:W-:-:S02]  /*82b0*/  FMUL.FTZ R9, R19, R6 ;  /* 0x0000000613097220 */ /* 0x000fc40000410000 */
[----:B------:R-:W-:Y:S02]  /*82c0*/  FMUL.FTZ R6, R20, R6 ;  /* 0x0000000614067220 */ /* 0x000fe40000410000 */
[-C--:B------:R-:W-:Y:S02]  /*82d0*/  FFMA.FTZ R12, R18, R8.reuse, -R11 ;  /* 0x00000008120c7223 */ /* 0x080fe4000001080b */
[----:B------:R-:W-:Y:S01]  /*82e0*/  FFMA.FTZ R10, R17, R8, R10 ;  /* 0x00000008110a7223 */ /* 0x000fe2000001000a */
[----:B------:R-:W-:Y:S01]  /*82f0*/  F2FP.PACK_AB R8, R15, R16 ;  /* 0x000000100f08723e */ /* 0x000fe200000000ff */
[-C--:B------:R-:W-:Y:S01]  /*8300*/  FFMA.FTZ R11, R20, R7.reuse, -R9 ;  /* 0x00000007140b7223 */ /* 0x080fe20000010809 */
[----:B------:R-:W-:Y:S01]  /*8310*/  F2FP.PACK_AB R9, R13, R14 ;  /* 0x0000000e0d09723e */ /* 0x000fe200000000ff */
[----:B------:R-:W-:Y:S01]  /*8320*/  FFMA.FTZ R6, R19, R7, R6 ;  /* 0x0000000713067223 */ /* 0x000fe20000010006 */
[----:B------:R-:W-:-:S04]  /*8330*/  F2FP.PACK_AB R10, R10, R12 ;  /* 0x0000000c0a0a723e */ /* 0x000fc800000000ff */
[----:B------:R-:W-:-:S05]  /*8340*/  F2FP.PACK_AB R11, R6, R11 ;  /* 0x0000000b060b723e */ /* 0x000fca00000000ff */
[----:B------:R1:W-:Y:S02]  /*8350*/  STS.128 [R21], R8 ;  /* 0x0000000815007388 */ /* 0x0003e40000000c00 */
.L_x_106:
[----:B------:R-:W-:Y:S05]  /*8360*/  BSYNC B0 ;  /* 0x0000000000007941 */ /* 0x000fea0003800000 */
.L_x_105:
[----:B------:R-:W-:Y:S01]  /*8370*/  IADD3 R6, R38, 0x8, RZ ;  /* 0x0000000826067810 */ /* 0x000fe20007ffe0ff */
[----:B------:R-:W-:Y:S03]  /*8380*/  BSSY B0, `(.L_x_107) ;  /* 0x0000029000007945 */ /* 0x000fe60003800000 */
[----:B------:R-:W-:-:S13]  /*8390*/  ISETP.GE.AND P0, PT, R6, c[0x0][0x27c], PT ;  /* 0x00009f0006007a0c */ /* 0x000fda0003f06270 */
[----:B------:R-:W-:Y:S05]  /*83a0*/  @P0 BRA `(.L_x_108) ;  /* 0x0000026000000947 */ /* 0x000fea0003800000 */
[----:B-1----:R-:W1:Y:S01]  /*83b0*/  LDS.128 R8, [R22] ;  /* 0x0000000016087984 */ /* 0x002e620000000c00 */
[----:B------:R-:W-:Y:S02]  /*83c0*/  HADD2.F32 R15, -RZ, R26.H1_H1 ;  /* 0x3000001aff0f7230 */ /* 0x000fe40000004100 */
[----:B------:R-:W-:Y:S02]  /*83d0*/  HADD2.F32 R6, -RZ, R27.H1_H1 ;  /* 0x3000001bff067230 */ /* 0x000fe40000004100 */
        /* <DEDUP_REMOVED lines=16> */
[--C-:B------:R-:W-:Y:S01]  /*84e0*/  HADD2.F32 R9, -RZ, R28.reuse.H1_H1 ;  /* 0x3000001cff097230 */ /* 0x100fe20000004100 */
[----:B------:R-:W-:Y:S01]  /*84f0*/  FFMA.FTZ R13, R12, R7, R6 ;  /* 0x000000070c0d7223 */ /* 0x000fe20000010006 */
[----:B------:R-:W-:Y:S01]  /*8500*/  HADD2.F32 R6, -RZ, R28.H0_H0 ;  /* 0x2000001cff067230 */ /* 0x000fe20000004100 */
        /* <DEDUP_REMOVED lines=16> */
.L_x_108:
[----:B------:R-:W-:Y:S05]  /*8610*/  BSYNC B0 ;  /* 0x0000000000007941 */ /* 0x000fea0003800000 */
.L_x_107:
[----:B------:R-:W-:Y:S01]  /*8620*/  IADD3 R6, R38, 0x10, RZ ;  /* 0x0000001026067810 */ /* 0x000fe20007ffe0ff */
[----:B------:R-:W-:Y:S03]  /*8630*/  BSSY B0, `(.L_x_109) ;  /* 0x0000029000007945 */ /* 0x000fe60003800000 */
[----:B------:R-:W-:-:S13]  /*8640*/  ISETP.GE.AND P0, PT, R6, c[0x0][0x27c], PT ;  /* 0x00009f0006007a0c */ /* 0x000fda0003f06270 */
[----:B------:R-:W-:Y:S05]  /*8650*/  @P0 BRA `(.L_x_110) ;  /* 0x0000026000000947 */ /* 0x000fea0003800000 */
[----:B-1----:R-:W1:Y:S01]  /*8660*/  LDS.128 R8, [R21+0x2000] ;  /* 0x0020000015087984 */ /* 0x002e620000000c00 */
[----:B------:R-:W-:Y:S02]  /*8670*/  HADD2.F32 R15, -RZ, R29.H1_H1 ;  /* 0x3000001dff0f7230 */ /* 0x000fe40000004100 */
        /* <DEDUP_REMOVED lines=17> */
[----:B------:R-:W-:Y:S01]  /*8790*/  HADD2.F32 R9, -RZ, R31.H0_H0 ;  /* 0x2000001fff097230 */ /* 0x000fe20000004100 */
        /* <DEDUP_REMOVED lines=17> */
[----:B------:R1:W-:Y:S02]  /*88b0*/  STS.128 [R21+0x2000], R8 ;  /* 0x0020000815007388 */ /* 0x0003e40000000c00 */
.L_x_110:
[----:B------:R-:W-:Y:S05]  /*88c0*/  BSYNC B0 ;  /* 0x0000000000007941 */ /* 0x000fea0003800000 */
.L_x_109:
        /* <DEDUP_REMOVED lines=42> */
.L_x_112:
[----:B------:R-:W-:Y:S05]  /*8b70*/  BSYNC B0 ;  /* 0x0000000000007941 */ /* 0x000fea0003800000 */
.L_x_111:
[----:B------:R-:W-:Y:S01]  /*8b80*/  IADD3 R6, R38, 0x20, RZ ;  /* 0x0000002026067810 */ /* 0x000fe20007ffe0ff */
[----:B------:R-:W-:Y:S03]  /*8b90*/  BSSY B0, `(.L_x_113) ;  /* 0x0000029000007945 */ /* 0x000fe60003800000 */
[----:B------:R-:W-:-:S13]  /*8ba0*/  ISETP.GE.AND P0, PT, R6, c[0x0][0x27c], PT ;  /* 0x00009f0006007a0c */ /* 0x000fda0003f06270 */
[----:B------:R-:W-:Y:S05]  /*8bb0*/  @P0 BRA `(.L_x_114) ;  /* 0x0000026000000947 */ /* 0x000fea0003800000 */
[----:B-1----:R-:W1:Y:S01]  /*8bc0*/  LDS.128 R8, [R21+0x4000] ;  /* 0x0040000015087984 */ /* 0x002e620000000c00 */
        /* <DEDUP_REMOVED lines=24> */
[----:B------:R-:W-:Y:S01]  /*8d50*/  HADD2.F32 R7, -RZ, R34.H1_H1 ;  /* 0x30000022ff077230 */ /* 0x000fe20000004100 */
        /* <DEDUP_REMOVED lines=12> */
.L_x_114:
[----:B------:R-:W-:Y:S05]  /*8e20*/  BSYNC B0 ;  /* 0x0000000000007941 */ /* 0x000fea0003800000 */
.L_x_113:
[----:B------:R-:W-:-:S04]  /*8e30*/  IADD3 R6, R38, 0x28, RZ ;  /* 0x0000002826067810 */ /* 0x000fc80007ffe0ff */
[----:B------:R-:W-:-:S13]  /*8e40*/  ISETP.GE.AND P0, PT, R6, c[0x0][0x27c], PT ;  /* 0x00009f0006007a0c */ /* 0x000fda0003f06270 */
[----:B------:R-:W-:Y:S05]  /*8e50*/  @P0 BRA `(.L_x_104) ;  /* 0x0000026000000947 */ /* 0x000fea0003800000 */
[----:B-1----:R-:W1:Y:S01]  /*8e60*/  LDS.128 R8, [R22+0x4000] ;  /* 0x0040000016087984 */ /* 0x002e620000000c00 */
[----:B------:R-:W-:Y:S02]  /*8e70*/  HADD2.F32 R15, -RZ, R39.H0_H0 ;  /* 0x20000027ff0f7230 */ /* 0x000fe40000004100 */
[----:B------:R-:W-:Y:S02]  /*8e80*/  HADD2.F32 R6, -RZ, R32.H1_H1 ;  /* 0x30000020ff067230 */ /* 0x000fe40000004100 */
[----:B------:R-:W-:Y:S02]  /*8e90*/  HADD2.F32 R7, -RZ, R35.H1_H1 ;  /* 0x30000023ff077230 */ /* 0x000fe40000004100 */
        /* <DEDUP_REMOVED lines=8> */
[----:B------:R-:W-:Y:S01]  /*8f20*/  HADD2.F32 R8, -RZ, R36.H1_H1 ;  /* 0x30000024ff087230 */ /* 0x000fe20000004100 */
        /* <DEDUP_REMOVED lines=10> */
[----:B------:R-:W-:Y:S01]  /*8fd0*/  HADD2.F32 R8, -RZ, R39.H1_H1 ;  /* 0x30000027ff087230 */ /* 0x000fe20000004100 */
        /* <DEDUP_REMOVED lines=14> */
.L_x_104:
[----:B------:R-:W-:Y:S05]  /*90c0*/  BSYNC B1 ;  /* 0x0000000000017941 */ /* 0x000fea0003800000 */
.L_x_103:
[----:B------:R-:W-:-:S04]  /*90d0*/  IADD3 R6, R61, 0x40, RZ ;  /* 0x000000403d067810 */ /* 0x000fc80007ffe0ff */
[----:B------:R-:W-:-:S13]  /*90e0*/  ISETP.GE.AND P0, PT, R6, R23, PT ;  /* 0x000000170600720c */ /* 0x000fda0003f06270 */
[----:B------:R-:W-:Y:S05]  /*90f0*/  @P0 BRA `(.L_x_115) ;  /* 0x0000411000000947 */ /* 0x000fea0003800000 */
[----:B------:R-:W-:Y:S01]  /*9100*/  ISETP.GE.AND P0, PT, R38, c[0x0][0x27c], PT ;  /* 0x00009f0026007a0c */ /* 0x000fe20003f06270 */
[----:B------:R-:W-:-:S12]  /*9110*/  BSSY B0, `(.L_x_116) ;  /* 0x0000028000007945 */ /* 0x000fd80003800000 */
        /* <DEDUP_REMOVED lines=10> */
[C---:B------:R-:W-:Y:S01]  /*91c0*/  FMUL.FTZ R9, R6.reuse, R12 ;  /* 0x0000000c06097220 */ /* 0x040fe20000410000 */
[----:B------:R-:W-:Y:S01]  /*91d0*/  HADD2.F32 R17, -RZ, R10.H1_H1 ;  /* 0x3000000aff117230 */ /* 0x000fe20000004100 */
[C---:B------:R-:W-:Y:S01]  /*91e0*/  FMUL.FTZ R10, R15.reuse, R14 ;  /* 0x0000000e0f0a7220 */ /* 0x040fe20000410000 */
[----:B------:R-:W-:Y:S01]  /*91f0*/  HADD2.F32 R8, -RZ, R57.H0_H0 ;  /* 0x20000039ff087230 */ /* 0x000fe20000004100 */
[----:B------:R-:W-:Y:S01]  /*9200*/  FMUL.FTZ R15, R15, R16 ;  /* 0x000000100f0f7220 */ /* 0x000fe20000410000 */
[--C-:B------:R-:W-:Y:S01]  /*9210*/  HADD2.F32 R19, -RZ, R11.reuse.H1_H1 ;  /* 0x3000000bff137230 */ /* 0x100fe20000004100 */
[----:B------:R-:W-:Y:S01]  /*9220*/  FMUL.FTZ R6, R6, R13 ;  /* 0x0000000d06067220 */ /* 0x000fe20000410000 */
[----:B------:R-:W-:Y:S01]  /*9230*/  HADD2.F32 R20, -RZ, R11.H0_H0 ;  /* 0x2000000bff147230 */ /* 0x000fe20000004100 */
[----:B------:R-:W-:-:S02]  /*9240*/  FFMA.FTZ R15, R8, R14, R15 ;  /* 0x0000000e080f7223 */ /* 0x000fc4000001000f */
[C---:B------:R-:W-:Y:S01]  /*9250*/  FFMA.FTZ R14, R7.reuse, R13, -R9 ;  /* 0x0000000d070e7223 */ /* 0x040fe20000010809 */
[----:B------:R-:W-:Y:S01]  /*9260*/  HADD2.F32 R9, -RZ, R25.H1_H1 ;  /* 0x30000019ff097230 */ /* 0x000fe20000004100 */
[----:B------:R-:W-:Y:S01]  /*9270*/  FFMA.FTZ R13, R7, R12, R6 ;  /* 0x0000000c070d7223 */ /* 0x000fe20000010006 */
[----:B------:R-:W-:Y:S01]  /*9280*/  HADD2.F32 R6, -RZ, R24.H1_H1 ;  /* 0x30000018ff067230 */ /* 0x000fe20000004100 */
[----:B------:R-:W-:Y:S01]  /*9290*/  FFMA.FTZ R16, R8, R16, -R10 ;  /* 0x0000001008107223 */ /* 0x000fe2000001080a */
[----:B------:R-:W-:Y:S01]  /*92a0*/  HADD2.F32 R8, -RZ, R56.H0_H0 ;  /* 0x20000038ff087230 */ /* 0x000fe20000004100 */
[C---:B------:R-:W-:Y:S01]  /*92b0*/  FMUL.FTZ R11, R9.reuse, R17 ;  /* 0x00000011090b7220 */ /* 0x040fe20000410000 */
[----:B------:R-:W-:Y:S01]  /*92c0*/  HADD2.F32 R7, -RZ, R52.H0_H0 ;  /* 0x20000034ff077230 */ /* 0x000fe20000004100 */
[----:B------:R-:W-:Y:S02]  /*92d0*/  FMUL.FTZ R10, R9, R18 ;  /* 0x00000012090a7220 */ /* 0x000fe40000410000 */
[----:B------:R-:W-:-:S02]  /*92e0*/  FMUL.FTZ R9, R6, R19 ;  /* 0x0000001306097220 */ /* 0x000fc40000410000 */
[----:B------:R-:W-:Y:S02]  /*92f0*/  FMUL.FTZ R6, R6, R20 ;  /* 0x0000001406067220 */ /* 0x000fe40000410000 */
[C---:B------:R-:W-:Y:S02]  /*9300*/  FFMA.FTZ R12, R8.reuse, R18, -R11 ;  /* 0x00000012080c7223 */ /* 0x040fe4000001080b */
[----:B------:R-:W-:Y:S01]  /*9310*/  FFMA.FTZ R10, R8, R17, R10 ;  /* 0x00000011080a7223 */ /* 0x000fe2000001000a */
[----:B------:R-:W-:Y:S01]  /*9320*/  F2FP.PACK_AB R8, R15, R16 ;  /* 0x000000100f08723e */ /* 0x000fe200000000ff */
[----:B------:R-:W-:Y:S01]  /*9330*/  FFMA.FTZ R11, R7, R20, -R9 ;  /* 0x00000014070b7223 */ /* 0x000fe20000010809 */
[----:B------:R-:W-:Y:S01]  /*9340*/  F2FP.PACK_AB R9, R13, R14 ;  /* 0x0000000e0d09723e */ /* 0x000fe200000000ff */
[----:B------:R-:W-:Y:S01]  /*9350*/  FFMA.FTZ R6, R7, R19, R6 ;  /* 0x0000001307067223 */ /* 0x000fe20000010006 */
[----:B------:R-:W-:-:S04]  /*9360*/  F2FP.PACK_AB R10, R10, R12 ;  /* 0x0000000c0a0a723e */ /* 0x000fc800000000ff */
[----:B------:R-:W-:-:S05]  /*9370*/  F2FP.PACK_AB R11, R6, R11 ;  /* 0x0000000b060b723e */ /* 0x000fca00000000ff */
[----:B------:R1:W-:Y:S02]  /*9380*/  STS.128 [R21+0x1000], R8 ;  /* 0x0010000815007388 */ /* 0x0003e40000000c00 */
.L_x_117:
[----:B------:R-:W-:Y:S05]  /*9390*/  BSYNC B0 ;  /* 0x0000000000007941 */ /* 0x000fea0003800000 */
.L_x_116:
[----:B------:R-:W-:Y:S01]  /*93a0*/  IADD3 R6, R38, 0x8, RZ ;  /* 0x0000000826067810 */ /* 0x000fe20007ffe0ff */
[----:B------:R-:W-:Y:S03]  /*93b0*/  BSSY B0, `(.L_x_118) ;  /* 0x0000029000007945 */ /* 0x000fe60003800000 */
[----:B------:R-:W-:-:S13]  /*93c0*/  ISETP.GE.AND P0, PT, R6, c[0x0][0x27c], PT ;  /* 0x00009f0006007a0c */ /* 0x000fda0003f06270 */
[----:B------:R-:W-:Y:S05]  /*93d0*/  @P0 BRA `(.L_x_119) ;  /* 0x0000026000000947 */ /* 0x000fea0003800000 */
[----:B-1----:R-:W1:Y:S01]  /*93e0*/  LDS.128 R8, [R22+0x1000] ;  /* 0x0010000016087984 */ /* 0x002e620000000c00 */
        /* <DEDUP_REMOVED lines=18> */
[--C-:B------:R-:W-:Y:S01]  /*9510*/  HADD2.F32 R9, -RZ, R28.reuse.H1_H1 ;  /* 0x3000001cff097230 */ /* 0x100fe20000004100 */
[----:B------:R-:W-:Y:S01]  /*9520*/  FFMA.FTZ R13, R7, R12, R6 ;  /* 0x0000000c070d7223 */ /* 0x000fe20000010006 */
[----:B------:R-:W-:Y:S01]  /*9530*/  HADD2.F32 R6, -RZ, R28.H0_H0 ;  /* 0x2000001cff067230 */ /* 0x000fe20000004100 */
        /* <DEDUP_REMOVED lines=16> */
.L_x_119:
[----:B------:R-:W-:Y:S05]  /*9640*/  BSYNC B0 ;  /* 0x0000000000007941 */ /* 0x000fea0003800000 */
.L_x_118:
        /* <DEDUP_REMOVED lines=23> */
[----:B------:R-:W-:Y:S01]  /*97c0*/  HADD2.F32 R9, -RZ, R31.H0_H0 ;  /* 0x2000001fff097230 */ /* 0x000fe20000004100 */
        /* <DEDUP_REMOVED lines=18> */
.L_x_121:
[----:B------:R-:W-:Y:S05]  /*98f0*/  BSYNC B0 ;  /* 0x0000000000007941 */ /* 0x000fea0003800000 */
.L_x_120:
        /* <DEDUP_REMOVED lines=42> */
.L_x_123:
[----:B------:R-:W-:Y:S05]  /*9ba0*/  BSYNC B0 ;  /* 0x0000000000007941 */ /* 0x000fea0003800000 */
.L_x_122:
        /* <DEDUP_REMOVED lines=29> */
[----:B------:R-:W-:Y:S01]  /*9d80*/  HADD2.F32 R7, -RZ, R34.H1_H1 ;  /* 0x30000022ff077230 */ /* 0x000fe20000004100 */
        /* <DEDUP_REMOVED lines=12> */
.L_x_125:
[----:B------:R-:W-:Y:S05]  /*9e50*/  BSYNC B0 ;  /* 0x0000000000007941 */ /* 0x000fea0003800000 */
.L_x_124:
        /* <DEDUP_REMOVED lines=15> */
[----:B------:R-:W-:Y:S01]  /*9f50*/  HADD2.F32 R8, -RZ, R36.H1_H1 ;  /* 0x30000024ff087230 */ /* 0x000fe20000004100 */
        /* <DEDUP_REMOVED lines=10> */
[----:B------:R-:W-:Y:S01]  /*a000*/  HADD2.F32 R8, -RZ, R39.H1_H1 ;  /* 0x30000027ff087230 */ /* 0x000fe20000004100 */
        /* <DEDUP_REMOVED lines=13> */
[----:B------:R1:W-:Y:S01]  /*a0e0*/  STS.128 [R22+0x5000], R8 ;  /* 0x0050000816007388 */ /* 0x0003e20000000c00 */
[----:B------:R-:W-:Y:S05]  /*a0f0*/  BRA `(.L_x_115) ;  /* 0x0000311000007947 */ /* 0x000fea0003800000 */
.L_x_100:
        /* <DEDUP_REMOVED lines=15> */
[C---:B------:R-:W-:Y:S01]  /*a1f0*/  ISETP.GE.AND P0, PT, R64.reuse, c[0x0][0x27c], PT ;  /* 0x00009f0040007a0c */ /* 0x040fe20003f06270 */
[----:B------:R-:W-:Y:S01]  /*a200*/  CS2R R22, SRZ ;  /* 0x0000000000167805 */ /* 0x000fe2000001ff00 */
[----:B------:R-:W-:Y:S01]  /*a210*/  CS2R R20, SRZ ;  /* 0x0000000000147805 */ /* 0x000fe2000001ff00 */
[----:B------:R-:W-:Y:S01]  /*a220*/  CS2R R10, SRZ ;  /* 0x00000000000a7805 */ /* 0x000fe2000001ff00 */
[----:B------:R-:W-:Y:S01]  /*a230*/  CS2R R8, SRZ ;  /* 0x0000000000087805 */ /* 0x000fe2000001ff00 */
[----:B------:R-:W-:-:S02]  /*a240*/  IADD3 R14, R64, 0x10, RZ ;  /* 0x00000010400e7810 */ /* 0x000fc40007ffe0ff */
[----:B------:R-:W-:-:S06]  /*a250*/  IADD3 R15, R64, 0x20, RZ ;  /* 0x00000020400f7810 */ /* 0x000fcc0007ffe0ff */
[----:B------:R-:W-:-:S04]  /*a260*/  @!P0 IMAD.WIDE R12, R64, 0x2, R34 ;  /* 0x00000002400c8825 */ /* 0x000fc800078e0222 */
[----:B------:R-:W-:Y:S01]  /*a270*/  @!P0 IMAD.WIDE R6, R64, 0x2, R32 ;  /* 0x0000000240068825 */ /* 0x000fe200078e0220 */
[----:B------:R1:W5:Y:S01]  /*a280*/  @!P0 LD.E.128 R20, [R12.64] ;  /* 0x000000060c148980 */ /* 0x000362000c101d00 */
[----:B------:R-:W-:-:S03]  /*a290*/  ISETP.GE.AND P1, PT, R14, c[0x0][0x27c], PT ;  /* 0x00009f000e007a0c */ /* 0x000fc60003f26270 */
[----:B------:R2:W5:Y:S01]  /*a2a0*/  @!P0 LD.E.128 R8, [R6.64] ;  /* 0x0000000606088980 */ /* 0x000562000c101d00 */
[----:B------:R-:W-:Y:S01]  /*a2b0*/  ISETP.GE.AND P0, PT, R15, c[0x0][0x27c], PT ;  /* 0x00009f000f007a0c */ /* 0x000fe20003f06270 */
[----:B------:R-:W-:Y:S01]  /*a2c0*/  CS2R R26, SRZ ;  /* 0x00000000001a7805 */ /* 0x000fe2000001ff00 */
[----:B------:R-:W-:Y:S01]  /*a2d0*/  CS2R R24, SRZ ;  /* 0x0000000000187805 */ /* 0x000fe2000001ff00 */
[----:B------:R-:W-:Y:S01]  /*a2e0*/  CS2R R30, SRZ ;  /* 0x00000000001e7805 */ /* 0x000fe2000001ff00 */
[----:B------:R-:W-:Y:S01]  /*a2f0*/  CS2R R28, SRZ ;  /* 0x00000000001c7805 */ /* 0x000fe2000001ff00 */
[----:B------:R-:W-:Y:S01]  /*a300*/  CS2R R18, SRZ ;  /* 0x0000000000127805 */ /* 0x000fe2000001ff00 */
[----:B------:R-:W-:Y:S01]  /*a310*/  CS2R R16, SRZ ;  /* 0x0000000000107805 */ /* 0x000fe2000001ff00 */
[----:B-1----:R-:W-:Y:S02]  /*a320*/  CS2R R12, SRZ ;  /* 0x00000000000c7805 */ /* 0x002fe4000001ff00 */
[----:B--2---:R-:W-:-:S04]  /*a330*/  @!P1 SHF.R.S32.HI R7, RZ, 0x1f, R14 ;  /* 0x0000001fff079819 */ /* 0x004fc8000001140e */
[----:B------:R-:W-:Y:S02]  /*a340*/  @!P0 SHF.R.S32.HI R6, RZ, 0x1f, R15 ;  /* 0x0000001fff068819 */ /* 0x000fe4000001140f */
[----:B------:R-:W-:Y:S02]  /*a350*/  @!P1 LEA.HI R7, R7, R14, RZ, 0x3 ;  /* 0x0000000e07079211 */ /* 0x000fe400078f18ff */
[----:B------:R-:W-:Y:S02]  /*a360*/  @!P0 LEA.HI R6, R6, R15, RZ, 0x3 ;  /* 0x0000000f06068211 */ /* 0x000fe400078f18ff */
[----:B------:R-:W-:Y:S01]  /*a370*/  @!P1 LOP3.LUT R7, R7, 0xfffffff8, RZ, 0xc0, !PT ;  /* 0xfffffff807079812 */ /* 0x000fe200078ec0ff */
[----:B------:R-:W-:Y:S01]  /*a380*/  CS2R R14, SRZ ;  /* 0x00000000000e7805 */ /* 0x000fe2000001ff00 */
[----:B------:R-:W-:-:S03]  /*a390*/  @!P0 LOP3.LUT R6, R6, 0xfffffff8, RZ, 0xc0, !PT ;  /* 0xfffffff806068812 */ /* 0x000fc600078ec0ff */
[----:B------:R-:W-:-:S04]  /*a3a0*/  @!P1 IMAD.WIDE R38, R7, 0x2, R34 ;  /* 0x0000000207269825 */ /* 0x000fc800078e0222 */
[C---:B------:R-:W-:Y:S01]  /*a3b0*/  @!P0 IMAD.WIDE R36, R6.reuse, 0x2, R34 ;  /* 0x0000000206248825 */ /* 0x040fe200078e0222 */
[----:B------:R1:W5:Y:S03]  /*a3c0*/  @!P1 LD.E.128 R24, [R38.64] ;  /* 0x0000000626189980 */ /* 0x000366000c101d00 */
[--C-:B------:R-:W-:Y:S01]  /*a3d0*/  @!P1 IMAD.WIDE R34, R7, 0x2, R32.reuse ;  /* 0x0000000207229825 */ /* 0x100fe200078e0220 */
[----:B------:R1:W5:Y:S03]  /*a3e0*/  @!P0 LD.E.128 R28, [R36.64] ;  /* 0x00000006241c8980 */ /* 0x000366000c101d00 */
[----:B------:R-:W-:Y:S01]  /*a3f0*/  @!P0 IMAD.WIDE R6, R6, 0x2, R32 ;  /* 0x0000000206068825 */ /* 0x000fe200078e0220 */
[----:B------:R1:W5:Y:S04]  /*a400*/  @!P1 LD.E.128 R12, [R34.64] ;  /* 0x00000006220c9980 */ /* 0x000368000c101d00 */
[----:B------:R1:W5:Y:S02]  /*a410*/  @!P0 LD.E.128 R16, [R6.64] ;  /* 0x0000000606108980 */ /* 0x000364000c101d00 */
.L_x_127:
[----:B------:R-:W-:Y:S05]  /*a420*/  BSYNC B0 ;  /* 0x0000000000007941 */ /* 0x000fea0003800000 */
.L_x_126:
[--C-:B-----5:R-:W-:Y:S01]  /*a430*/  IMAD.MOV.U32 R42, RZ, RZ, R29.reuse ;  /* 0x000000ffff2a7224 */ /* 0x120fe200078e001d */
[----:B-1----:R-:W-:Y:S01]  /*a440*/  SHF.R.U32.HI R37, RZ, 0x10, R29 ;  /* 0x00000010ff257819 */ /* 0x002fe2000001161d */
[----:B------:R-:W-:Y:S01]  /*a450*/  IMAD R7, R174, -0x80, R60 ;  /* 0xffffff80ae077824 */ /* 0x000fe200078e023c */
[--C-:B------:R-:W-:Y:S01]  /*a460*/  SHF.R.U64 R56, R20, 0x10, R21.reuse ;  /* 0x0000001014387819 */ /* 0x100fe20000001215 */
[----:B------:R-:W-:Y:S01]  /*a470*/  IMAD.MOV.U32 R57, RZ, RZ, R21 ;  /* 0x000000ffff397224 */ /* 0x000fe200078e0015 */
[----:B------:R-:W-:Y:S01]  /*a480*/  PRMT R69, R42, 0x5410, R37 ;  /* 0x000054102a457816 */ /* 0x000fe20000000025 */
[----:B------:R-:W-:Y:S01]  /*a490*/  IMAD.MOV.U32 R51, RZ, RZ, R24 ;  /* 0x000000ffff337224 */ /* 0x000fe200078e0018 */
[----:B------:R-:W-:Y:S01]  /*a4a0*/  IMNMX R42, R7, 0x80, PT ;  /* 0x00000080072a7817 */ /* 0x000fe20003800200 */
[----:B------:R-:W-:Y:S01]  /*a4b0*/  IMAD.MOV.U32 R47, RZ, RZ, R26 ;  /* 0x000000ffff2f7224 */ /* 0x000fe200078e001a */
[----:B------:R-:W-:Y:S01]  /*a4c0*/  SHF.R.U32.HI R53, RZ, 0x10, R21 ;  /* 0x00000010ff357819 */ /* 0x000fe20000011615 */
[----:B------:R-:W-:Y:S01]  /*a4d0*/  IMAD.MOV.U32 R58, RZ, RZ, R20 ;  /* 0x000000ffff3a7224 */ /* 0x000fe200078e0014 */
[----:B------:R-:W-:Y:S01]  /*a4e0*/  ISETP.GE.AND P0, PT, R61, R42, PT ;  /* 0x0000002a3d00720c */ /* 0x000fe20003f06270 */
[----:B------:R-:W-:Y:S01]  /*a4f0*/  IMAD.MOV.U32 R55, RZ, RZ, R22 ;  /* 0x000000ffff377224 */ /* 0x000fe200078e0016 */
[----:B------:R-:W-:Y:S01]  /*a500*/  SHF.R.U64 R48, R24, 0x10, R25 ;  /* 0x0000001018307819 */ /* 0x000fe20000001219 */
[----:B------:R-:W-:Y:S01]  /*a510*/  IMAD.MOV.U32 R54, RZ, RZ, R23 ;  /* 0x000000ffff367224 */ /* 0x000fe200078e0017 */
[----:B------:R-:W-:Y:S01]  /*a520*/  SHF.R.U64 R44, R26, 0x10, R27 ;  /* 0x000000101a2c7819 */ /* 0x000fe2000000121b */
[----:B------:R-:W-:Y:S01]  /*a530*/  IMAD.MOV.U32 R50, RZ, RZ, R25 ;  /* 0x000000ffff327224 */ /* 0x000fe200078e0019 */
[--C-:B------:R-:W-:Y:S01]  /*a540*/  SHF.R.U64 R52, R22, 0x10, R23.reuse ;  /* 0x0000001016347819 */ /* 0x100fe20000001217 */
[----:B------:R-:W-:Y:S01]  /*a550*/  IMAD.MOV.U32 R43, RZ, RZ, R28 ;  /* 0x000000ffff2b7224 */ /* 0x000fe200078e001c */
[----:B------:R-:W-:Y:S01]  /*a560*/  SHF.R.U32.HI R49, RZ, 0x10, R23 ;  /* 0x00000010ff317819 */ /* 0x000fe20000011617 */
[----:B------:R-:W-:Y:S01]  /*a570*/  IMAD.MOV.U32 R39, RZ, RZ, R30 ;  /* 0x000000ffff277224 */ /* 0x000fe200078e001e */
[----:B------:R-:W-:Y:S01]  /*a580*/  SHF.R.U32.HI R45, RZ, 0x10, R25 ;  /* 0x00000010ff2d7819 */ /* 0x000fe20000011619 */
[----:B------:R-:W-:Y:S01]  /*a590*/  IMAD.MOV.U32 R38, RZ, RZ, R31 ;  /* 0x000000ffff267224 */ /* 0x000fe200078e001f */
[----:B------:R-:W-:Y:S01]  /*a5a0*/  SHF.R.U64 R40, R28, 0x10, R29 ;  /* 0x000000101c287819 */ /* 0x000fe2000000121d */
[----:B------:R-:W-:Y:S01]  /*a5b0*/  IMAD.MOV.U32 R26, RZ, RZ, R13 ;  /* 0x000000ffff1a7224 */ /* 0x000fe200078e000d */
[----:B------:R-:W-:Y:S01]  /*a5c0*/  SHF.R.U64 R36, R30, 0x10, R31 ;  /* 0x000000101e247819 */ /* 0x000fe2000000121f */
[----:B------:R-:W-:Y:S01]  /*a5d0*/  IMAD.MOV.U32 R46, RZ, RZ, R27 ;  /* 0x000000ffff2e7224 */ /* 0x000fe200078e001b */
[----:B------:R-:W-:Y:S01]  /*a5e0*/  SHF.R.U32.HI R33, RZ, 0x10, R31 ;  /* 0x00000010ff217819 */ /* 0x000fe2000001161f */
[----:B------:R-:W-:Y:S01]  /*a5f0*/  IMAD.MOV.U32 R31, RZ, RZ, R10 ;  /* 0x000000ffff1f7224 */ /* 0x000fe200078e000a */
[----:B------:R-:W-:Y:S01]  /*a600*/  SHF.R.U64 R24, R12, 0x10, R13 ;  /* 0x000000100c187819 */ /* 0x000fe2000000120d */
[----:B------:R-:W-:Y:S01]  /*a610*/  IMAD.MOV.U32 R30, RZ, RZ, R11 ;  /* 0x000000ffff1e7224 */ /* 0x000fe200078e000b */
[----:B------:R-:W-:Y:S01]  /*a620*/  SHF.R.U32.HI R21, RZ, 0x10, R13 ;  /* 0x00000010ff157819 */ /* 0x000fe2000001160d */
[----:B------:R-:W-:Y:S01]  /*a630*/  IMAD.MOV.U32 R23, RZ, RZ, R14 ;  /* 0x000000ffff177224 */ /* 0x000fe200078e000e */
[----:B------:R-:W-:Y:S01]  /*a640*/  SHF.R.U32.HI R41, RZ, 0x10, R27 ;  /* 0x00000010ff297819 */ /* 0x000fe2000001161b */
[----:B------:R-:W-:Y:S01]  /*a650*/  IMAD.MOV.U32 R22, RZ, RZ, R15 ;  /* 0x000000ffff167224 */ /* 0x000fe200078e000f */
[--C-:B------:R-:W-:Y:S01]  /*a660*/  SHF.R.U64 R28, R10, 0x10, R11.reuse ;  /* 0x000000100a1c7819 */ /* 0x100fe2000000120b */
[----:B------:R-:W-:Y:S01]  /*a670*/  IMAD.MOV.U32 R35, RZ, RZ, R8 ;  /* 0x000000ffff237224 */ /* 0x000fe200078e0008 */
[----:B------:R-:W-:Y:S01]  /*a680*/  SHF.R.U32.HI R25, RZ, 0x10, R11 ;  /* 0x00000010ff197819 */ /* 0x000fe2000001160b */
[----:B------:R-:W-:Y:S01]  /*a690*/  IMAD.MOV.U32 R34, RZ, RZ, R9 ;  /* 0x000000ffff227224 */ /* 0x000fe200078e0009 */
[--C-:B------:R-:W-:Y:S01]  /*a6a0*/  SHF.R.U64 R20, R14, 0x10, R15.reuse ;  /* 0x000000100e147819 */ /* 0x100fe2000000120f */
[----:B------:R-:W-:Y:S01]  /*a6b0*/  IMAD.MOV.U32 R27, RZ, RZ, R12 ;  /* 0x000000ffff1b7224 */ /* 0x000fe200078e000c */
[----:B------:R-:W-:Y:S01]  /*a6c0*/  SHF.R.U32.HI R13, RZ, 0x10, R15 ;  /* 0x00000010ff0d7819 */ /* 0x000fe2000001160f */
        /* <DEDUP_REMOVED lines=8> */
[----:B------:R-:W-:-:S04]  /*a750*/  DEPBAR.LE SB0, 0x1 ;  /* 0x000080400000791a */ /* 0x000fc80000000000 */
[--C-:B------:R-:W-:Y:S01]  /*a760*/  SHF.R.U64 R8, R18, 0x10, R19.reuse ;  /* 0x0000001012087819 */ /* 0x100fe20000001213 */
[----:B------:R-:W-:Y:S01]  /*a770*/  BSSY B1, `(.L_x_128) ;  /* 0x000015c000017945 */ /* 0x000fe20003800000 */
[----:B------:R-:W-:Y:S02]  /*a780*/  SHF.R.U32.HI R6, RZ, 0x10, R19 ;  /* 0x00000010ff067819 */ /* 0x000fe40000011613 */
[----:B------:R-:W-:Y:S02]  /*a790*/  PRMT R53, R53, 0x5410, R50 ;  /* 0x0000541035357816 */ /* 0x000fe40000000032 */
[----:B------:R-:W-:Y:S02]  /*a7a0*/  PRMT R52, R52, 0x5410, R48 ;  /* 0x0000541034347816 */ /* 0x000fe40000000030 */
[----:B------:R-:W-:Y:S02]  /*a7b0*/  PRMT R54, R54, 0x5410, R45 ;  /* 0x0000541036367816 */ /* 0x000fe4000000002d */
[----:B------:R-:W-:-:S02]  /*a7c0*/  PRMT R55, R55, 0x5410, R47 ;  /* 0x0000541037377816 */ /* 0x000fc4000000002f */
[----:B------:R-:W-:Y:S02]  /*a7d0*/  PRMT R58, R58, 0x5410, R46 ;  /* 0x000054103a3a7816 */ /* 0x000fe4000000002e */
[----:B------:R-:W-:Y:S02]  /*a7e0*/  PRMT R56, R56, 0x5410, R44 ;  /* 0x0000541038387816 */ /* 0x000fe4000000002c */
        /* <DEDUP_REMOVED lines=16> */
[----:B------:R-:W-:Y:S01]  /*a8f0*/  PRMT R67, R6, 0x5410, R10 ;  /* 0x0000541006437816 */ /* 0x000fe2000000000a */
[----:B------:R-:W-:Y:S06]  /*a900*/  BAR.SYNC.DEFER_BLOCKING 0x0 ;  /* 0x0000000000007b1d */ /* 0x000fec0000010000 */
[----:B------:R-:W-:Y:S05]  /*a910*/  @P0 BRA `(.L_x_129) ;  /* 0x0000141000000947 */ /* 0x000fea0003800000 */
[----:B------:R-:W-:Y:S01]  /*a920*/  ISETP.GE.AND P0, PT, R64, c[0x0][0x27c], PT ;  /* 0x00009f0040007a0c */ /* 0x000fe20003f06270 */
[----:B------:R-:W-:-:S12]  /*a930*/  BSSY B0, `(.L_x_130) ;  /* 0x0000065000007945 */ /* 0x000fd80003800000 */
[----:B------:R-:W-:Y:S05]  /*a940*/  @P0 BRA `(.L_x_131) ;  /* 0x0000063000000947 */ /* 0x000fea0003800000 */
[----:B------:R-:W-:Y:S01]  /*a950*/  MOV R8, c[0x0][0x27c] ;  /* 0x00009f0000087a02 */ /* 0x000fe20000000f00 */
[----:B------:R-:W-:Y:S01]  /*a960*/  HADD2.F32 R19, -RZ, R58.H0_H0 ;  /* 0x2000003aff137230 */ /* 0x000fe20000004100 */
[----:B------:R-:W-:Y:S01]  /*a970*/  LEA.HI R7, R61, R61, RZ, 0x1 ;  /* 0x0000003d3d077211 */ /* 0x000fe200078f08ff */
[----:B------:R-:W-:Y:S01]  /*a980*/  HADD2.F32 R18, -RZ, R56.H0_H0 ;  /* 0x20000038ff127230 */ /* 0x000fe20000004100 */
[----:B------:R-:W-:Y:S02]  /*a990*/  LEA.HI R8, R8, R62, RZ, 0x1d ;  /* 0x0000003e08087211 */ /* 0x000fe400078fe8ff */
[----:B------:R-:W-:Y:S02]  /*a9a0*/  SHF.L.U32 R6, R59, 0x6, RZ ;  /* 0x000000063b067819 */ /* 0x000fe400000006ff */
[----:B------:R-:W-:Y:S02]  /*a9b0*/  SHF.R.S32.HI R10, RZ, 0x1f, R8 ;  /* 0x0000001fff0a7819 */ /* 0x000fe40000011408 */
[----:B------:R-:W-:-:S02]  /*a9c0*/  LOP3.LUT R7, R7, 0x7fffffe, RZ, 0xc0, !PT ;  /* 0x07fffffe07077812 */ /* 0x000fc400078ec0ff */
[----:B------:R-:W-:Y:S02]  /*a9d0*/  LOP3.LUT R6, R6, 0xc0, RZ, 0xc0, !PT ;  /* 0x000000c006067812 */ /* 0x000fe400078ec0ff */
[----:B------:R-:W-:Y:S02]  /*a9e0*/  LEA.HI R10, R10, R8, RZ, 0x2 ;  /* 0x000000080a0a7211 */ /* 0x000fe400078f10ff */
[----:B------:R-:W-:Y:S02]  /*a9f0*/  IADD3 R7, R61, -R7, RZ ;  /* 0x800000073d077210 */ /* 0x000fe40007ffe0ff */
[----:B------:R-:W-:Y:S02]  /*aa00*/  SHF.L.U32 R8, R8, 0x3, RZ ;  /* 0x0000000308087819 */ /* 0x000fe400000006ff */
[----:B------:R-:W-:Y:S02]  /*aa10*/  LOP3.LUT R9, R6, 0x18, R64, 0xf8, !PT ;  /* 0x0000001806097812 */ /* 0x000fe400078ef840 */
[----:B------:R-:W-:-:S02]  /*aa20*/  SHF.R.U32.HI R11, RZ, 0x3, R6 ;  /* 0x00000003ff0b7819 */ /* 0x000fc40000011606 */
[----:B------:R-:W-:Y:S02]  /*aa30*/  LEA R7, R63, R7, 0x3 ;  /* 0x000000073f077211 */ /* 0x000fe400078e18ff */
[----:B------:R-:W-:Y:S02]  /*aa40*/  LOP3.LUT R6, R6, 0x18, R8, 0xf8, !PT ;  /* 0x0000001806067812 */ /* 0x000fe400078ef808 */
[----:B------:R-:W-:Y:S02]  /*aa50*/  SHF.L.U32 R8, R10, 0xa, RZ ;  /* 0x0000000a0a087819 */ /* 0x000fe400000006ff */
[-C--:B------:R-:W-:Y:S02]  /*aa60*/  LOP3.LUT R9, R9, R11.reuse, RZ, 0x3c, !PT ;  /* 0x0000000b09097212 */ /* 0x080fe400078e3cff */
[----:B------:R-:W-:Y:S02]  /*aa70*/  SHF.L.U32 R7, R7, 0x5, RZ ;  /* 0x0000000507077819 */ /* 0x000fe400000006ff */
[----:B------:R-:W-:-:S02]  /*aa80*/  LOP3.LUT R6, R6, R11, RZ, 0x3c, !PT ;  /* 0x0000000b06067212 */ /* 0x000fc400078e3cff */
[----:B------:R-:W-:Y:S02]  /*aa90*/  LOP3.LUT R8, R8, 0x7ffff000, RZ, 0xc0, !PT ;  /* 0x7ffff00008087812 */ /* 0x000fe400078ec0ff */
[----:B------:R-:W-:Y:S02]  /*aaa0*/  IADD3 R9, R7, R9, RZ ;  /* 0x0000000907097210 */ /* 0x000fe40007ffe0ff */
[----:B------:R-:W-:Y:S01]  /*aab0*/  IADD3 R6, R6, R8, R7 ;  /* 0x0000000806067210 */ /* 0x000fe20007ffe007 */
[--C-:B------:R-:W-:Y:S01]  /*aac0*/  HADD2.F32 R7, -RZ, R43.reuse.H0_H0 ;  /* 0x2000002bff077230 */ /* 0x100fe20000004100 */
[----:B------:R-:W-:Y:S02]  /*aad0*/  SHF.L.U32 R37, R9, 0x1, RZ ;  /* 0x0000000109257819 */ /* 0x000fe400000006ff */
[----:B------:R-:W-:Y:S01]  /*aae0*/  SHF.L.U32 R34, R6, 0x1, RZ ;  /* 0x0000000106227819 */ /* 0x000fe200000006ff */
[----:B------:R-:W-:Y:S02]  /*aaf0*/  HADD2.F32 R6, -RZ, R43.H1_H1 ;  /* 0x3000002bff067230 */ /* 0x000fe40000004100 */
[----:B------:R-:W1:Y:S04]  /*ab00*/  LDS.128 R8, [R37+0x6100] ;  /* 0x0061000025087984 */ /* 0x000e680000000c00 */
[----:B------:R-:W2:Y:S01]  /*ab10*/  LDS.128 R12, [R34+0x6100] ;  /* 0x00610000220c7984 */ /* 0x000ea20000000c00 */
[----:B-1----:R-:W-:-:S02]  /*ab20*/  HADD2.F32 R25, -RZ, R9.H0_H0 ;  /* 0x20000009ff197230 */ /* 0x002fc40000004100 */
[----:B------:R-:W-:Y:S02]  /*ab30*/  HADD2.F32 R24, -RZ, R9.H1_H1 ;  /* 0x30000009ff187230 */ /* 0x000fe40000004100 */
[----:B------:R-:W-:Y:S02]  /*ab40*/  HADD2.F32 R23, -RZ, R8.H0_H0 ;  /* 0x20000008ff177230 */ /* 0x000fe40000004100 */
[----:B--2---:R-:W-:Y:S02]  /*ab50*/  HADD2.F32 R9, -RZ, R12.H0_H0 ;  /* 0x2000000cff097230 */ /* 0x004fe40000004100 */
[----:B------:R-:W-:Y:S02]  /*ab60*/  HADD2.F32 R22, -RZ, R8.H1_H1 ;  /* 0x30000008ff167230 */ /* 0x000fe40000004100 */
[--C-:B------:R-:W-:Y:S01]  /*ab70*/  HADD2.F32 R29, -RZ, R11.reuse.H0_H0 ;  /* 0x2000000bff1d7230 */ /* 0x100fe20000004100 */
[-C--:B------:R-:W-:Y:S01]  /*ab80*/  FMUL.FTZ R38, R9, R7.reuse ;  /* 0x0000000709267220 */ /* 0x080fe20000410000 */
[----:B------:R-:W-:Y:S01]  /*ab90*/  HADD2.F32 R28, -RZ, R11.H1_H1 ;  /* 0x3000000bff1c7230 */ /* 0x000fe20000004100 */
[----:B------:R-:W-:Y:S01]  /*aba0*/  FMUL.FTZ R11, R23, R7 ;  /* 0x00000007170b7220 */ /* 0x000fe20000410000 */
[--C-:B------:R-:W-:Y:S01]  /*abb0*/  HADD2.F32 R27, -RZ, R10.reuse.H0_H0 ;  /* 0x2000000aff1b7230 */ /* 0x100fe20000004100 */
[----:B------:R-:W-:Y:S01]  /*abc0*/  FMUL.FTZ R7, R22, R6 ;  /* 0x0000000616077220 */ /* 0x000fe20000410000 */
[----:B------:R-:W-:Y:S01]  /*abd0*/  HADD2.F32 R26, -RZ, R10.H1_H1 ;  /* 0x3000000aff1a7230 */ /* 0x000fe20000004100 */
[-C--:B------:R-:W-:Y:S01]  /*abe0*/  FFMA.FTZ R41, R9, R19.reuse, R11 ;  /* 0x0000001309297223 */ /* 0x080fe2000001000b */
[----:B------:R-:W-:Y:S01]  /*abf0*/  HADD2.F32 R8, -RZ, R12.H1_H1 ;  /* 0x3000000cff087230 */ /* 0x000fe20000004100 */
[----:B------:R-:W-:Y:S01]  /*ac00*/  FFMA.FTZ R19, R23, R19, -R38 ;  /* 0x0000001317137223 */ /* 0x000fe20000010826 */
[----:B------:R-:W-:-:S02]  /*ac10*/  HADD2.F32 R10, -RZ, R44.H0_H0 ;  /* 0x2000002cff0a7230 */ /* 0x000fc40000004100 */
[--C-:B------:R-:W-:Y:S01]  /*ac20*/  HADD2.F32 R21, -RZ, R15.reuse.H0_H0 ;  /* 0x2000000fff157230 */ /* 0x100fe20000004100 */
[C---:B------:R-:W-:Y:S01]  /*ac30*/  FFMA.FTZ R40, R8.reuse, R18, R7 ;  /* 0x0000001208287223 */ /* 0x040fe20000010007 */
[----:B------:R-:W-:Y:S01]  /*ac40*/  HADD2.F32 R20, -RZ, R15.H1_H1 ;  /* 0x3000000fff147230 */ /* 0x000fe20000004100 */
[----:B------:R-:W-:Y:S01]  /*ac50*/  FMUL.FTZ R9, R25, R10 ;  /* 0x0000000a19097220 */ /* 0x000fe20000410000 */
[----:B------:R-:W-:Y:S01]  /*ac60*/  HADD2.F32 R12, -RZ, R13.H0_H0 ;  /* 0x2000000dff0c7230 */ /* 0x000fe20000004100 */
[----:B------:R-:W-:Y:S01]  /*ac70*/  FMUL.FTZ R36, R8, R6 ;  /* 0x0000000608247220 */ /* 0x000fe20000410000 */
[----:B------:R-:W-:Y:S02]  /*ac80*/  HADD2.F32 R15, -RZ, R57.H0_H0 ;  /* 0x20000039ff0f7230 */ /* 0x000fe40000004100 */
[----:B------:R-:W-:Y:S01]  /*ac90*/  HADD2.F32 R7, -RZ, R44.H1_H1 ;  /* 0x3000002cff077230 */ /* 0x000fe20000004100 */
[C---:B------:R-:W-:Y:S01]  /*aca0*/  FMUL.FTZ R33, R12.reuse, R10 ;  /* 0x0000000a0c217220 */ /* 0x040fe20000410000 */
[----:B------:R-:W-:Y:S01]  /*acb0*/  HADD2.F32 R6, -RZ, R45.H0_H0 ;  /* 0x2000002dff067230 */ /* 0x000fe20000004100 */
[----:B------:R-:W-:Y:S01]  /*acc0*/  FFMA.FTZ R39, R12, R15, R9 ;  /* 0x0000000f0c277223 */ /* 0x000fe20000010009 */
[----:B------:R-:W-:Y:S01]  /*acd0*/  HADD2.F32 R17, -RZ, R13.H1_H1 ;  /* 0x3000000dff117230 */ /* 0x000fe20000004100 */
[-C--:B------:R-:W-:Y:S01]  /*ace0*/  FMUL.FTZ R10, R24, R7.reuse ;  /* 0x00000007180a7220 */ /* 0x080fe20000410000 */
[----:B------:R-:W-:Y:S01]  /*acf0*/  HADD2.F32 R13, -RZ, R53.H0_H0 ;  /* 0x20000035ff0d7230 */ /* 0x000fe20000004100 */
[-C--:B------:R-:W-:Y:S01]  /*ad00*/  FMUL.FTZ R9, R27, R6.reuse ;  /* 0x000000061b097220 */ /* 0x080fe20000410000 */
[--C-:B------:R-:W-:Y:S01]  /*ad10*/  HADD2.F32 R16, -RZ, R14.reuse.H0_H0 ;  /* 0x2000000eff107230 */ /* 0x100fe20000004100 */
[C---:B------:R-:W-:Y:S01]  /*ad20*/  FMUL.FTZ R31, R17.reuse, R7 ;  /* 0x00000007111f7220 */ /* 0x040fe20000410000 */
[----:B------:R-:W-:Y:S01]  /*ad30*/  HADD2.F32 R12, -RZ, R55.H0_H0 ;  /* 0x20000037ff0c7230 */ /* 0x000fe20000004100 */
[----:B------:R-:W-:Y:S01]  /*ad40*/  FFMA.FTZ R35, R17, R13, R10 ;  /* 0x0000000d11237223 */ /* 0x000fe2000001000a */
[----:B------:R-:W-:Y:S01]  /*ad50*/  HADD2.F32 R8, -RZ, R45.H1_H1 ;  /* 0x3000002dff087230 */ /* 0x000fe20000004100 */
[C---:B------:R-:W-:Y:S01]  /*ad60*/  FMUL.FTZ R17, R16.reuse, R6 ;  /* 0x0000000610117220 */ /* 0x040fe20000410000 */
[----:B------:R-:W-:Y:S01]  /*ad70*/  HADD2.F32 R14, -RZ, R14.H1_H1 ;  /* 0x3000000eff0e7230 */ /* 0x000fe20000004100 */
[----:B------:R-:W-:Y:S01]  /*ad80*/  FFMA.FTZ R32, R16, R12, R9 ;  /* 0x0000000c10207223 */ /* 0x000fe20000010009 */
[----:B------:R-:W-:Y:S01]  /*ad90*/  HADD2.F32 R10, -RZ, R52.H0_H0 ;  /* 0x20000034ff0a7230 */ /* 0x000fe20000004100 */
[-C--:B------:R-:W-:Y:S01]  /*ada0*/  FMUL.FTZ R9, R26, R8.reuse ;  /* 0x000000081a097220 */ /* 0x080fe20000410000 */
[--C-:B------:R-:W-:Y:S01]  /*adb0*/  HADD2.F32 R7, -RZ, R46.reuse.H1_H1 ;  /* 0x3000002eff077230 */ /* 0x100fe20000004100 */
[C---:B------:R-:W-:Y:S01]  /*adc0*/  FMUL.FTZ R16, R14.reuse, R8 ;  /* 0x000000080e107220 */ /* 0x040fe20000410000 */
[----:B------:R-:W-:Y:S01]  /*add0*/  HADD2.F32 R6, -RZ, R46.H0_H0 ;  /* 0x2000002eff067230 */ /* 0x000fe20000004100 */
[----:B------:R-:W-:Y:S01]  /*ade0*/  FFMA.FTZ R30, R14, R10, R9 ;  /* 0x0000000a0e1e7223 */ /* 0x000fe20000010009 */
[----:B------:R-:W-:Y:S01]  /*adf0*/  HADD2.F32 R9, -RZ, R54.H0_H0 ;  /* 0x20000036ff097230 */ /* 0x000fe20000004100 */
[----:B------:R-:W-:Y:S01]  /*ae00*/  FMUL.FTZ R11, R29, R7 ;  /* 0x000000071d0b7220 */ /* 0x000fe20000410000 */
[----:B------:R-:W-:Y:S01]  /*ae10*/  HADD2.F32 R8, -RZ, R49.H0_H0 ;  /* 0x20000031ff087230 */ /* 0x000fe20000004100 */
[----:B------:R-:W-:-:S02]  /*ae20*/  FMUL.FTZ R14, R28, R6 ;  /* 0x000000061c0e7220 */ /* 0x000fc40000410000 */
[C---:B------:R-:W-:Y:S02]  /*ae30*/  FMUL.FTZ R7, R21.reuse, R7 ;  /* 0x0000000715077220 */ /* 0x040fe40000410000 */
[C---:B------:R-:W-:Y:S02]  /*ae40*/  FMUL.FTZ R6, R20.reuse, R6 ;  /* 0x0000000614067220 */ /* 0x040fe40000410000 */
[----:B------:R-:W-:Y:S02]  /*ae50*/  FFMA.FTZ R21, R21, R9, R11 ;  /* 0x0000000915157223 */ /* 0x000fe4000001000b */
[----:B------:R-:W-:Y:S02]  /*ae60*/  FFMA.FTZ R20, R20, R8, R14 ;  /* 0x0000000814147223 */ /* 0x000fe4000001000e */
[----:B------:R-:W-:Y:S02]  /*ae70*/  FFMA.FTZ R15, R25, R15, -R33 ;  /* 0x0000000f190f7223 */ /* 0x000fe40000010821 */
[----:B------:R-:W-:-:S02]  /*ae80*/  FFMA.FTZ R13, R24, R13, -R31 ;  /* 0x0000000d180d7223 */ /* 0x000fc4000001081f */
[----:B------:R-:W-:Y:S02]  /*ae90*/  FFMA.FTZ R18, R22, R18, -R36 ;  /* 0x0000001216127223 */ /* 0x000fe40000010824 */
[----:B------:R-:W-:Y:S01]  /*aea0*/  FFMA.FTZ R11, R27, R12, -R17 ;  /* 0x0000000c1b0b7223 */ /* 0x000fe20000010811 */
[----:B------:R-:W-:Y:S01]  /*aeb0*/  F2FP.PACK_AB R13, R13, R15 ;  /* 0x0000000f0d0d723e */ /* 0x000fe200000000ff */
[----:B------:R-:W-:Y:S01]  /*aec0*/  FFMA.FTZ R14, R26, R10, -R16 ;  /* 0x0000000a1a0e7223 */ /* 0x000fe20000010810 */
[----:B------:R-:W-:Y:S01]  /*aed0*/  F2FP.PACK_AB R12, R18, R19 ;  /* 0x00000013120c723e */ /* 0x000fe200000000ff */
[----:B------:R-:W-:Y:S01]  /*aee0*/  FFMA.FTZ R7, R29, R9, -R7 ;  /* 0x000000091d077223 */ /* 0x000fe20000010807 */
[----:B------:R-:W-:Y:S01]  /*aef0*/  F2FP.PACK_AB R9, R35, R39 ;  /* 0x000000272309723e */ /* 0x000fe200000000ff */
[----:B------:R-:W-:Y:S01]  /*af00*/  FFMA.FTZ R6, R28, R8, -R6 ;  /* 0x000000081c067223 */ /* 0x000fe20000010806 */
[----:B------:R-:W-:Y:S02]  /*af10*/  F2FP.PACK_AB R14, R14, R11 ;  /* 0x0000000b0e0e723e */ /* 0x000fe400000000ff */
[----:B------:R-:W-:-:S02]  /*af20*/  F2FP.PACK_AB R8, R40, R41 ;  /* 0x000000292808723e */ /* 0x000fc400000000ff */
[----:B------:R-:W-:Y:S02]  /*af30*/  F2FP.PACK_AB R15, R6, R7 ;  /* 0x00000007060f723e */ /* 0x000fe400000000ff */
[----:B------:R-:W-:Y:S02]  /*af40*/  F2FP.PACK_AB R10, R30, R32 ;  /* 0x000000201e0a723e */ /* 0x000fe400000000ff */
[----:B------:R-:W-:Y:S01]  /*af50*/  F2FP.PACK_AB R11, R20, R21 ;  /* 0x00000015140b723e */ /* 0x000fe200000000ff */
[----:B------:R1:W-:Y:S04]  /*af60*/  STS.128 [R37+0x6100], R12 ;  /* 0x0061000c25007388 */ /* 0x0003e80000000c00 */
[----:B------:R1:W-:Y:S02]  /*af70*/  STS.128 [R34+0x6100], R8 ;  /* 0x0061000822007388 */ /* 0x0003e40000000c00 */
.L_x_131:
[----:B------:R-:W-:Y:S05]  /*af80*/  BSYNC B0 ;  /* 0x0000000000007941 */ /* 0x000fea0003800000 */
.L_x_130:
[----:B------:R-:W-:Y:S01]  /*af90*/  IADD3 R6, R64, 0x10, RZ ;  /* 0x0000001040067810 */ /* 0x000fe20007ffe0ff */
[----:B------:R-:W-:Y:S03]  /*afa0*/  BSSY B0, `(.L_x_132) ;  /* 0x000006c000007945 */ /* 0x000fe60003800000 */
[----:B------:R-:W-:-:S13]  /*afb0*/  ISETP.GE.AND P0, PT, R6, c[0x0][0x27c], PT ;  /* 0x00009f0006007a0c */ /* 0x000fda0003f06270 */
[----:B------:R-:W-:Y:S05]  /*afc0*/  @P0 BRA `(.L_x_133) ;  /* 0x0000069000000947 */ /* 0x000fea0003800000 */
[----:B-1----:R-:W-:Y:S01]  /*afd0*/  SHF.R.S32.HI R10, RZ, 0x1f, R6 ;  /* 0x0000001fff0a7819 */ /* 0x002fe20000011406 */
[----:B------:R-:W-:Y:S01]  /*afe0*/  HADD2.F32 R19, -RZ, R51.H1_H1 ;  /* 0x30000033ff137230 */ /* 0x000fe20000004100 */
[----:B------:R-:W-:Y:S01]  /*aff0*/  LEA.HI R9, R61, R61, RZ, 0x1 ;  /* 0x0000003d3d097211 */ /* 0x000fe200078f08ff */
[----:B------:R-:W-:Y:S01]  /*b000*/  HADD2.F32 R18, -RZ, R52.H1_H1 ;  /* 0x30000034ff127230 */ /* 0x000fe20000004100 */
[CC--:B------:R-:W-:Y:S02]  /*b010*/  LEA.HI R8, R10.reuse, R6.reuse, RZ, 0x3 ;  /* 0x000000060a087211 */ /* 0x0c0fe400078f18ff */
[----:B------:R-:W-:Y:S02]  /*b020*/  SHF.L.U32 R11, R59, 0x6, RZ ;  /* 0x000000063b0b7819 */ /* 0x000fe400000006ff */
[----:B------:R-:W-:Y:S02]  /*b030*/  LOP3.LUT R9, R9, 0x7fffffe, RZ, 0xc0, !PT ;  /* 0x07fffffe09097812 */ /* 0x000fe400078ec0ff */
[----:B------:R-:W-:-:S02]  /*b040*/  LEA.HI R10, R10, R6, RZ, 0x5 ;  /* 0x000000060a0a7211 */ /* 0x000fc400078f28ff */
[----:B------:R-:W-:Y:S02]  /*b050*/  MOV R12, c[0x0][0x27c] ;  /* 0x00009f00000c7a02 */ /* 0x000fe40000000f00 */
[--C-:B------:R-:W-:Y:S02]  /*b060*/  SHF.R.S32.HI R7, RZ, 0x3, R8.reuse ;  /* 0x00000003ff077819 */ /* 0x100fe40000011408 */
[----:B------:R-:W-:Y:S02]  /*b070*/  LOP3.LUT R6, R11, 0xc0, RZ, 0xc0, !PT ;  /* 0x000000c00b067812 */ /* 0x000fe400078ec0ff */
[----:B------:R-:W-:Y:S02]  /*b080*/  IADD3 R9, R61, -R9, RZ ;  /* 0x800000093d097210 */ /* 0x000fe40007ffe0ff */
[----:B------:R-:W-:Y:S02]  /*b090*/  LEA.HI R7, R12, R7, RZ, 0x1d ;  /* 0x000000070c077211 */ /* 0x000fe400078fe8ff */
[----:B------:R-:W-:Y:S01]  /*b0a0*/  LOP3.LUT R11, R6, 0x18, R8, 0xf8, !PT ;  /* 0x00000018060b7812 */ /* 0x000fe200078ef808 */
[----:B------:R-:W-:Y:S01]  /*b0b0*/  IMAD R8, R63, 0x8, R9 ;  /* 0x000000083f087824 */ /* 0x000fe200078e0209 */
[----:B------:R-:W-:-:S02]  /*b0c0*/  SHF.R.S32.HI R9, RZ, 0x1f, R7 ;  /* 0x0000001fff097819 */ /* 0x000fc40000011407 */
[----:B------:R-:W-:Y:S02]  /*b0d0*/  SHF.L.U32 R10, R10, 0x7, RZ ;  /* 0x000000070a0a7819 */ /* 0x000fe400000006ff */
[----:B------:R-:W-:Y:S02]  /*b0e0*/  SHF.L.U32 R12, R8, 0x5, RZ ;  /* 0x00000005080c7819 */ /* 0x000fe400000006ff */
[----:B------:R-:W-:Y:S02]  /*b0f0*/  SHF.L.U32 R8, R7, 0x3, RZ ;  /* 0x0000000307087819 */ /* 0x000fe400000006ff */
[----:B------:R-:W-:Y:S02]  /*b100*/  LEA.HI R7, R9, R7, RZ, 0x2 ;  /* 0x0000000709077211 */ /* 0x000fe400078f10ff */
[----:B------:R-:W-:Y:S02]  /*b110*/  SHF.R.U32.HI R14, RZ, 0x3, R6 ;  /* 0x00000003ff0e7819 */ /* 0x000fe40000011606 */
[----:B------:R-:W-:Y:S01]  /*b120*/  LOP3.LUT R8, R6, 0x18, R8, 0xf8, !PT ;  /* 0x0000001806087812 */ /* 0x000fe200078ef808 */
[----:B------:R-:W-:Y:S01]  /*b130*/  IMAD.SHL.U32 R6, R7, 0x400, RZ ;  /* 0x0000040007067824 */ /* 0x000fe200078e00ff */
[----:B------:R-:W-:-:S02]  /*b140*/  LOP3.LUT R13, R10, 0x7ffff000, RZ, 0xc0, !PT ;  /* 0x7ffff0000a0d7812 */ /* 0x000fc400078ec0ff */
[-C--:B------:R-:W-:Y:S02]  /*b150*/  LOP3.LUT R10, R11, R14.reuse, RZ, 0x3c, !PT ;  /* 0x0000000e0b0a7212 */ /* 0x080fe400078e3cff */
[----:B------:R-:W-:Y:S02]  /*b160*/  LOP3.LUT R7, R8, R14, RZ, 0x3c, !PT ;  /* 0x0000000e08077212 */ /* 0x000fe400078e3cff */
[----:B------:R-:W-:Y:S02]  /*b170*/  LOP3.LUT R6, R6, 0x7ffff000, RZ, 0xc0, !PT ;  /* 0x7ffff00006067812 */ /* 0x000fe400078ec0ff */
[--C-:B------:R-:W-:Y:S02]  /*b180*/  IADD3 R9, R10, R13, R12.reuse ;  /* 0x0000000d0a097210 */ /* 0x100fe40007ffe00c */
[----:B------:R-:W-:Y:S01]  /*b190*/  IADD3 R6, R7, R6, R12 ;  /* 0x0000000607067210 */ /* 0x000fe20007ffe00c */
[----:B------:R-:W-:Y:S01]  /*b1a0*/  HADD2.F32 R7, -RZ, R47.H0_H0 ;  /* 0x2000002fff077230 */ /* 0x000fe20000004100 */
[----:B------:R-:W-:-:S02]  /*b1b0*/  SHF.L.U32 R38, R9, 0x1, RZ ;  /* 0x0000000109267819 */ /* 0x000fc400000006ff */
[----:B------:R-:W-:Y:S01]  /*b1c0*/  SHF.L.U32 R34, R6, 0x1, RZ ;  /* 0x0000000106227819 */ /* 0x000fe200000006ff */
[----:B------:R-:W-:Y:S02]  /*b1d0*/  HADD2.F32 R6, -RZ, R47.H1_H1 ;  /* 0x3000002fff067230 */ /* 0x000fe40000004100 */
[----:B------:R-:W1:Y:S04]  /*b1e0*/  LDS.128 R8, [R38+0x6100] ;  /* 0x0061000026087984 */ /* 0x000e680000000c00 */
[----:B------:R-:W2:Y:S01]  /*b1f0*/  LDS.128 R12, [R34+0x6100] ;  /* 0x00610000220c7984 */ /* 0x000ea20000000c00 */
[--C-:B-1----:R-:W-:Y:S02]  /*b200*/  HADD2.F32 R25, -RZ, R9.reuse.H0_H0 ;  /* 0x20000009ff197230 */ /* 0x102fe40000004100 */
[----:B------:R-:W-:-:S02]  /*b210*/  HADD2.F32 R24, -RZ, R9.H1_H1 ;  /* 0x30000009ff187230 */ /* 0x000fc40000004100 */
        /* <DEDUP_REMOVED lines=20> */
[----:B------:R-:W-:Y:S02]  /*b360*/  HADD2.F32 R15, -RZ, R53.H1_H1 ;  /* 0x30000035ff0f7230 */ /* 0x000fe40000004100 */
[----:B------:R-:W-:Y:S01]  /*b370*/  HADD2.F32 R7, -RZ, R48.H1_H1 ;  /* 0x30000030ff077230 */ /* 0x000fe20000004100 */
[C---:B------:R-:W-:Y:S01]  /*b380*/  FMUL.FTZ R33, R12.reuse, R10 ;  /* 0x0000000a0c217220 */ /* 0x040fe20000410000 */
[----:B------:R-:W-:Y:S01]  /*b390*/  HADD2.F32 R6, -RZ, R49.H1_H1 ;  /* 0x30000031ff067230 */ /* 0x000fe20000004100 */
[----:B------:R-:W-:Y:S01]  /*b3a0*/  FFMA.FTZ R39, R12, R15, R9 ;  /* 0x0000000f0c277223 */ /* 0x000fe20000010009 */
[----:B------:R-:W-:Y:S01]  /*b3b0*/  HADD2.F32 R17, -RZ, R13.H1_H1 ;  /* 0x3000000dff117230 */ /* 0x000fe20000004100 */
[-C--:B------:R-:W-:Y:S01]  /*b3c0*/  FMUL.FTZ R10, R24, R7.reuse ;  /* 0x00000007180a7220 */ /* 0x080fe20000410000 */
[----:B------:R-:W-:Y:S01]  /*b3d0*/  HADD2.F32 R13, -RZ, R54.H1_H1 ;  /* 0x30000036ff0d7230 */ /* 0x000fe20000004100 */
[-C--:B------:R-:W-:Y:S01]  /*b3e0*/  FMUL.FTZ R9, R27, R6.reuse ;  /* 0x000000061b097220 */ /* 0x080fe20000410000 */
[----:B------:R-:W-:Y:S01]  /*b3f0*/  HADD2.F32 R16, -RZ, R14.H0_H0 ;  /* 0x2000000eff107230 */ /* 0x000fe20000004100 */
[C---:B------:R-:W-:Y:S01]  /*b400*/  FMUL.FTZ R31, R17.reuse, R7 ;  /* 0x00000007111f7220 */ /* 0x040fe20000410000 */
[----:B------:R-:W-:Y:S01]  /*b410*/  HADD2.F32 R12, -RZ, R55.H1_H1 ;  /* 0x30000037ff0c7230 */ /* 0x000fe20000004100 */
[----:B------:R-:W-:Y:S01]  /*b420*/  FFMA.FTZ R35, R17, R13, R10 ;  /* 0x0000000d11237223 */ /* 0x000fe2000001000a */
[----:B------:R-:W-:Y:S01]  /*b430*/  HADD2.F32 R8, -RZ, R50.H0_H0 ;  /* 0x20000032ff087230 */ /* 0x000fe20000004100 */
[C---:B------:R-:W-:Y:S01]  /*b440*/  FMUL.FTZ R17, R16.reuse, R6 ;  /* 0x0000000610117220 */ /* 0x040fe20000410000 */
[----:B------:R-:W-:Y:S01]  /*b450*/  HADD2.F32 R14, -RZ, R14.H1_H1 ;  /* 0x3000000eff0e7230 */ /* 0x000fe20000004100 */
[----:B------:R-:W-:Y:S01]  /*b460*/  FFMA.FTZ R32, R16, R12, R9 ;  /* 0x0000000c10207223 */ /* 0x000fe20000010009 */
[----:B------:R-:W-:Y:S01]  /*b470*/  HADD2.F32 R10, -RZ, R56.H1_H1 ;  /* 0x30000038ff0a7230 */ /* 0x000fe20000004100 */
[-C--:B------:R-:W-:Y:S01]  /*b480*/  FMUL.FTZ R9, R26, R8.reuse ;  /* 0x000000081a097220 */ /* 0x080fe20000410000 */
[----:B------:R-:W-:Y:S01]  /*b490*/  HADD2.F32 R7, -RZ, R51.H0_H0 ;  /* 0x20000033ff077230 */ /* 0x000fe20000004100 */
[C---:B------:R-:W-:Y:S01]  /*b4a0*/  FMUL.FTZ R16, R14.reuse, R8 ;  /* 0x000000080e107220 */ /* 0x040fe20000410000 */
[----:B------:R-:W-:Y:S01]  /*b4b0*/  HADD2.F32 R6, -RZ, R50.H1_H1 ;  /* 0x30000032ff067230 */ /* 0x000fe20000004100 */
[----:B------:R-:W-:Y:S01]  /*b4c0*/  FFMA.FTZ R30, R14, R10, R9 ;  /* 0x0000000a0e1e7223 */ /* 0x000fe20000010009 */
[----:B------:R-:W-:Y:S01]  /*b4d0*/  HADD2.F32 R9, -RZ, R58.H1_H1 ;  /* 0x3000003aff097230 */ /* 0x000fe20000004100 */
[----:B------:R-:W-:Y:S01]  /*b4e0*/  FMUL.FTZ R11, R29, R7 ;  /* 0x000000071d0b7220 */ /* 0x000fe20000410000 */
[----:B------:R-:W-:Y:S01]  /*b4f0*/  HADD2.F32 R8, -RZ, R57.H1_H1 ;  /* 0x30000039ff087230 */ /* 0x000fe20000004100 */
        /* <DEDUP_REMOVED lines=22> */
.L_x_133:
[----:B------:R-:W-:Y:S05]  /*b660*/  BSYNC B0 ;  /* 0x0000000000007941 */ /* 0x000fea0003800000 */
.L_x_132:
[----:B------:R-:W-:-:S04]  /*b670*/  IADD3 R6, R64, 0x20, RZ ;  /* 0x0000002040067810 */ /* 0x000fc80007ffe0ff */
[----:B------:R-:W-:-:S13]  /*b680*/  ISETP.GE.AND P0, PT, R6, c[0x0][0x27c], PT ;  /* 0x00009f0006007a0c */ /* 0x000fda0003f06270 */
[----:B------:R-:W-:Y:S05]  /*b690*/  @P0 BRA `(.L_x_129) ;  /* 0x0000069000000947 */ /* 0x000fea0003800000 */
[----:B-1----:R-:W-:Y:S01]  /*b6a0*/  SHF.R.S32.HI R10, RZ, 0x1f, R6 ;  /* 0x0000001fff0a7819 */ /* 0x002fe20000011406 */
[--C-:B------:R-:W-:Y:S01]  /*b6b0*/  HADD2.F32 R19, -RZ, R68.reuse.H0_H0 ;  /* 0x20000044ff137230 */ /* 0x100fe20000004100 */
        /* <DEDUP_REMOVED lines=62> */
[----:B------:R-:W-:Y:S01]  /*baa0*/  HADD2.F32 R13, -RZ, R69.H1_H1 ;  /* 0x30000045ff0d7230 */ /* 0x000fe20000004100 */
[-C--:B------:R-:W-:Y:S01]  /*bab0*/  FMUL.FTZ R9, R27, R6.reuse ;  /* 0x000000061b097220 */ /* 0x080fe20000410000 */
[----:B------:R-:W-:Y:S01]  /*bac0*/  HADD2.F32 R16, -RZ, R14.H0_H0 ;  /* 0x2000000eff107230 */ /* 0x000fe20000004100 */
[C---:B------:R-:W-:Y:S01]  /*bad0*/  FMUL.FTZ R31, R17.reuse, R7 ;  /* 0x00000007111f7220 */ /* 0x040fe20000410000 */
[----:B------:R-:W-:Y:S01]  /*bae0*/  HADD2.F32 R12, -RZ, R70.H0_H0 ;  /* 0x20000046ff0c7230 */ /* 0x000fe20000004100 */
[----:B------:R-:W-:Y:S01]  /*baf0*/  FFMA.FTZ R35, R17, R13, R10 ;  /* 0x0000000d11237223 */ /* 0x000fe2000001000a */
[----:B------:R-:W-:Y:S01]  /*bb00*/  HADD2.F32 R8, -RZ, R66.H1_H1 ;  /* 0x30000042ff087230 */ /* 0x000fe20000004100 */
[C---:B------:R-:W-:Y:S01]  /*bb10*/  FMUL.FTZ R17, R16.reuse, R6 ;  /* 0x0000000610117220 */ /* 0x040fe20000410000 */
[----:B------:R-:W-:Y:S01]  /*bb20*/  HADD2.F32 R14, -RZ, R14.H1_H1 ;  /* 0x3000000eff0e7230 */ /* 0x000fe20000004100 */
[----:B------:R-:W-:Y:S01]  /*bb30*/  FFMA.FTZ R32, R16, R12, R9 ;  /* 0x0000000c10207223 */ /* 0x000fe20000010009 */
[----:B------:R-:W-:Y:S01]  /*bb40*/  HADD2.F32 R10, -RZ, R70.H1_H1 ;  /* 0x30000046ff0a7230 */ /* 0x000fe20000004100 */
[-C--:B------:R-:W-:Y:S01]  /*bb50*/  FMUL.FTZ R9, R26, R8.reuse ;  /* 0x000000081a097220 */ /* 0x080fe20000410000 */
[--C-:B------:R-:W-:Y:S01]  /*bb60*/  HADD2.F32 R7, -RZ, R67.reuse.H1_H1 ;  /* 0x30000043ff077230 */ /* 0x100fe20000004100 */
[C---:B------:R-:W-:Y:S01]  /*bb70*/  FMUL.FTZ R16, R14.reuse, R8 ;  /* 0x000000080e107220 */ /* 0x040fe20000410000 */
[----:B------:R-:W-:Y:S01]  /*bb80*/  HADD2.F32 R6, -RZ, R67.H0_H0 ;  /* 0x20000043ff067230 */ /* 0x000fe20000004100 */
[----:B------:R-:W-:Y:S01]  /*bb90*/  FFMA.FTZ R30, R14, R10, R9 ;  /* 0x0000000a0e1e7223 */ /* 0x000fe20000010009 */
[--C-:B------:R-:W-:Y:S01]  /*bba0*/  HADD2.F32 R9, -RZ, R71.reuse.H1_H1 ;  /* 0x30000047ff097230 */ /* 0x100fe20000004100 */
        /* <DEDUP_REMOVED lines=24> */
.L_x_129:
[----:B------:R-:W-:Y:S05]  /*bd30*/  BSYNC B1 ;  /* 0x0000000000017941 */ /* 0x000fea0003800000 */
.L_x_128:
[----:B------:R-:W-:-:S04]  /*bd40*/  IADD3 R16, R61, 0x40, RZ ;  /* 0x000000403d107810 */ /* 0x000fc80007ffe0ff */
[----:B------:R-:W-:-:S13]  /*bd50*/  ISETP.GE.AND P0, PT, R16, R42, PT ;  /* 0x0000002a1000720c */ /* 0x000fda0003f06270 */
[----:B------:R-:W-:Y:S05]  /*bd60*/  @P0 BRA `(.L_x_115) ;  /* 0x000014a000000947 */ /* 0x000fea0003800000 */
[----:B------:R-:W-:Y:S01]  /*bd70*/  ISETP.GE.AND P0, PT, R64, c[0x0][0x27c], PT ;  /* 0x00009f0040007a0c */ /* 0x000fe20003f06270 */
[----:B------:R-:W-:-:S12]  /*bd80*/  BSSY B0, `(.L_x_134) ;  /* 0x0000068000007945 */ /* 0x000fd80003800000 */
[----:B------:R-:W-:Y:S05]  /*bd90*/  @P0 BRA `(.L_x_135) ;  /* 0x0000066000000947 */ /* 0x000fea0003800000 */
[----:B------:R-:W-:Y:S01]  /*bda0*/  SHF.R.S32.HI R6, RZ, 0x1f, R16 ;  /* 0x0000001fff067819 */ /* 0x000fe20000011410 */
[----:B------:R-:W-:Y:S01]  /*bdb0*/  HADD2.F32 R20, -RZ, R58.H0_H0 ;  /* 0x2000003aff147230 */ /* 0x000fe20000004100 */
[----:B-1----:R-:W-:Y:S01]  /*bdc0*/  MOV R10, c[0x0][0x27c] ;  /* 0x00009f00000a7a02 */ /* 0x002fe20000000f00 */
[----:B------:R-:W-:Y:S01]  /*bdd0*/  HADD2.F32 R19, -RZ, R56.H0_H0 ;  /* 0x20000038ff137230 */ /* 0x000fe20000004100 */
[-C--:B------:R-:W-:Y:S02]  /*bde0*/  LEA.HI R9, R16, R16.reuse, RZ, 0x1 ;  /* 0x0000001010097211 */ /* 0x080fe400078f08ff */
[----:B------:R-:W-:Y:S02]  /*bdf0*/  LEA.HI R6, R6, R16, RZ, 0x3 ;  /* 0x0000001006067211 */ /* 0x000fe400078f18ff */
[----:B------:R-:W-:Y:S02]  /*be00*/  LEA.HI R10, R10, R62, RZ, 0x1d ;  /* 0x0000003e0a0a7211 */ /* 0x000fe400078fe8ff */
[----:B------:R-:W-:-:S02]  /*be10*/  SHF.L.U32 R8, R9, 0x5, RZ ;  /* 0x0000000509087819 */ /* 0x000fc400000006ff */
[----:B------:R-:W-:Y:S02]  /*be20*/  LOP3.LUT R9, R9, 0x7fffffe, RZ, 0xc0, !PT ;  /* 0x07fffffe09097812 */ /* 0x000fe400078ec0ff */
[----:B------:R-:W-:Y:S02]  /*be30*/  SHF.L.U32 R7, R6, 0x5, RZ ;  /* 0x0000000506077819 */ /* 0x000fe400000006ff */
[----:B------:R-:W-:Y:S02]  /*be40*/  SHF.R.S32.HI R11, RZ, 0x1f, R10 ;  /* 0x0000001fff0b7819 */ /* 0x000fe4000001140a */
[----:B------:R-:W-:Y:S02]  /*be50*/  LOP3.LUT R6, R8, 0xc0, RZ, 0xc0, !PT ;  /* 0x000000c008067812 */ /* 0x000fe400078ec0ff */
[----:B------:R-:W-:Y:S02]  /*be60*/  IADD3 R8, R16, -R9, RZ ;  /* 0x8000000910087210 */ /* 0x000fe40007ffe0ff */
[----:B------:R-:W-:-:S02]  /*be70*/  LOP3.LUT R7, R7, 0xffffff00, RZ, 0xc0, !PT ;  /* 0xffffff0007077812 */ /* 0x000fc400078ec0ff */
[----:B------:R-:W-:Y:S02]  /*be80*/  LEA.HI R11, R11, R10, RZ, 0x2 ;  /* 0x0000000a0b0b7211 */ /* 0x000fe400078f10ff */
[----:B------:R-:W-:Y:S02]  /*be90*/  SHF.L.U32 R10, R10, 0x3, RZ ;  /* 0x000000030a0a7819 */ /* 0x000fe400000006ff */
[----:B------:R-:W-:Y:S02]  /*bea0*/  LEA R7, R8, R7, 0x5 ;  /* 0x0000000708077211 */ /* 0x000fe400078e28ff */
[C---:B------:R-:W-:Y:S02]  /*beb0*/  LOP3.LUT R9, R6.reuse, 0x18, R64, 0xf8, !PT ;  /* 0x0000001806097812 */ /* 0x040fe400078ef840 */
[----:B------:R-:W-:Y:S02]  /*bec0*/  SHF.R.U32.HI R12, RZ, 0x3, R6 ;  /* 0x00000003ff0c7819 */ /* 0x000fe40000011606 */
[----:B------:R-:W-:-:S02]  /*bed0*/  LOP3.LUT R8, R6, 0x18, R10, 0xf8, !PT ;  /* 0x0000001806087812 */ /* 0x000fc400078ef80a */
[----:B------:R-:W-:Y:S02]  /*bee0*/  SHF.L.U32 R6, R11, 0xa, RZ ;  /* 0x0000000a0b067819 */ /* 0x000fe400000006ff */
[-C--:B------:R-:W-:Y:S02]  /*bef0*/  LOP3.LUT R9, R9, R12.reuse, RZ, 0x3c, !PT ;  /* 0x0000000c09097212 */ /* 0x080fe400078e3cff */
[----:B------:R-:W-:Y:S02]  /*bf00*/  LOP3.LUT R8, R8, R12, RZ, 0x3c, !PT ;  /* 0x0000000c08087212 */ /* 0x000fe400078e3cff */
[----:B------:R-:W-:Y:S02]  /*bf10*/  LOP3.LUT R6, R6, 0x7ffff000, RZ, 0xc0, !PT ;  /* 0x7ffff00006067812 */ /* 0x000fe400078ec0ff */
[----:B------:R-:W-:Y:S02]  /*bf20*/  IADD3 R9, R7, R9, RZ ;  /* 0x0000000907097210 */ /* 0x000fe40007ffe0ff */
        /* <DEDUP_REMOVED lines=13> */
[C---:B------:R-:W-:Y:S01]  /*c000*/  FMUL.FTZ R40, R7.reuse, R9 ;  /* 0x0000000907287220 */ /* 0x040fe20000410000 */
[----:B------:R-:W-:Y:S01]  /*c010*/  HADD2.F32 R29, -RZ, R11.H1_H1 ;  /* 0x3000000bff1d7230 */ /* 0x000fe20000004100 */
[-C--:B------:R-:W-:Y:S01]  /*c020*/  FMUL.FTZ R11, R7, R24.reuse ;  /* 0x00000018070b7220 */ /* 0x080fe20000410000 */
[--C-:B------:R-:W-:Y:S01]  /*c030*/  HADD2.F32 R28, -RZ, R10.reuse.H0_H0 ;  /* 0x2000000aff1c7230 */ /* 0x100fe20000004100 */
[----:B------:R-:W-:Y:S01]  /*c040*/  FMUL.FTZ R7, R6, R23 ;  /* 0x0000001706077220 */ /* 0x000fe20000410000 */
[----:B------:R-:W-:Y:S01]  /*c050*/  HADD2.F32 R27, -RZ, R10.H1_H1 ;  /* 0x3000000aff1b7230 */ /* 0x000fe20000004100 */
[C---:B------:R-:W-:Y:S01]  /*c060*/  FFMA.FTZ R43, R20.reuse, R9, R11 ;  /* 0x00000009142b7223 */ /* 0x040fe2000001000b */
[----:B------:R-:W-:Y:S01]  /*c070*/  HADD2.F32 R8, -RZ, R12.H1_H1 ;  /* 0x3000000cff087230 */ /* 0x000fe20000004100 */
[----:B------:R-:W-:Y:S01]  /*c080*/  FFMA.FTZ R20, R20, R24, -R40 ;  /* 0x0000001814147223 */ /* 0x000fe20000010828 */
[----:B------:R-:W-:-:S02]  /*c090*/  HADD2.F32 R10, -RZ, R44.H0_H0 ;  /* 0x2000002cff0a7230 */ /* 0x000fc40000004100 */
[--C-:B------:R-:W-:Y:S01]  /*c0a0*/  HADD2.F32 R22, -RZ, R15.reuse.H0_H0 ;  /* 0x2000000fff167230 */ /* 0x100fe20000004100 */
[----:B------:R-:W-:Y:S01]  /*c0b0*/  FFMA.FTZ R42, R19, R8, R7 ;  /* 0x00000008132a7223 */ /* 0x000fe20000010007 */
[----:B------:R-:W-:Y:S01]  /*c0c0*/  HADD2.F32 R21, -RZ, R15.H1_H1 ;  /* 0x3000000fff157230 */ /* 0x000fe20000004100 */
[----:B------:R-:W-:Y:S01]  /*c0d0*/  FMUL.FTZ R9, R10, R26 ;  /* 0x0000001a0a097220 */ /* 0x000fe20000410000 */
[----:B------:R-:W-:Y:S01]  /*c0e0*/  HADD2.F32 R12, -RZ, R13.H0_H0 ;  /* 0x2000000dff0c7230 */ /* 0x000fe20000004100 */
[----:B------:R-:W-:Y:S01]  /*c0f0*/  FMUL.FTZ R38, R6, R8 ;  /* 0x0000000806267220 */ /* 0x000fe20000410000 */
[----:B------:R-:W-:Y:S02]  /*c100*/  HADD2.F32 R15, -RZ, R57.H0_H0 ;  /* 0x20000039ff0f7230 */ /* 0x000fe40000004100 */
[----:B------:R-:W-:Y:S01]  /*c110*/  HADD2.F32 R7, -RZ, R44.H1_H1 ;  /* 0x3000002cff077230 */ /* 0x000fe20000004100 */
[-C--:B------:R-:W-:Y:S01]  /*c120*/  FMUL.FTZ R35, R10, R12.reuse ;  /* 0x0000000c0a237220 */ /* 0x080fe20000410000 */
[----:B------:R-:W-:Y:S01]  /*c130*/  HADD2.F32 R6, -RZ, R45.H0_H0 ;  /* 0x2000002dff067230 */ /* 0x000fe20000004100 */
[----:B------:R-:W-:Y:S01]  /*c140*/  FFMA.FTZ R41, R15, R12, R9 ;  /* 0x0000000c0f297223 */ /* 0x000fe20000010009 */
[----:B------:R-:W-:Y:S01]  /*c150*/  HADD2.F32 R18, -RZ, R13.H1_H1 ;  /* 0x3000000dff127230 */ /* 0x000fe20000004100 */
[C---:B------:R-:W-:Y:S01]  /*c160*/  FMUL.FTZ R10, R7.reuse, R25 ;  /* 0x00000019070a7220 */ /* 0x040fe20000410000 */
[----:B------:R-:W-:Y:S01]  /*c170*/  HADD2.F32 R13, -RZ, R53.H0_H0 ;  /* 0x20000035ff0d7230 */ /* 0x000fe20000004100 */
[C---:B------:R-:W-:Y:S01]  /*c180*/  FMUL.FTZ R9, R6.reuse, R28 ;  /* 0x0000001c06097220 */ /* 0x040fe20000410000 */
[--C-:B------:R-:W-:Y:S01]  /*c190*/  HADD2.F32 R17, -RZ, R14.reuse.H0_H0 ;  /* 0x2000000eff117230 */ /* 0x100fe20000004100 */
[-C--:B------:R-:W-:Y:S01]  /*c1a0*/  FMUL.FTZ R33, R7, R18.reuse ;  /* 0x0000001207217220 */ /* 0x080fe20000410000 */
[----:B------:R-:W-:Y:S01]  /*c1b0*/  HADD2.F32 R12, -RZ, R55.H0_H0 ;  /* 0x20000037ff0c7230 */ /* 0x000fe20000004100 */
[----:B------:R-:W-:Y:S01]  /*c1c0*/  FFMA.FTZ R37, R13, R18, R10 ;  /* 0x000000120d257223 */ /* 0x000fe2000001000a */
[----:B------:R-:W-:Y:S01]  /*c1d0*/  HADD2.F32 R8, -RZ, R45.H1_H1 ;  /* 0x3000002dff087230 */ /* 0x000fe20000004100 */
[-C--:B------:R-:W-:Y:S01]  /*c1e0*/  FMUL.FTZ R31, R6, R17.reuse ;  /* 0x00000011061f7220 */ /* 0x080fe20000410000 */
[----:B------:R-:W-:Y:S01]  /*c1f0*/  HADD2.F32 R14, -RZ, R14.H1_H1 ;  /* 0x3000000eff0e7230 */ /* 0x000fe20000004100 */
[----:B------:R-:W-:Y:S01]  /*c200*/  FFMA.FTZ R34, R12, R17, R9 ;  /* 0x000000110c227223 */ /* 0x000fe20000010009 */
[----:B------:R-:W-:Y:S01]  /*c210*/  HADD2.F32 R10, -RZ, R52.H0_H0 ;  /* 0x20000034ff0a7230 */ /* 0x000fe20000004100 */
[C---:B------:R-:W-:Y:S01]  /*c220*/  FMUL.FTZ R9, R8.reuse, R27 ;  /* 0x0000001b08097220 */ /* 0x040fe20000410000 */
[--C-:B------:R-:W-:Y:S01]  /*c230*/  HADD2.F32 R7, -RZ, R46.reuse.H1_H1 ;  /* 0x3000002eff077230 */ /* 0x100fe20000004100 */
[-C--:B------:R-:W-:Y:S01]  /*c240*/  FMUL.FTZ R18, R8, R14.reuse ;  /* 0x0000000e08127220 */ /* 0x080fe20000410000 */
[----:B------:R-:W-:Y:S01]  /*c250*/  HADD2.F32 R6, -RZ, R46.H0_H0 ;  /* 0x2000002eff067230 */ /* 0x000fe20000004100 */
[----:B------:R-:W-:Y:S01]  /*c260*/  FFMA.FTZ R32, R10, R14, R9 ;  /* 0x0000000e0a207223 */ /* 0x000fe20000010009 */
[----:B------:R-:W-:Y:S01]  /*c270*/  HADD2.F32 R9, -RZ, R54.H0_H0 ;  /* 0x20000036ff097230 */ /* 0x000fe20000004100 */
[----:B------:R-:W-:Y:S01]  /*c280*/  FMUL.FTZ R11, R7, R30 ;  /* 0x0000001e070b7220 */ /* 0x000fe20000410000 */
[----:B------:R-:W-:Y:S01]  /*c290*/  HADD2.F32 R8, -RZ, R49.H0_H0 ;  /* 0x20000031ff087230 */ /* 0x000fe20000004100 */
[----:B------:R-:W-:-:S02]  /*c2a0*/  FMUL.FTZ R14, R6, R29 ;  /* 0x0000001d060e7220 */ /* 0x000fc40000410000 */
[-C--:B------:R-:W-:Y:S02]  /*c2b0*/  FMUL.FTZ R17, R7, R22.reuse ;  /* 0x0000001607117220 */ /* 0x080fe40000410000 */
[-C--:B------:R-:W-:Y:S02]  /*c2c0*/  FMUL.FTZ R6, R6, R21.reuse ;  /* 0x0000001506067220 */ /* 0x080fe40000410000 */
        /* <DEDUP_REMOVED lines=19> */
.L_x_135:
[----:B------:R-:W-:Y:S05]  /*c400*/  BSYNC B0 ;  /* 0x0000000000007941 */ /* 0x000fea0003800000 */
.L_x_134:
[----:B------:R-:W-:Y:S01]  /*c410*/  IADD3 R6, R64, 0x10, RZ ;  /* 0x0000001040067810 */ /* 0x000fe20007ffe0ff */
[----:B------:R-:W-:Y:S03]  /*c420*/  BSSY B0, `(.L_x_136) ;  /* 0x000006f000007945 */ /* 0x000fe60003800000 */
[----:B------:R-:W-:-:S13]  /*c430*/  ISETP.GE.AND P0, PT, R6, c[0x0][0x27c], PT ;  /* 0x00009f0006007a0c */ /* 0x000fda0003f06270 */
[----:B------:R-:W-:Y:S05]  /*c440*/  @P0 BRA `(.L_x_137) ;  /* 0x000006c000000947 */ /* 0x000fea0003800000 */
[----:B------:R-:W-:Y:S01]  /*c450*/  SHF.R.S32.HI R7, RZ, 0x1f, R6 ;  /* 0x0000001fff077819 */ /* 0x000fe20000011406 */
[----:B------:R-:W-:Y:S01]  /*c460*/  HADD2.F32 R20, -RZ, R51.H1_H1 ;  /* 0x30000033ff147230 */ /* 0x000fe20000004100 */
[----:B-1----:R-:W-:Y:S01]  /*c470*/  SHF.R.S32.HI R9, RZ, 0x1f, R16 ;  /* 0x0000001fff097819 */ /* 0x002fe20000011410 */
[----:B------:R-:W-:Y:S01]  /*c480*/  HADD2.F32 R19, -RZ, R52.H1_H1 ;  /* 0x30000034ff137230 */ /* 0x000fe20000004100 */
[----:B------:R-:W-:Y:S02]  /*c490*/  LEA.HI R11, R16, R16, RZ, 0x1 ;  /* 0x00000010100b7211 */ /* 0x000fe400078f08ff */
[CC--:B------:R-:W-:Y:S02]  /*c4a0*/  LEA.HI R8, R7.reuse, R6.reuse, RZ, 0x3 ;  /* 0x0000000607087211 */ /* 0x0c0fe400078f18ff */
[----:B------:R-:W-:Y:S01]  /*c4b0*/  LEA.HI R12, R7, R6, RZ, 0x5 ;  /* 0x00000006070c7211 */ /* 0x000fe200078f28ff */
[----:B------:R-:W-:Y:S01]  /*c4c0*/  IMAD.SHL.U32 R10, R11, 0x20, RZ ;  /* 0x000000200b0a7824 */ /* 0x000fe200078e00ff */
[----:B------:R-:W-:-:S02]  /*c4d0*/  LEA.HI R6, R9, R16, RZ, 0x3 ;  /* 0x0000001009067211 */ /* 0x000fc400078f18ff */
[----:B------:R-:W-:Y:S02]  /*c4e0*/  MOV R13, c[0x0][0x27c] ;  /* 0x00009f00000d7a02 */ /* 0x000fe40000000f00 */
[----:B------:R-:W-:Y:S02]  /*c4f0*/  SHF.R.S32.HI R7, RZ, 0x3, R8 ;  /* 0x00000003ff077819 */ /* 0x000fe40000011408 */
[----:B------:R-:W-:Y:S02]  /*c500*/  LOP3.LUT R11, R11, 0x7fffffe, RZ, 0xc0, !PT ;  /* 0x07fffffe0b0b7812 */ /* 0x000fe400078ec0ff */
[----:B------:R-:W-:Y:S02]  /*c510*/  SHF.L.U32 R9, R6, 0x5, RZ ;  /* 0x0000000506097819 */ /* 0x000fe400000006ff */
[----:B------:R-:W-:Y:S01]  /*c520*/  LOP3.LUT R6, R10, 0xc0, RZ, 0xc0, !PT ;  /* 0x000000c00a067812 */ /* 0x000fe200078ec0ff */
[----:B------:R-:W-:Y:S01]  /*c530*/  IMAD.IADD R11, R16, 0x1, -R11 ;  /* 0x00000001100b7824 */ /* 0x000fe200078e0a0b */
[----:B------:R-:W-:-:S02]  /*c540*/  LEA.HI R7, R13, R7, RZ, 0x1d ;  /* 0x000000070d077211 */ /* 0x000fc400078fe8ff */
[----:B------:R-:W-:Y:S02]  /*c550*/  LOP3.LUT R9, R9, 0xffffff00, RZ, 0xc0, !PT ;  /* 0xffffff0009097812 */ /* 0x000fe400078ec0ff */
[----:B------:R-:W-:Y:S02]  /*c560*/  SHF.L.U32 R10, R12, 0x7, RZ ;  /* 0x000000070c0a7819 */ /* 0x000fe400000006ff */
[----:B------:R-:W-:Y:S01]  /*c570*/  LOP3.LUT R12, R6, 0x18, R8, 0xf8, !PT ;  /* 0x00000018060c7812 */ /* 0x000fe200078ef808 */
[----:B------:R-:W-:Y:S01]  /*c580*/  IMAD R13, R11, 0x20, R9 ;  /* 0x000000200b0d7824 */ /* 0x000fe200078e0209 */
[----:B------:R-:W-:Y:S02]  /*c590*/  SHF.R.S32.HI R8, RZ, 0x1f, R7 ;  /* 0x0000001fff087819 */ /* 0x000fe40000011407 */
[----:B------:R-:W-:Y:S02]  /*c5a0*/  SHF.L.U32 R11, R7, 0x3, RZ ;  /* 0x00000003070b7819 */ /* 0x000fe400000006ff */
[----:B------:R-:W-:-:S02]  /*c5b0*/  LEA.HI R7, R8, R7, RZ, 0x2 ;  /* 0x0000000708077211 */ /* 0x000fc400078f10ff */
[----:B------:R-:W-:Y:S02]  /*c5c0*/  SHF.R.U32.HI R14, RZ, 0x3, R6 ;  /* 0x00000003ff0e7819 */ /* 0x000fe40000011606 */
[----:B------:R-:W-:Y:S01]  /*c5d0*/  LOP3.LUT R8, R6, 0x18, R11, 0xf8, !PT ;  /* 0x0000001806087812 */ /* 0x000fe200078ef80b */
[----:B------:R-:W-:Y:S01]  /*c5e0*/  IMAD.SHL.U32 R6, R7, 0x400, RZ ;  /* 0x0000040007067824 */ /* 0x000fe200078e00ff */
[----:B------:R-:W-:Y:S02]  /*c5f0*/  LOP3.LUT R9, R10, 0x7ffff000, RZ, 0xc0, !PT ;  /* 0x7ffff0000a097812 */ /* 0x000fe400078ec0ff */
[-C--:B------:R-:W-:Y:S02]  /*c600*/  LOP3.LUT R10, R12, R14.reuse, RZ, 0x3c, !PT ;  /* 0x0000000e0c0a7212 */ /* 0x080fe400078e3cff */
[----:B------:R-:W-:Y:S02]  /*c610*/  LOP3.LUT R7, R8, R14, RZ, 0x3c, !PT ;  /* 0x0000000e08077212 */ /* 0x000fe400078e3cff */
[----:B------:R-:W-:-:S02]  /*c620*/  LOP3.LUT R6, R6, 0x7ffff000, RZ, 0xc0, !PT ;  /* 0x7ffff00006067812 */ /* 0x000fc400078ec0ff */
[----:B------:R-:W-:Y:S02]  /*c630*/  IADD3 R9, R10, R13, R9 ;  /* 0x0000000d0a097210 */ /* 0x000fe40007ffe009 */
        /* <DEDUP_REMOVED lines=29> */
[----:B------:R-:W-:Y:S02]  /*c810*/  HADD2.F32 R15, -RZ, R53.H1_H1 ;  /* 0x30000035ff0f7230 */ /* 0x000fe40000004100 */
[----:B------:R-:W-:Y:S01]  /*c820*/  HADD2.F32 R7, -RZ, R48.H1_H1 ;  /* 0x30000030ff077230 */ /* 0x000fe20000004100 */
[-C--:B------:R-:W-:Y:S01]  /*c830*/  FMUL.FTZ R35, R10, R12.reuse ;  /* 0x0000000c0a237220 */ /* 0x080fe20000410000 */
[----:B------:R-:W-:Y:S01]  /*c840*/  HADD2.F32 R6, -RZ, R49.H1_H1 ;  /* 0x30000031ff067230 */ /* 0x000fe20000004100 */
[----:B------:R-:W-:Y:S01]  /*c850*/  FFMA.FTZ R41, R15, R12, R9 ;  /* 0x0000000c0f297223 */ /* 0x000fe20000010009 */
[----:B------:R-:W-:Y:S01]  /*c860*/  HADD2.F32 R18, -RZ, R13.H1_H1 ;  /* 0x3000000dff127230 */ /* 0x000fe20000004100 */
[C---:B------:R-:W-:Y:S01]  /*c870*/  FMUL.FTZ R10, R7.reuse, R25 ;  /* 0x00000019070a7220 */ /* 0x040fe20000410000 */
[----:B------:R-:W-:Y:S01]  /*c880*/  HADD2.F32 R13, -RZ, R54.H1_H1 ;  /* 0x30000036ff0d7230 */ /* 0x000fe20000004100 */
[C---:B------:R-:W-:Y:S01]  /*c890*/  FMUL.FTZ R9, R6.reuse, R28 ;  /* 0x0000001c06097220 */ /* 0x040fe20000410000 */
[----:B------:R-:W-:Y:S01]  /*c8a0*/  HADD2.F32 R17, -RZ, R14.H0_H0 ;  /* 0x2000000eff117230 */ /* 0x000fe20000004100 */
[-C--:B------:R-:W-:Y:S01]  /*c8b0*/  FMUL.FTZ R33, R7, R18.reuse ;  /* 0x0000001207217220 */ /* 0x080fe20000410000 */
[----:B------:R-:W-:Y:S01]  /*c8c0*/  HADD2.F32 R12, -RZ, R55.H1_H1 ;  /* 0x30000037ff0c7230 */ /* 0x000fe20000004100 */
[----:B------:R-:W-:Y:S01]  /*c8d0*/  FFMA.FTZ R37, R13, R18, R10 ;  /* 0x000000120d257223 */ /* 0x000fe2000001000a */
[----:B------:R-:W-:Y:S01]  /*c8e0*/  HADD2.F32 R8, -RZ, R50.H0_H0 ;  /* 0x20000032ff087230 */ /* 0x000fe20000004100 */
[-C--:B------:R-:W-:Y:S01]  /*c8f0*/  FMUL.FTZ R31, R6, R17.reuse ;  /* 0x00000011061f7220 */ /* 0x080fe20000410000 */
[----:B------:R-:W-:Y:S01]  /*c900*/  HADD2.F32 R14, -RZ, R14.H1_H1 ;  /* 0x3000000eff0e7230 */ /* 0x000fe20000004100 */
[----:B------:R-:W-:Y:S01]  /*c910*/  FFMA.FTZ R34, R12, R17, R9 ;  /* 0x000000110c227223 */ /* 0x000fe20000010009 */
[----:B------:R-:W-:Y:S01]  /*c920*/  HADD2.F32 R10, -RZ, R56.H1_H1 ;  /* 0x30000038ff0a7230 */ /* 0x000fe20000004100 */
[C---:B------:R-:W-:Y:S01]  /*c930*/  FMUL.FTZ R9, R8.reuse, R27 ;  /* 0x0000001b08097220 */ /* 0x040fe20000410000 */
[----:B------:R-:W-:Y:S01]  /*c940*/  HADD2.F32 R7, -RZ, R51.H0_H0 ;  /* 0x20000033ff077230 */ /* 0x000fe20000004100 */
[-C--:B------:R-:W-:Y:S01]  /*c950*/  FMUL.FTZ R18, R8, R14.reuse ;  /* 0x0000000e08127220 */ /* 0x080fe20000410000 */
[----:B------:R-:W-:Y:S01]  /*c960*/  HADD2.F32 R6, -RZ, R50.H1_H1 ;  /* 0x30000032ff067230 */ /* 0x000fe20000004100 */
[----:B------:R-:W-:Y:S01]  /*c970*/  FFMA.FTZ R32, R10, R14, R9 ;  /* 0x0000000e0a207223 */ /* 0x000fe20000010009 */
[----:B------:R-:W-:Y:S01]  /*c980*/  HADD2.F32 R9, -RZ, R58.H1_H1 ;  /* 0x3000003aff097230 */ /* 0x000fe20000004100 */
[----:B------:R-:W-:Y:S01]  /*c990*/  FMUL.FTZ R11, R7, R30 ;  /* 0x0000001e070b7220 */ /* 0x000fe20000410000 */
[----:B------:R-:W-:Y:S01]  /*c9a0*/  HADD2.F32 R8, -RZ, R57.H1_H1 ;  /* 0x30000039ff087230 */ /* 0x000fe20000004100 */
        /* <DEDUP_REMOVED lines=22> */
.L_x_137:
[----:B------:R-:W-:Y:S05]  /*cb10*/  BSYNC B0 ;  /* 0x0000000000007941 */ /* 0x000fea0003800000 */
.L_x_136:
[----:B------:R-:W-:-:S04]  /*cb20*/  IADD3 R6, R64, 0x20, RZ ;  /* 0x0000002040067810 */ /* 0x000fc80007ffe0ff */
[----:B------:R-:W-:-:S13]  /*cb30*/  ISETP.GE.AND P0, PT, R6, c[0x0][0x27c], PT ;  /* 0x00009f0006007a0c */ /* 0x000fda0003f06270 */
[----:B------:R-:W-:Y:S05]  /*cb40*/  @P0 BRA `(.L_x_115) ;  /* 0x000006c000000947 */ /* 0x000fea0003800000 */
[----:B------:R-:W-:Y:S01]  /*cb50*/  SHF.R.S32.HI R7, RZ, 0x1f, R6 ;  /* 0x0000001fff077819 */ /* 0x000fe20000011406 */
[--C-:B------:R-:W-:Y:S01]  /*cb60*/  HADD2.F32 R19, -RZ, R68.reuse.H0_H0 ;  /* 0x20000044ff137230 */ /* 0x100fe20000004100 */
[----:B-1----:R-:W-:Y:S01]  /*cb70*/  LEA.HI R10, R16, R16, RZ, 0x1 ;  /* 0x00000010100a7211 */ /* 0x002fe200078f08ff */
[----:B------:R-:W-:Y:S01]  /*cb80*/  HADD2.F32 R18, -RZ, R68.H1_H1 ;  /* 0x30000044ff127230 */ /* 0x000fe20000004100 */
[----:B------:R-:W-:Y:S02]  /*cb90*/  SHF.R.S32.HI R9, RZ, 0x1f, R16 ;  /* 0x0000001fff097819 */ /* 0x000fe40000011410 */
[CC--:B------:R-:W-:Y:S02]  /*cba0*/  LEA.HI R8, R7.reuse, R6.reuse, RZ, 0x3 ;  /* 0x0000000607087211 */ /* 0x0c0fe400078f18ff */
[----:B------:R-:W-:Y:S02]  /*cbb0*/  LEA.HI R13, R7, R6, RZ, 0x5 ;  /* 0x00000006070d7211 */ /* 0x000fe400078f28ff */
[----:B------:R-:W-:Y:S01]  /*cbc0*/  LEA.HI R6, R9, R16, RZ, 0x3 ;  /* 0x0000001009067211 */ /* 0x000fe200078f18ff */
[C---:B------:R-:W-:Y:S01]  /*cbd0*/  IMAD.SHL.U32 R9, R10.reuse, 0x20, RZ ;  /* 0x000000200a097824 */ /* 0x040fe200078e00ff */
[----:B------:R-:W-:-:S02]  /*cbe0*/  LOP3.LUT R7, R10, 0x7fffffe, RZ, 0xc0, !PT ;  /* 0x07fffffe0a077812 */ /* 0x000fc400078ec0ff */
[----:B------:R-:W-:Y:S02]  /*cbf0*/  MOV R14, c[0x0][0x27c] ;  /* 0x00009f00000e7a02 */ /* 0x000fe40000000f00 */
[----:B------:R-:W-:Y:S01]  /*cc00*/  SHF.R.S32.HI R11, RZ, 0x3, R8 ;  /* 0x00000003ff0b7819 */ /* 0x000fe20000011408 */
[----:B------:R-:W-:Y:S01]  /*cc10*/  IMAD.IADD R12, R16, 0x1, -R7 ;  /* 0x00000001100c7824 */ /* 0x000fe200078e0a07 */
[----:B------:R-:W-:Y:S02]  /*cc20*/  SHF.L.U32 R10, R6, 0x5, RZ ;  /* 0x00000005060a7819 */ /* 0x000fe400000006ff */
[----:B------:R-:W-:Y:S02]  /*cc30*/  LOP3.LUT R6, R9, 0xc0, RZ, 0xc0, !PT ;  /* 0x000000c009067812 */ /* 0x000fe400078ec0ff */
[----:B------:R-:W-:Y:S02]  /*cc40*/  LEA.HI R7, R14, R11, RZ, 0x1d ;  /* 0x0000000b0e077211 */ /* 0x000fe400078fe8ff */
[----:B------:R-:W-:-:S02]  /*cc50*/  LOP3.LUT R9, R10, 0xffffff00, RZ, 0xc0, !PT ;  /* 0xffffff000a097812 */ /* 0x000fc400078ec0ff */
[----:B------:R-:W-:Y:S02]  /*cc60*/  SHF.L.U32 R11, R13, 0x7, RZ ;  /* 0x000000070d0b7819 */ /* 0x000fe400000006ff */
[----:B------:R-:W-:Y:S01]  /*cc70*/  LOP3.LUT R10, R6, 0x18, R8, 0xf8, !PT ;  /* 0x00000018060a7812 */ /* 0x000fe200078ef808 */
[----:B------:R-:W-:Y:S01]  /*cc80*/  IMAD R12, R12, 0x20, R9 ;  /* 0x000000200c0c7824 */ /* 0x000fe200078e0209 */
[----:B------:R-:W-:Y:S02]  /*cc90*/  SHF.R.U32.HI R13, RZ, 0x3, R6 ;  /* 0x00000003ff0d7819 */ /* 0x000fe40000011606 */
[----:B------:R-:W-:Y:S02]  /*cca0*/  SHF.R.S32.HI R8, RZ, 0x1f, R7 ;  /* 0x0000001fff087819 */ /* 0x000fe40000011407 */
[----:B------:R-:W-:Y:S02]  /*ccb0*/  LOP3.LUT R9, R10, R13, RZ, 0x3c, !PT ;  /* 0x0000000d0a097212 */ /* 0x000fe400078e3cff */
[----:B------:R-:W-:-:S02]  /*ccc0*/  SHF.L.U32 R10, R7, 0x3, RZ ;  /* 0x00000003070a7819 */ /* 0x000fc400000006ff */
[----:B------:R-:W-:Y:S02]  /*ccd0*/  LEA.HI R7, R8, R7, RZ, 0x2 ;  /* 0x0000000708077211 */ /* 0x000fe400078f10ff */
[----:B------:R-:W-:Y:S02]  /*cce0*/  LOP3.LUT R8, R6, 0x18, R10, 0xf8, !PT ;  /* 0x0000001806087812 */ /* 0x000fe400078ef80a */
[----:B------:R-:W-:Y:S01]  /*ccf0*/  LOP3.LUT R11, R11, 0x7ffff000, RZ, 0xc0, !PT ;  /* 0x7ffff0000b0b7812 */ /* 0x000fe200078ec0ff */
[----:B------:R-:W-:Y:S01]  /*cd00*/  IMAD.SHL.U32 R6, R7, 0x400, RZ ;  /* 0x0000040007067824 */ /* 0x000fe200078e00ff */
[----:B------:R-:W-:Y:S02]  /*cd10*/  LOP3.LUT R7, R8, R13, RZ, 0x3c, !PT ;  /* 0x0000000d08077212 */ /* 0x000fe400078e3cff */
[----:B------:R-:W-:Y:S02]  /*cd20*/  IADD3 R9, R9, R12, R11 ;  /* 0x0000000c09097210 */ /* 0x000fe40007ffe00b */
[----:B------:R-:W-:-:S02]  /*cd30*/  LOP3.LUT R6, R6, 0x7ffff000, RZ, 0xc0, !PT ;  /* 0x7ffff00006067812 */ /* 0x000fc400078ec0ff */
[----:B------:R-:W-:Y:S02]  /*cd40*/  SHF.L.U32 R38, R9, 0x1, RZ ;  /* 0x0000000109267819 */ /* 0x000fe400000006ff */
[----:B------:R-:W-:Y:S01]  /*cd50*/  IADD3 R6, R7, R6, R12 ;  /* 0x0000000607067210 */ /* 0x000fe20007ffe00c */
[--C-:B------:R-:W-:Y:S02]  /*cd60*/  HADD2.F32 R7, -RZ, R60.reuse.H0_H0 ;  /* 0x2000003cff077230 */ /* 0x100fe40000004100 */
[----:B------:R-:W1:Y:S01]  /*cd70*/  LDS.128 R8, [R38+0x6100] ;  /* 0x0061000026087984 */ /* 0x000e620000000c00 */
[----:B------:R-:W-:Y:S01]  /*cd80*/  SHF.L.U32 R34, R6, 0x1, RZ ;  /* 0x0000000106227819 */ /* 0x000fe200000006ff */
[----:B------:R-:W-:-:S04]  /*cd90*/  HADD2.F32 R6, -RZ, R60.H1_H1 ;  /* 0x3000003cff067230 */ /* 0x000fc80000004100 */
[----:B------:R-:W2:Y:S01]  /*cda0*/  LDS.128 R12, [R34+0x6100] ;  /* 0x00610000220c7984 */ /* 0x000ea20000000c00 */
[--C-:B-1----:R-:W-:Y:S02]  /*cdb0*/  HADD2.F32 R25, -RZ, R9.reuse.H0_H0 ;  /* 0x20000009ff197230 */ /* 0x102fe40000004100 */
[----:B------:R-:W-:Y:S02]  /*cdc0*/  HADD2.F32 R24, -RZ, R9.H1_H1 ;  /* 0x30000009ff187230 */ /* 0x000fe40000004100 */
[----:B------:R-:W-:Y:S02]  /*cdd0*/  HADD2.F32 R23, -RZ, R8.H0_H0 ;  /* 0x20000008ff177230 */ /* 0x000fe40000004100 */
[----:B--2---:R-:W-:Y:S02]  /*cde0*/  HADD2.F32 R9, -RZ, R12.H0_H0 ;  /* 0x2000000cff097230 */ /* 0x004fe40000004100 */
[----:B------:R-:W-:Y:S02]  /*cdf0*/  HADD2.F32 R22, -RZ, R8.H1_H1 ;  /* 0x30000008ff167230 */ /* 0x000fe40000004100 */
[--C-:B------:R-:W-:Y:S01]  /*ce00*/  HADD2.F32 R29, -RZ, R11.reuse.H0_H0 ;  /* 0x2000000bff1d7230 */ /* 0x100fe20000004100 */
[C---:B------:R-:W-:Y:S01]  /*ce10*/  FMUL.FTZ R37, R7.reuse, R9 ;  /* 0x0000000907257220 */ /* 0x040fe20000410000 */
[----:B------:R-:W-:Y:S01]  /*ce20*/  HADD2.F32 R28, -RZ, R11.H1_H1 ;  /* 0x3000000bff1c7230 */ /* 0x000fe20000004100 */
[----:B------:R-:W-:Y:S01]  /*ce30*/  FMUL.FTZ R11, R7, R23 ;  /* 0x00000017070b7220 */ /* 0x000fe20000410000 */
        /* <DEDUP_REMOVED lines=8> */
[-C--:B------:R-:W-:Y:S01]  /*cec0*/  FFMA.FTZ R40, R18, R8.reuse, R7 ;  /* 0x0000000812287223 */ /* 0x080fe20000010007 */
        /* <DEDUP_REMOVED lines=11> */
[----:B------:R-:W-:Y:S01]  /*cf80*/  HADD2.F32 R13, -RZ, R69.H1_H1 ;  /* 0x30000045ff0d7230 */ /* 0x000fe20000004100 */
[C---:B------:R-:W-:Y:S01]  /*cf90*/  FMUL.FTZ R9, R6.reuse, R27 ;  /* 0x0000001b06097220 */ /* 0x040fe20000410000 */
[----:B------:R-:W-:Y:S01]  /*cfa0*/  HADD2.F32 R16, -RZ, R14.H0_H0 ;  /* 0x2000000eff107230 */ /* 0x000fe20000004100 */
[-C--:B------:R-:W-:Y:S01]  /*cfb0*/  FMUL.FTZ R31, R7, R17.reuse ;  /* 0x00000011071f7220 */ /* 0x080fe20000410000 */
[----:B------:R-:W-:Y:S01]  /*cfc0*/  HADD2.F32 R12, -RZ, R70.H0_H0 ;  /* 0x20000046ff0c7230 */ /* 0x000fe20000004100 */
[----:B------:R-:W-:Y:S01]  /*cfd0*/  FFMA.FTZ R35, R13, R17, R10 ;  /* 0x000000110d237223 */ /* 0x000fe2000001000a */
[----:B------:R-:W-:Y:S01]  /*cfe0*/  HADD2.F32 R8, -RZ, R66.H1_H1 ;  /* 0x30000042ff087230 */ /* 0x000fe20000004100 */
[-C--:B------:R-:W-:Y:S01]  /*cff0*/  FMUL.FTZ R17, R6, R16.reuse ;  /* 0x0000001006117220 */ /* 0x080fe20000410000 */
[----:B------:R-:W-:Y:S01]  /*d000*/  HADD2.F32 R14, -RZ, R14.H1_H1 ;  /* 0x3000000eff0e7230 */ /* 0x000fe20000004100 */
[----:B------:R-:W-:Y:S01]  /*d010*/  FFMA.FTZ R32, R12, R16, R9 ;  /* 0x000000100c207223 */ /* 0x000fe20000010009 */
[----:B------:R-:W-:Y:S01]  /*d020*/  HADD2.F32 R10, -RZ, R70.H1_H1 ;  /* 0x30000046ff0a7230 */ /* 0x000fe20000004100 */
[C---:B------:R-:W-:Y:S01]  /*d030*/  FMUL.FTZ R9, R8.reuse, R26 ;  /* 0x0000001a08097220 */ /* 0x040fe20000410000 */
[--C-:B------:R-:W-:Y:S01]  /*d040*/  HADD2.F32 R7, -RZ, R67.reuse.H1_H1 ;  /* 0x30000043ff077230 */ /* 0x100fe20000004100 */
[-C--:B------:R-:W-:Y:S01]  /*d050*/  FMUL.FTZ R16, R8, R14.reuse ;  /* 0x0000000e08107220 */ /* 0x080fe20000410000 */
[----:B------:R-:W-:Y:S01]  /*d060*/  HADD2.F32 R6, -RZ, R67.H0_H0 ;  /* 0x20000043ff067230 */ /* 0x000fe20000004100 */
[----:B------:R-:W-:Y:S01]  /*d070*/  FFMA.FTZ R30, R10, R14, R9 ;  /* 0x0000000e0a1e7223 */ /* 0x000fe20000010009 */
[--C-:B------:R-:W-:Y:S01]  /*d080*/  HADD2.F32 R9, -RZ, R71.reuse.H1_H1 ;  /* 0x30000047ff097230 */ /* 0x100fe20000004100 */
        /* <DEDUP_REMOVED lines=24> */
.L_x_115:
[----:B------:R-:W-:Y:S05]  /*d210*/  BSYNC B2 ;  /* 0x0000000000027941 */ /* 0x000fea0003800000 */
.L_x_99:
[----:B-1----:R-:W-:Y:S01]  /*d220*/  IMAD R8, R74, c[0x0][0x208], RZ ;  /* 0x000082004a087a24 */ /* 0x002fe200078e02ff */
[----:B------:R-:W-:-:S04]  /*d230*/  DEPBAR.LE SB0, 0x0 ;  /* 0x000080000000791a */ /* 0x000fc80000000000 */
[----:B------:R-:W-:Y:S01]  /*d240*/  IMAD.WIDE.U32 R6, R230, c[0x0][0x208], RZ ;  /* 0x00008200e6067a25 */ /* 0x000fe200078e00ff */
[----:B------:R-:W-:Y:S02]  /*d250*/  ISETP.GE.AND P2, PT, R132, c[0x0][0x1d4], PT ;  /* 0x0000750084007a0c */ /* 0x000fe40003f46270 */
[----:B------:R-:W-:Y:S01]  /*d260*/  P2R R50, PR, RZ, 0x8 ;  /* 0x00000008ff327803 */ /* 0x000fe20000000000 */
[----:B------:R-:W-:Y:S01]  /*d270*/  IMAD R8, R230, c[0x0][0x20c], R8 ;  /* 0x00008300e6087a24 */ /* 0x000fe200078e0208 */
[----:B------:R-:W-:Y:S01]  /*d280*/  SHF.R.S32.HI R138, RZ, 0x1f, R132 ;  /* 0x0000001fff8a7819 */ /* 0x000fe20000011484 */
[----:B------:R-:W-:-:S04]  /*d290*/  IMAD.WIDE R14, R132, 0x2, RZ ;  /* 0x00000002840e7825 */ /* 0x000fc800078e02ff */
[----:B------:R-:W-:Y:S02]  /*d2a0*/  IMAD.IADD R7, R7, 0x1, R8 ;  /* 0x0000000107077824 */ /* 0x000fe400078e0208 */
[----:B------:R-:W-:Y:S02]  /*d2b0*/  IMAD R8, R75, c[0x0][0x218], RZ ;  /* 0x000086004b087a24 */ /* 0x000fe400078e02ff */
[----:B------:R-:W-:-:S04]  /*d2c0*/  IMAD.WIDE.U32 R6, R229, c[0x0][0x218], R6 ;  /* 0x00008600e5067a25 */ /* 0x000fc800078e0006 */
[----:B------:R-:W-:Y:S01]  /*d2d0*/  IMAD R8, R229, c[0x0][0x21c], R8 ;  /* 0x00008700e5087a24 */ /* 0x000fe200078e0208 */
[----:B------:R-:W-:Y:S01]  /*d2e0*/  BAR.SYNC.DEFER_BLOCKING 0x0 ;  /* 0x0000000000007b1d */ /* 0x000fe20000010000 */
[----:B------:R-:W-:Y:S01]  /*d2f0*/  IADD3 R6, P0, R78, R6, RZ ;  /* 0x000000064e067210 */ /* 0x000fe20007f1e0ff */
[----:B------:R-:W-:Y:S02]  /*d300*/  IMAD.SHL.U32 R139, R3, 0x2, RZ ;  /* 0x00000002038b7824 */ /* 0x000fe400078e00ff */
[----:B------:R-:W-:Y:S01]  /*d310*/  IMAD.SHL.U32 R219, R0, 0x2, RZ ;  /* 0x0000000200db7824 */ /* 0x000fe200078e00ff */
[----:B------:R-:W-:Y:S01]  /*d320*/  IADD3.X R8, R76, R7, R8, P0, !PT ;  /* 0x000000074c087210 */ /* 0x000fe200007fe408 */
[----:B------:R-:W-:Y:S01]  /*d330*/  IMAD R0, R2, 0x2, R139 ;  /* 0x0000000202007824 */ /* 0x000fe200078e028b */
[----:B------:R-:W-:Y:S01]  /*d340*/  LEA R7, P0, R6, c[0x0][0x1f8], 0x1 ;  /* 0x00007e0006077a11 */ /* 0x000fe200078008ff */
[----:B------:R-:W-:Y:S02]  /*d350*/  IMAD R220, R4, 0x2, R219 ;  /* 0x0000000204dc7824 */ /* 0x000fe400078e02db */
[----:B------:R-:W-:Y:S01]  /*d360*/  IMAD.SHL.U32 R221, R221, 0x2, RZ ;  /* 0x00000002dddd7824 */ /* 0x000fe200078e00ff */
[----:B------:R-:W-:Y:S01]  /*d370*/  LEA.HI.X R6, R6, c[0x0][0x1fc], R8, 0x1, P0 ;  /* 0x00007f0006067a11 */ /* 0x000fe200000f0c08 */
[----:B------:R-:W1:Y:S04]  /*d380*/  SHFL.IDX PT, R13, R7, RZ, 0x1c1f ;  /* 0x001c1fff070d7589 */ /* 0x000e6800000e0000 */
[----:B------:R2:W3:Y:S04]  /*d390*/  SHFL.IDX PT, R11, R7, 0x1, 0x1c1f ;  /* 0x003c1f00070b7f89 */ /* 0x0004e800000e0000 */
[----:B------:R-:W4:Y:S04]  /*d3a0*/  SHFL.IDX PT, R12, R6, RZ, 0x1c1f ;  /* 0x001c1fff060c7589 */ /* 0x000f2800000e0000 */
[----:B------:R5:W5:Y:S04]  /*d3b0*/  SHFL.IDX PT, R10, R6, 0x1, 0x1c1f ;  /* 0x003c1f00060a7f89 */ /* 0x000b6800000e0000 */
[----:B------:R-:W-:Y:S04]  /*d3c0*/  LDSM.16.M88.4 R20, [R219+0x6100] ;  /* 0x00610000db14783b */ /* 0x000fe80000000200 */
[----:B------:R-:W-:Y:S01]  /*d3d0*/  LDSM.16.M88.4 R16, [R219+0x7100] ;  /* 0x00710000db10783b */ /* 0x000fe20000000200 */
[----:B-1----:R-:W-:-:S03]  /*d3e0*/  IADD3 R46, P1, R13, R14, RZ ;  /* 0x0000000e0d2e7210 */ /* 0x002fc60007f3e0ff */
[----:B------:R-:W1:Y:S01]  /*d3f0*/  LDSM.16.M88.4 R36, [R139+0x3100] ;  /* 0x003100008b24783b */ /* 0x000e620000000200 */
[----:B--2---:R-:W-:Y:S02]  /*d400*/  SHF.R.S32.HI R7, RZ, 0x1f, R73 ;  /* 0x0000001fff077819 */ /* 0x004fe40000011449 */
[----:B---3--:R-:W-:Y:S01]  /*d410*/  IADD3 R42, P0, R14, R11, RZ ;  /* 0x0000000b0e2a7210 */ /* 0x008fe20007f1e0ff */
[----:B------:R-:W2:Y:S01]  /*d420*/  LDSM.16.M88.4 R32, [R139+0x3500] ;  /* 0x003500008b20783b */ /* 0x000ea20000000200 */
[----:B------:R-:W-:Y:S01]  /*d430*/  LEA.HI R7, R7, R73, RZ, 0x3 ;  /* 0x0000004907077211 */ /* 0x000fe200078f18ff */
[----:B----4-:R-:W-:Y:S02]  /*d440*/  IMAD.X R47, R12, 0x1, R15, P1 ;  /* 0x000000010c2f7824 */ /* 0x010fe400008e060f */
[----:B------:R-:W3:Y:S01]  /*d450*/  LDSM.16.M88.4 R28, [R139+0x3900] ;  /* 0x003900008b1c783b */ /* 0x000ee20000000200 */
[----:B-----5:R-:W-:Y:S01]  /*d460*/  SHF.R.S32.HI R6, RZ, 0x1f, R72 ;  /* 0x0000001fff067819 */ /* 0x020fe20000011448 */
[----:B------:R-:W-:Y:S01]  /*d470*/  IMAD.X R43, R15, 0x1, R10, P0 ;  /* 0x000000010f2b7824 */ /* 0x000fe200000e060a */
[----:B------:R-:W-:Y:S01]  /*d480*/  LOP3.LUT R225, R7, 0xfffffff8, RZ, 0xc0, !PT ;  /* 0xfffffff807e17812 */ /* 0x000fe200078ec0ff */
[----:B------:R-:W4:Y:S01]  /*d490*/  LDSM.16.M88.4 R24, [R139+0x3d00] ;  /* 0x003d00008b18783b */ /* 0x000f220000000200 */
[----:B------:R-:W-:-:S02]  /*d4a0*/  LEA.HI R6, R6, R72, RZ, 0x3 ;  /* 0x0000004806067211 */ /* 0x000fc400078f18ff */
[----:B------:R-:W-:Y:S01]  /*d4b0*/  SHF.R.S32.HI R137, RZ, 0x1f, R225 ;  /* 0x0000001fff897819 */ /* 0x000fe200000114e1 */
[----:B------:R-:W-:Y:S01]  /*d4c0*/  IMAD.WIDE R8, R225, 0x2, RZ ;  /* 0x00000002e1087825 */ /* 0x000fe200078e02ff */
[----:B------:R-:W-:Y:S01]  /*d4d0*/  LOP3.LUT R223, R6, 0xfffffff8, RZ, 0xc0, !PT ;  /* 0xfffffff806df7812 */ /* 0x000fe200078ec0ff */
[----:B------:R-:W-:Y:S03]  /*d4e0*/  LDSM.16.M88.4 R56, [R0+0x3100] ;  /* 0x003100000038783b */ /* 0x000fe60000000200 */
[----:B------:R-:W-:Y:S01]  /*d4f0*/  IADD3 R44, P1, R13, R8, RZ ;  /* 0x000000080d2c7210 */ /* 0x000fe20007f3e0ff */
[----:B------:R-:W-:Y:S01]  /*d500*/  IMAD.WIDE R6, R223, 0x2, RZ ;  /* 0x00000002df067825 */ /* 0x000fe200078e02ff */
[-C--:B------:R-:W-:Y:S01]  /*d510*/  IADD3 R48, P0, R8, R11.reuse, RZ ;  /* 0x0000000b08307210 */ /* 0x080fe20007f1e0ff */
[----:B------:R-:W-:Y:S01]  /*d520*/  LDSM.16.M88.4 R52, [R0+0x3500] ;  /* 0x003500000034783b */ /* 0x000fe20000000200 */
[----:B------:R-:W-:Y:S01]  /*d530*/  SHF.R.S32.HI R136, RZ, 0x1f, R223 ;  /* 0x0000001fff887819 */ /* 0x000fe200000114df */
[----:B------:R-:W-:Y:S01]  /*d540*/  IMAD.X R45, R12, 0x1, R9, P1 ;  /* 0x000000010c2d7824 */ /* 0x000fe200008e0609 */
[----:B------:R-:W-:Y:S01]  /*d550*/  IADD3 R40, P1, R13, R6, RZ ;  /* 0x000000060d287210 */ /* 0x000fe20007f3e0ff */
[--C-:B------:R-:W-:Y:S01]  /*d560*/  IMAD.X R49, R9, 0x1, R10.reuse, P0 ;  /* 0x0000000109317824 */ /* 0x100fe200000e060a */
[----:B------:R-:W-:Y:S01]  /*d570*/  IADD3 R6, P0, R6, R11, RZ ;  /* 0x0000000b06067210 */ /* 0x000fe20007f1e0ff */
[----:B------:R-:W-:Y:S02]  /*d580*/  LDSM.16.M88.4 R60, [R0+0x3900] ;  /* 0x00390000003c783b */ /* 0x000fe40000000200 */
[----:B------:R-:W-:Y:S01]  /*d590*/  IMAD.X R41, R12, 0x1, R7, P1 ;  /* 0x000000010c297824 */ /* 0x000fe200008e0607 */
[----:B------:R-:W-:Y:S01]  /*d5a0*/  ISETP.GE.AND P1, PT, R73, c[0x0][0x1d4], PT ;  /* 0x0000750049007a0c */ /* 0x000fe20003f26270 */
[----:B------:R-:W-:Y:S01]  /*d5b0*/  IMAD.X R7, R7, 0x1, R10, P0 ;  /* 0x0000000107077824 */ /* 0x000fe200000e060a */
[C---:B------:R-:W-:Y:S01]  /*d5c0*/  ISETP.LT.OR P0, PT, R112.reuse, 0x1, P2 ;  /* 0x000000017000780c */ /* 0x040fe20001701670 */
[----:B------:R5:W-:Y:S01]  /*d5d0*/  LDSM.16.M88.4 R64, [R0+0x3d00] ;  /* 0x003d00000040783b */ /* 0x000be20000000200 */
[C---:B------:R-:W-:Y:S01]  /*d5e0*/  ISETP.LT.OR P2, PT, R112.reuse, 0x21, P2 ;  /* 0x000000217000780c */ /* 0x040fe20001741670 */
[----:B-1----:R-:W-:Y:S02]  /*d5f0*/  HMMA.16816.F32 R96, R16, R38, RZ ;  /* 0x000000261060723c */ /* 0x002fe400000018ff */
[----:B------:R-:W-:Y:S04]  /*d600*/  LDSM.16.M88.4 R12, [R220+0x6100] ;  /* 0x00610000dc0c783b */ /* 0x000fe80000000200 */
[----:B------:R-:W1:Y:S02]  /*d610*/  LDSM.16.M88.4 R8, [R220+0x7100] ;  /* 0x00710000dc08783b */ /* 0x000e640000000200 */
[----:B------:R-:W-:Y:S02]  /*d620*/  HMMA.16816.F32 R84, R20, R36, RZ ;  /* 0x000000241454723c */ /* 0x000fe400000018ff */
[----:B------:R-:W-:Y:S01]  /*d630*/  @!PT LDS RZ, [RZ] ;  /* 0x00000000fffff984 */ /* 0x000fe20000000800 */
[----:B------:R-:W-:Y:S01]  /*d640*/  @!PT LDS RZ, [RZ] ;  /* 0x00000000fffff984 */ /* 0x000fe20000000800 */
[----:B------:R-:W-:Y:S01]  /*d650*/  @!PT LDS RZ, [RZ] ;  /* 0x00000000fffff984 */ /* 0x000fe20000000800 */
[----:B------:R3:W-:Y:S01]  /*d660*/  LDGSTS.E.BYPASS.LTC128B.128 [R221+0x100], [R46.64], !P0 ;  /* 0x001000002edd7fae */ /* 0x0007e2000c101d46 */
[----:B------:R-:W-:-:S02]  /*d670*/  ISETP.LT.OR P0, PT, R112, 0x1, P1 ;  /* 0x000000017000780c */ /* 0x000fc40000f01670 */
[----:B------:R-:W-:-:S03]  /*d680*/  ISETP.LT.OR P1, PT, R112, 0x21, P1 ;  /* 0x000000217000780c */ /* 0x000fc60000f21670 */
[----:B------:R-:W-:Y:S01]  /*d690*/  HMMA.16816.F32 R80, R20, R38, RZ ;  /* 0x000000261450723c */ /* 0x000fe200000018ff */
[----:B-----5:R-:W-:-:S07]  /*d6a0*/  IADD3 R0, R139, 0x3100, RZ ;  /* 0x000031008b007810 */ /* 0x020fce0007ffe0ff */
[----:B------:R3:W-:Y:S01]  /*d6b0*/  LDGSTS.E.BYPASS.LTC128B.128 [R221+0x1100], [R44.64], !P0 ;  /* 0x011000002cdd7fae */ /* 0x0007e2000c101d46 */
[----:B------:R-:W-:Y:S01]  /*d6c0*/  ISETP.GE.AND P0, PT, R72, c[0x0][0x1d4], PT ;  /* 0x0000750048007a0c */ /* 0x000fe20003f06270 */
[----:B--2---:R-:W-:Y:S01]  /*d6d0*/  HMMA.16816.F32 R68, R16, R32, RZ ;  /* 0x000000201044723c */ /* 0x004fe200000018ff */
[----:B------:R-:W-:Y:S02]  /*d6e0*/  IMAD R218, R2, 0x2, R0 ;  /* 0x0000000202da7824 */ /* 0x000fe400078e0200 */
[C---:B------:R-:W-:Y:S02]  /*d6f0*/  ISETP.LT.OR P3, PT, R112.reuse, 0x1, P0 ;  /* 0x000000017000780c */ /* 0x040fe40000761670 */
[----:B------:R-:W-:-:S03]  /*d700*/  ISETP.LT.OR P0, PT, R112, 0x21, P0 ;  /* 0x000000217000780c */ /* 0x000fc60000701670 */
[C---:B------:R-:W-:Y:S08]  /*d710*/  HMMA.16816.F32 R72, R16.reuse, R36, RZ ;  /* 0x000000241048723c */ /* 0x040ff000000018ff */
[----:B------:R4:W-:Y:S01]  /*d720*/  LDGSTS.E.BYPASS.LTC128B.128 [R221+0x2100], [R40.64], !P3 ;  /* 0x0210000028dd7fae */ /* 0x0009e2000d901d46 */
[----:B------:R-:W-:Y:S01]  /*d730*/  HMMA.16816.F32 R104, R16, R34, RZ ;  /* 0x000000221068723c */ /* 0x000fe200000018ff */
[----:B------:R-:W-:-:S02]  /*d740*/  ISETP.NE.AND P3, PT, R50, RZ, PT ;  /* 0x000000ff3200720c */ /* 0x000fc40003f65270 */
[----:B------:R4:W-:Y:S01]  /*d750*/  LDGSTS.E.BYPASS.LTC128B.128 [R221+0x900], [R42.64], !P2 ;  /* 0x009000002add7fae */ /* 0x0009e2000d101d46 */
[----:B------:R-:W-:-:S03]  /*d760*/  ISETP.GE.AND P2, PT, R165, 0x41, PT ;  /* 0x00000041a500780c */ /* 0x000fc60003f46270 */
[----:B------:R2:W-:Y:S01]  /*d770*/  LDGSTS.E.BYPASS.LTC128B.128 [R221+0x1900], [R48.64], !P1 ;  /* 0x0190000030dd7fae */ /* 0x0005e2000c901d46 */
[C---:B------:R-:W-:Y:S03]  /*d780*/  HMMA.16816.F32 R36, R20.reuse, R32, RZ ;  /* 0x000000201424723c */ /* 0x040fe600000018ff */
[----:B------:R1:W-:Y:S04]  /*d790*/  LDGSTS.E.BYPASS.LTC128B.128 [R221+0x2900], [R6.64], !P0 ;  /* 0x0290000006dd7fae */ /* 0x0003e8000c101d46 */
[----:B------:R-:W0:Y:S01]  /*d7a0*/  LDGDEPBAR ;  /* 0x00000000000079af */ /* 0x000e220000000000 */
[----:B------:R-:W-:Y:S08]  /*d7b0*/  HMMA.16816.F32 R76, R20, R34, RZ ;  /* 0x00000022144c723c */ /* 0x000ff000000018ff */
[C---:B---3--:R-:W-:Y:S08]  /*d7c0*/  HMMA.16816.F32 R44, R16.reuse, R28, RZ ;  /* 0x0000001c102c723c */ /* 0x048ff000000018ff */
[C---:B----4-:R-:W-:Y:S01]  /*d7d0*/  HMMA.16816.F32 R40, R16.reuse, R24, RZ ;  /* 0x000000181028723c */ /* 0x050fe200000018ff */
[----:B--2---:R-:W-:Y:S07]  /*d7e0*/  LDSM.16.M88.4 R48, [R218+0x1800] ;  /* 0x00180000da30783b */ /* 0x004fee0000000200 */
[----:B------:R-:W-:Y:S08]  /*d7f0*/  HMMA.16816.F32 R100, R16, R30, RZ ;  /* 0x0000001e1064723c */ /* 0x000ff000000018ff */
[C---:B------:R-:W-:Y:S08]  /*d800*/  HMMA.16816.F32 R32, R20.reuse, R28, RZ ;  /* 0x0000001c1420723c */ /* 0x040ff000000018ff */
[----:B------:R-:W-:Y:S08]  /*d810*/  HMMA.16816.F32 R92, R20, R30, RZ ;  /* 0x0000001e145c723c */ /* 0x000ff000000018ff */
[----:B------:R-:W-:Y:S01]  /*d820*/  HMMA.16816.F32 R88, R16, R26, RZ ;  /* 0x0000001a1058723c */ /* 0x000fe200000018ff */
[----:B------:R-:W-:Y:S07]  /*d830*/  LDSM.16.M88.4 R16, [R219+0x9100] ;  /* 0x00910000db10783b */ /* 0x000fee0000000200 */
[C---:B------:R-:W-:Y:S08]  /*d840*/  HMMA.16816.F32 R28, R20.reuse, R24, RZ ;  /* 0x00000018141c723c */ /* 0x040ff000000018ff */
[----:B------:R-:W-:Y:S01]  /*d850*/  HMMA.16816.F32 R24, R20, R26, RZ ;  /* 0x0000001a1418723c */ /* 0x000fe200000018ff */
[----:B------:R-:W-:Y:S07]  /*d860*/  LDSM.16.M88.4 R20, [R139+0x4d00] ;  /* 0x004d00008b14783b */ /* 0x000fee0000000200 */
[C---:B-1----:R-:W-:Y:S01]  /*d870*/  HMMA.16816.F32 R148, R8.reuse, R60, R44 ;  /* 0x0000003c0894723c */ /* 0x042fe2000000182c */
[----:B------:R-:W1:Y:S07]  /*d880*/  LDSM.16.M88.4 R44, [R139+0x4100] ;  /* 0x004100008b2c783b */ /* 0x000e6e0000000200 */
[C---:B------:R-:W-:Y:S01]  /*d890*/  HMMA.16816.F32 R144, R8.reuse, R64, R40 ;  /* 0x000000400890723c */ /* 0x040fe20000001828 */
[----:B------:R-:W2:Y:S07]  /*d8a0*/  LDSM.16.M88.4 R40, [R139+0x4500] ;  /* 0x004500008b28783b */ /* 0x000eae0000000200 */
[C---:B------:R-:W-:Y:S08]  /*d8b0*/  HMMA.16816.F32 R108, R8.reuse, R56, R72 ;  /* 0x00000038086c723c */ /* 0x040ff00000001848 */
[C---:B------:R-:W-:Y:S08]  /*d8c0*/  HMMA.16816.F32 R112, R8.reuse, R52, R68 ;  /* 0x000000340870723c */ /* 0x040ff00000001844 */
[----:B------:R-:W-:Y:S08]  /*d8d0*/  HMMA.16816.F32 R104, R8, R54, R104 ;  /* 0x000000360868723c */ /* 0x000ff00000001868 */
[C---:B------:R-:W-:Y:S01]  /*d8e0*/  HMMA.16816.F32 R120, R12.reuse, R52, R36 ;  /* 0x000000340c78723c */ /* 0x040fe20000001824 */
[----:B------:R-:W3:Y:S07]  /*d8f0*/  LDSM.16.M88.4 R36, [R139+0x4900] ;  /* 0x004900008b24783b */ /* 0x000eee0000000200 */
[C---:B------:R-:W-:Y:S08]  /*d900*/  HMMA.16816.F32 R116, R12.reuse, R56, R84 ;  /* 0x000000380c74723c */ /* 0x040ff00000001854 */
        /* <DEDUP_REMOVED lines=8> */
[----:B------:R-:W4:Y:S04]  /*d990*/  LDSM.16.M88.4 R12, [R219+0x8100] ;  /* 0x00810000db0c783b */ /* 0x000f280000000200 */
[----:B------:R-:W-:Y:S03]  /*d9a0*/  LDSM.16.M88.4 R24, [R220+0x8100] ;  /* 0x00810000dc18783b */ /* 0x000fe60000000200 */
[C---:B------:R-:W-:Y:S08]  /*d9b0*/  HMMA.16816.F32 R140, R8.reuse, R62, R100 ;  /* 0x0000003e088c723c */ /* 0x040ff00000001864 */
[C---:B------:R-:W-:Y:S01]  /*d9c0*/  HMMA.16816.F32 R96, R8.reuse, R58, R96 ;  /* 0x0000003a0860723c */ /* 0x040fe20000001860 */
[----:B------:R-:W-:Y:S07]  /*d9d0*/  LDSM.16.M88.4 R56, [R218+0x1c00] ;  /* 0x001c0000da38783b */ /* 0x000fee0000000200 */
[----:B------:R-:W-:Y:S01]  /*d9e0*/  HMMA.16816.F32 R100, R8, R66, R88 ;  /* 0x000000420864723c */ /* 0x000fe20000001858 */
[----:B------:R-:W5:Y:S07]  /*d9f0*/  LDSM.16.M88.4 R8, [R220+0x9100] ;  /* 0x00910000dc08783b */ /* 0x000f6e0000000200 */
[C---:B-1----:R-:W-:Y:S08]  /*da00*/  HMMA.16816.F32 R88, R16.reuse, R44, R108 ;  /* 0x0000002c1058723c */ /* 0x042ff0000000186c */
[C---:B--2---:R-:W-:Y:S08]  /*da10*/  HMMA.16816.F32 R80, R16.reuse, R40, R112 ;  /* 0x000000281050723c */ /* 0x044ff00000001870 */
[C---:B------:R-:W-:Y:S08]  /*da20*/  HMMA.16816.F32 R76, R16.reuse, R42, R104 ;  /* 0x0000002a104c723c */ /* 0x040ff00000001868 */
[C---:B------:R-:W-:Y:S08]  /*da30*/  HMMA.16816.F32 R84, R16.reuse, R46, R96 ;  /* 0x0000002e1054723c */ /* 0x040ff00000001860 */
[C---:B---3--:R-:W-:Y:S08]  /*da40*/  HMMA.16816.F32 R104, R16.reuse, R36, R148 ;  /* 0x000000241068723c */ /* 0x048ff00000001894 */
[C---:B------:R-:W-:Y:S08]  /*da50*/  HMMA.16816.F32 R108, R16.reuse, R20, R144 ;  /* 0x00000014106c723c */ /* 0x040ff00000001890 */
[C---:B------:R-:W-:Y:S08]  /*da60*/  HMMA.16816.F32 R112, R16.reuse, R38, R140 ;  /* 0x000000261070723c */ /* 0x040ff0000000188c */
[----:B------:R-:W-:Y:S08]  /*da70*/  HMMA.16816.F32 R100, R16, R22, R100 ;  /* 0x000000161064723c */ /* 0x000ff00000001864 */
[C---:B----4-:R-:W-:Y:S08]  /*da80*/  HMMA.16816.F32 R96, R12.reuse, R44, R116 ;  /* 0x0000002c0c60723c */ /* 0x050ff00000001874 */
        /* <DEDUP_REMOVED lines=11> */
[C---:B-----5:R-:W-:Y:S08]  /*db40*/  HMMA.16816.F32 R92, R8.reuse, R28, R80 ;  /* 0x0000001c085c723c */ /* 0x060ff00000001850 */
[----:B------:R-:W-:Y:S08]  /*db50*/  HMMA.16816.F32 R80, R8, R50, R112 ;  /* 0x000000320850723c */ /* 0x000ff00000001870 */
[C---:B------:R-:W-:Y:S01]  /*db60*/  HMMA.16816.F32 R112, R24.reuse, R48, R16 ;  /* 0x000000301870723c */ /* 0x040fe20000001810 */
[----:B------:R-:W2:Y:S07]  /*db70*/  LDSM.16.M88.4 R16, [R219+0xa100] ;  /* 0x00a10000db10783b */ /* 0x000eae0000000200 */
[C---:B------:R-:W-:Y:S01]  /*db80*/  HMMA.16816.F32 R120, R24.reuse, R28, R44 ;  /* 0x0000001c1878723c */ /* 0x040fe2000000182c */
[----:B------:R-:W3:Y:S07]  /*db90*/  LDSM.16.M88.4 R44, [R139+0x5500] ;  /* 0x005500008b2c783b */ /* 0x000eee0000000200 */
[----:B------:R-:W-:Y:S01]  /*dba0*/  HMMA.16816.F32 R116, R24, R30, R40 ;  /* 0x0000001e1874723c */ /* 0x000fe20000001828 */
[----:B------:R-:W4:Y:S07]  /*dbb0*/  LDSM.16.M88.4 R40, [R139+0x5900] ;  /* 0x005900008b28783b */ /* 0x000f2e0000000200 */
[C---:B------:R-:W-:Y:S08]  /*dbc0*/  HMMA.16816.F32 R88, R8.reuse, R32, R88 ;  /* 0x000000200858723c */ /* 0x040ff00000001858 */
[----:B------:R-:W-:Y:S08]  /*dbd0*/  HMMA.16816.F32 R144, R8, R34, R84 ;  /* 0x000000220890723c */ /* 0x000ff00000001854 */
[C---:B------:R-:W-:Y:S08]  /*dbe0*/  HMMA.16816.F32 R124, R24.reuse, R32, R96 ;  /* 0x00000020187c723c */ /* 0x040ff00000001860 */
[----:B------:R-:W-:Y:S01]  /*dbf0*/  HMMA.16816.F32 R60, R24, R34, R60 ;  /* 0x00000022183c723c */ /* 0x000fe2000000183c */
[----:B------:R-:W-:Y:S07]  /*dc00*/  LDSM.16.M88.4 R32, [R218+0x2400] ;  /* 0x00240000da20783b */ /* 0x000fee0000000200 */
[C---:B------:R-:W-:Y:S01]  /*dc10*/  HMMA.16816.F32 R140, R8.reuse, R30, R76 ;  /* 0x0000001e088c723c */ /* 0x040fe2000000184c */
[----:B------:R-:W-:Y:S07]  /*dc20*/  LDSM.16.M88.4 R28, [R218+0x2800] ;  /* 0x00280000da1c783b */ /* 0x000fee0000000200 */
[C---:B------:R-:W-:Y:S08]  /*dc30*/  HMMA.16816.F32 R84, R8.reuse, R48, R104 ;  /* 0x000000300854723c */ /* 0x040ff00000001868 */
[C---:B------:R-:W-:Y:S08]  /*dc40*/  HMMA.16816.F32 R76, R8.reuse, R56, R108 ;  /* 0x00000038084c723c */ /* 0x040ff0000000186c */
[----:B------:R-:W-:Y:S01]  /*dc50*/  HMMA.16816.F32 R128, R8, R58, R100 ;  /* 0x0000003a0880723c */ /* 0x000fe20000001864 */
[----:B------:R-:W-:Y:S07]  /*dc60*/  LDSM.16.M88.4 R8, [R220+0xb100] ;  /* 0x00b10000dc08783b */ /* 0x000fee0000000200 */
[C---:B------:R-:W-:Y:S01]  /*dc70*/  HMMA.16816.F32 R108, R24.reuse, R50, R64 ;  /* 0x00000032186c723c */ /* 0x040fe20000001840 */
[----:B------:R-:W5:Y:S07]  /*dc80*/  LDSM.16.M88.4 R48, [R218+0x2000] ;  /* 0x00200000da30783b */ /* 0x000f6e0000000200 */
        /* <DEDUP_REMOVED lines=12> */
[C---:B----4-:R-:W-:Y:S08]  /*dd50*/  HMMA.16816.F32 R84, R20.reuse, R40, R84 ;  /* 0x000000281454723c */ /* 0x050ff00000001854 */
[C---:B------:R-:W-:Y:S08]  /*dd60*/  HMMA.16816.F32 R80, R20.reuse, R42, R80 ;  /* 0x0000002a1450723c */ /* 0x040ff00000001850 */
[C---:B------:R-:W-:Y:S08]  /*dd70*/  HMMA.16816.F32 R76, R20.reuse, R36, R76 ;  /* 0x00000024144c723c */ /* 0x040ff0000000184c */
[----:B------:R-:W-:Y:S08]  /*dd80*/  HMMA.16816.F32 R68, R20, R38, R128 ;  /* 0x000000261444723c */ /* 0x000ff00000001880 */
[C---:B------:R-:W-:Y:S08]  /*dd90*/  HMMA.16816.F32 R44, R16.reuse, R40, R112 ;  /* 0x00000028102c723c */ /* 0x040ff00000001870 */
[C---:B------:R-:W-:Y:S08]  /*dda0*/  HMMA.16816.F32 R40, R16.reuse, R42, R108 ;  /* 0x0000002a1028723c */ /* 0x040ff0000000186c */
[C---:B------:R-:W-:Y:S08]  /*ddb0*/  HMMA.16816.F32 R20, R16.reuse, R36, R104 ;  /* 0x000000241014723c */ /* 0x040ff00000001868 */
[----:B------:R-:W-:Y:S08]  /*ddc0*/  HMMA.16816.F32 R16, R16, R38, R72 ;  /* 0x000000261010723c */ /* 0x000ff00000001848 */
[C---:B-----5:R-:W-:Y:S08]  /*ddd0*/  HMMA.16816.F32 R100, R8.reuse, R48, R100 ;  /* 0x000000300864723c */ /* 0x060ff00000001864 */
[C---:B------:R-:W-:Y:S08]  /*dde0*/  HMMA.16816.F32 R96, R8.reuse, R50, R96 ;  /* 0x000000320860723c */ /* 0x040ff00000001860 */
[----:B------:R-:W-:Y:S08]  /*ddf0*/  HMMA.16816.F32 R108, R8, R26, R68 ;  /* 0x0000001a086c723c */ /* 0x000ff00000001844 */
[C---:B------:R-:W-:Y:S08]  /*de00*/  HMMA.16816.F32 R64, R12.reuse, R48, R64 ;  /* 0x000000300c40723c */ /* 0x040ff00000001840 */
[----:B------:R-:W-:Y:S08]  /*de10*/  HMMA.16816.F32 R72, R12, R50, R60 ;  /* 0x000000320c48723c */ /* 0x000ff0000000183c */
[----:B------:R-:W-:Y:S08]  /*de20*/  HMMA.16816.F32 R76, R8, R24, R76 ;  /* 0x00000018084c723c */ /* 0x000ff0000000184c */
[C---:B------:R-:W-:Y:S08]  /*de30*/  HMMA.16816.F32 R68, R12.reuse, R32, R56 ;  /* 0x000000200c44723c */ /* 0x040ff00000001838 */
        /* <DEDUP_REMOVED lines=12> */
[----:B------:R-:W-:Y:S01]  /*df00*/  IMAD.MOV.U32 R229, RZ, RZ, RZ ;  /* 0x000000ffffe57224 */ /* 0x000fe200078e00ff */
[----:B------:R-:W-:-:S04]  /*df10*/  IADD3 R2, R250, R172, R158 ;  /* 0x000000acfa027210 */ /* 0x000fc80007ffe09e */
[----:B------:R-:W-:-:S05]  /*df20*/  IADD3 R2, R2, -0x80, RZ ;  /* 0xffffff8002027810 */ /* 0x000fca0007ffe0ff */
[----:B------:R-:W-:Y:S02]  /*df30*/  IMAD.MOV.U32 R0, RZ, RZ, R2 ;  /* 0x000000ffff007224 */ /* 0x000fe400078e0002 */
[----:B------:R-:W-:-:S05]  /*df40*/  @P1 IMAD.HI.U32 R3, R2, c[0x0][0x2bc], RZ ;  /* 0x0000af0002031a27 */ /* 0x000fca00078e00ff */
[----:B------:R-:W-:-:S04]  /*df50*/  @P1 SHF.R.U32.HI R0, RZ, c[0x0][0x2c0], R3 ;  /* 0x0000b000ff001a19 */ /* 0x000fc80000011603 */
[----:B------:R-:W-:-:S04]  /*df60*/  @!P3 IADD3 R3, P0, R0, R156, RZ ;  /* 0x0000009c0003b210 */ /* 0x000fc80007f1e0ff */
[----:B------:R-:W-:Y:S02]  /*df70*/  @!P3 LEA.HI.X.SX32 R7, R0, R152, 0x1, P0 ;  /* 0x000000980007b211 */ /* 0x000fe400000f0eff */
[----:B------:R-:W-:-:S04]  /*df80*/  @!P3 LEA R6, P0, R3, c[0x0][0x2a0], 0x2 ;  /* 0x0000a8000306ba11 */ /* 0x000fc800078010ff */
[----:B------:R-:W-:-:S05]  /*df90*/  @!P3 LEA.HI.X R7, R3, c[0x0][0x2a4], R7, 0x2, P0 ;  /* 0x0000a9000307ba11 */ /* 0x000fca00000f1407 */
[----:B------:R-:W2:Y:S01]  /*dfa0*/  @!P3 LDG.E R229, [R6.64] ;  /* 0x0000000606e5b981 */ /* 0x000ea2000c1e1900 */
[----:B------:R-:W-:Y:S01]  /*dfb0*/  IMAD.MOV R0, RZ, RZ, -R0 ;  /* 0x000000ffff007224 */ /* 0x000fe200078e0a00 */
[----:B------:R-:W-:Y:S01]  /*dfc0*/  SEL R21, RZ, 0x10, P6 ;  /* 0x00000010ff157807 */ /* 0x000fe20003000000 */
[----:B------:R-:W-:Y:S01]  /*dfd0*/  IMAD.SHL.U32 R11, R132, 0x2, RZ ;  /* 0x00000002840b7824 */ /* 0x000fe200078e00ff */
[----:B------:R-:W-:Y:S01]  /*dfe0*/  SEL R20, RZ, 0x10, P5 ;  /* 0x00000010ff147807 */ /* 0x000fe20002800000 */
[----:B------:R-:W-:Y:S01]  /*dff0*/  IMAD R230, R0, c[0x0][0x2b8], R2 ;  /* 0x0000ae0000e67a24 */ /* 0x000fe200078e0202 */
[----:B------:R-:W-:Y:S01]  /*e000*/  SHF.L.U64.HI R9, R132, 0x1, R138 ;  /* 0x0000000184097819 */ /* 0x000fe2000001028a */
[----:B------:R-:W-:Y:S01]  /*e010*/  IMAD.SHL.U32 R8, R225, 0x2, RZ ;  /* 0x00000002e1087824 */ /* 0x000fe200078e00ff */
[----:B------:R-:W-:Y:S01]  /*e020*/  IADD3 R10, -R134, 0x10, RZ ;  /* 0x00000010860a7810 */ /* 0x000fe20007ffe1ff */
[----:B------:R-:W-:Y:S01]  /*e030*/  IMAD.WIDE.U32 R2, R230, c[0x0][0x1e0], RZ ;  /* 0x00007800e6027a25 */ /* 0x000fe200078e00ff */
[----:B------:R-:W-:-:S02]  /*e040*/  SHF.R.S32.HI R0, RZ, 0x1f, R230 ;  /* 0x0000001fff007819 */ /* 0x000fc400000114e6 */
[----:B------:R-:W-:Y:S02]  /*e050*/  SHF.L.U64.HI R18, R225, 0x1, R137 ;  /* 0x00000001e1127819 */ /* 0x000fe40000010289 */
[----:B------:R-:W-:Y:S01]  /*e060*/  LOP3.LUT R10, R10, 0xf, RZ, 0xc0, !PT ;  /* 0x0000000f0a0a7812 */ /* 0x000fe200078ec0ff */
[----:B------:R-:W-:Y:S01]  /*e070*/  IMAD R0, R0, c[0x0][0x1e0], RZ ;  /* 0x0000780000007a24 */ /* 0x000fe200078e02ff */
[----:B------:R-:W-:-:S03]  /*e080*/  SHF.L.U64.HI R19, R223, 0x1, R136 ;  /* 0x00000001df137819 */ /* 0x000fc60000010288 */
[----:B------:R-:W-:-:S04]  /*e090*/  IMAD R0, R230, c[0x0][0x1e4], R0 ;  /* 0x00007900e6007a24 */ /* 0x000fc800078e0200 */
[----:B------:R-:W-:Y:S01]  /*e0a0*/  IMAD.IADD R3, R3, 0x1, R0 ;  /* 0x0000000103037824 */ /* 0x000fe200078e0200 */
[----:B--2---:R-:W-:-:S03]  /*e0b0*/  SHF.R.S32.HI R0, RZ, 0x1f, R229 ;  /* 0x0000001fff007819 */ /* 0x004fc600000114e5 */
[----:B------:R-:W-:-:S04]  /*e0c0*/  IMAD.WIDE.U32 R2, R229, c[0x0][0x1f0], R2 ;  /* 0x00007c00e5027a25 */ /* 0x000fc800078e0002 */
[----:B------:R-:W-:-:S04]  /*e0d0*/  IMAD R0, R0, c[0x0][0x1f0], RZ ;  /* 0x00007c0000007a24 */ /* 0x000fc800078e02ff */
[----:B------:R-:W-:Y:S01]  /*e0e0*/  IMAD R6, R229, c[0x0][0x1f4], R0 ;  /* 0x00007d00e5067a24 */ /* 0x000fe200078e0200 */
[----:B------:R-:W-:-:S04]  /*e0f0*/  IADD3 R0, P0, R154, R2, RZ ;  /* 0x000000029a007210 */ /* 0x000fc80007f1e0ff */
[----:B------:R-:W-:Y:S02]  /*e100*/  IADD3.X R3, R252, R3, R6, P0, !PT ;  /* 0x00000003fc037210 */ /* 0x000fe400007fe406 */
[C---:B------:R-:W-:Y:S02]  /*e110*/  LEA R7, P0, R0.reuse, c[0x0][0x1c8], 0x1 ;  /* 0x0000720000077a11 */ /* 0x040fe400078008ff */
[----:B------:R-:W-:Y:S02]  /*e120*/  IADD3 R6, -R21, 0x10, RZ ;  /* 0x0000001015067810 */ /* 0x000fe40007ffe1ff */
[----:B------:R-:W-:Y:S02]  /*e130*/  LEA.HI.X R3, R0, c[0x0][0x1cc], R3, 0x1, P0 ;  /* 0x0000730000037a11 */ /* 0x000fe400000f0c03 */
[----:B------:R-:W1:Y:S01]  /*e140*/  SHFL.IDX PT, R0, R7, 0x1, 0x1c1f ;  /* 0x003c1f0007007f89 */ /* 0x000e6200000e0000 */
[----:B------:R-:W-:-:S03]  /*e150*/  LOP3.LUT R6, R6, 0xf, RZ, 0xc0, !PT ;  /* 0x0000000f06067812 */ /* 0x000fc600078ec0ff */
[----:B------:R-:W2:Y:S01]  /*e160*/  SHFL.IDX PT, R2, R3, 0x1, 0x1c1f ;  /* 0x003c1f0003027f89 */ /* 0x000ea200000e0000 */
[----:B-1----:R-:W-:Y:S02]  /*e170*/  IADD3 R16, P1, P0, R6, R0, R11 ;  /* 0x0000000006107210 */ /* 0x002fe4000783e00b */
[----:B------:R-:W-:Y:S02]  /*e180*/  IADD3 R6, -R20, 0x10, RZ ;  /* 0x0000001014067810 */ /* 0x000fe40007ffe1ff */
[----:B--2---:R-:W-:Y:S02]  /*e190*/  IADD3.X R17, RZ, R2, R9, P1, P0 ;  /* 0x00000002ff117210 */ /* 0x004fe40000fe0409 */
[----:B------:R-:W-:-:S04]  /*e1a0*/  LOP3.LUT R6, R6, 0xf, RZ, 0xc0, !PT ;  /* 0x0000000f06067812 */ /* 0x000fc800078ec0ff */
[----:B------:R-:W-:Y:S01]  /*e1b0*/  IADD3 R14, P1, P0, R6, R0, R8 ;  /* 0x00000000060e7210 */ /* 0x000fe2000783e008 */
[----:B------:R-:W-:-:S03]  /*e1c0*/  IMAD.SHL.U32 R6, R223, 0x2, RZ ;  /* 0x00000002df067824 */ /* 0x000fc600078e00ff */
[----:B------:R-:W-:Y:S02]  /*e1d0*/  IADD3.X R15, RZ, R2, R18, P1, P0 ;  /* 0x00000002ff0f7210 */ /* 0x000fe40000fe0412 */
        /* <DEDUP_REMOVED lines=19> */
.L_x_138:
[----:B------:R-:W-:Y:S01]  /*e310*/  LOP3.LUT R0, R135, 0xffffffe0, RZ, 0xc0, !PT ;  /* 0xffffffe087007812 */ /* 0x000fe200078ec0ff */
        /* <DEDUP_REMOVED lines=11> */
[----:B-1----:R-:W-:Y:S02]  /*e3d0*/  FSEL R14, R102, -INF , P0 ;  /* 0xff800000660e7808 */ /* 0x002fe40000000000 */
        /* <DEDUP_REMOVED lines=84> */
[----:B------:R-:W-:Y:S02]  /*e920*/  FMNMX.FTZ R3, R116, R3, !PT ;  /* 0x0000000374037209 */ /* 0x000fe40007810000 */
        /* <DEDUP_REMOVED lines=38> */
[----:B------:R-:W-:Y:S02]  /*eb90*/  FMNMX.FTZ R2, R128, R2, !PT ;  /* 0x0000000280027209 */ /* 0x000fe40007810000 */
[----:B-1----:R-:W-:Y:S02]  /*eba0*/  FMNMX.FTZ R6, R6, R7, !PT ;  /* 0x0000000706067209 */ /* 0x002fe40007810000 */
[----:B------:R-:W-:-:S02]  /*ebb0*/  FMNMX.FTZ R0, R226, R0, !PT ;  /* 0x00000000e2007209 */ /* 0x000fc40007810000 */
[----:B------:R-:W-:Y:S01]  /*ebc0*/  FMNMX.FTZ R2, R127, R2, !PT ;  /* 0x000000027f027209 */ /* 0x000fe20007810000 */
[----:B------:R-:W1:Y:S01]  /*ebd0*/  SHFL.BFLY PT, R135, R6, 0x1, 0x1f ;  /* 0x0c201f0006877f89 */ /* 0x000e6200000e0000 */
        /* <DEDUP_REMOVED lines=9> */
[----:B------:R-:W-:Y:S02]  /*ec70*/  FSEL R222, R27, -INF , P0 ;  /* 0xff8000001bde7808 */ /* 0x000fe40000000000 */
[----:B------:R-:W-:Y:S01]  /*ec80*/  FMNMX.FTZ R0, R182, R0, !PT ;  /* 0x00000000b6007209 */ /* 0x000fe20007810000 */
[----:B------:R-:W3:Y:S03]  /*ec90*/  SHFL.BFLY PT, R2, R9, 0x1, 0x1f ;  /* 0x0c201f0009027f89 */ /* 0x000ee600000e0000 */
[----:B------:R-:W-:Y:S01]  /*eca0*/  FMNMX.FTZ R0, R181, R0, !PT ;  /* 0x00000000b5007209 */ /* 0x000fe20007810000 */
[----:B------:R-:W-:Y:S01]  /*ecb0*/  LDSM.16.MT88.4 R24, [R216+0x100] ;  /* 0x00010000d818783b */ /* 0x000fe20000004200 */
[----:B-1----:R-:W-:-:S02]  /*ecc0*/  FMNMX.FTZ R135, R6, R135, !PT ;  /* 0x0000008706877209 */ /* 0x002fc40007810000 */
[----:B------:R-:W-:Y:S02]  /*ecd0*/  FMNMX.FTZ R0, R183, R0, !PT ;  /* 0x00000000b7007209 */ /* 0x000fe40007810000 */
[C---:B------:R-:W-:Y:S01]  /*ece0*/  FSETP.NEU.FTZ.AND P0, PT, R135.reuse, -INF , PT ;  /* 0xff8000008700780b */ /* 0x040fe20003f1d000 */
[----:B------:R-:W-:Y:S01]  /*ecf0*/  FMUL.FTZ R3, R135, c[0x0][0x2d0] ;  /* 0x0000b40087037a20 */ /* 0x000fe20000410000 */
[----:B------:R-:W-:-:S04]  /*ed00*/  FMNMX.FTZ R6, R245, R0, !PT ;  /* 0x00000000f5067209 */ /* 0x000fc80007810000 */
[----:B------:R-:W-:Y:S02]  /*ed10*/  FMNMX.FTZ R6, R244, R6, !PT ;  /* 0x00000006f4067209 */ /* 0x000fe40007810000 */
[----:B------:R-:W-:Y:S02]  /*ed20*/  FSEL R3, R3, RZ, P0 ;  /* 0x000000ff03037208 */ /* 0x000fe40000000000 */
[----:B------:R-:W-:Y:S02]  /*ed30*/  FMNMX.FTZ R6, R222, R6, !PT ;  /* 0x00000006de067209 */ /* 0x000fe40007810000 */
[----:B--2---:R-:W-:Y:S01]  /*ed40*/  FMNMX.FTZ R8, R7, R8, !PT ;  /* 0x0000000807087209 */ /* 0x004fe20007810000 */
[--C-:B------:R-:W-:Y:S01]  /*ed50*/  FFMA.FTZ R0, R10, c[0x0][0x2d0], -R3.reuse ;  /* 0x0000b4000a007a23 */ /* 0x100fe20000010803 */
[----:B---3--:R-:W-:Y:S01]  /*ed60*/  FMNMX.FTZ R2, R2, R9, !PT ;  /* 0x0000000902027209 */ /* 0x008fe20007810000 */
[----:B------:R-:W-:Y:S01]  /*ed70*/  FFMA.FTZ R7, R12, c[0x0][0x2d0], -R3 ;  /* 0x0000b4000c077a23 */ /* 0x000fe20000010803 */
[----:B------:R-:W1:Y:S01]  /*ed80*/  SHFL.BFLY PT, R9, R6, 0x2, 0x1f ;  /* 0x0c401f0006097f89 */ /* 0x000e6200000e0000 */
[----:B------:R2:W-:Y:S01]  /*ed90*/  MUFU.EX2 R17, R0 ;  /* 0x0000000000117308 */ /* 0x0005e20000000800 */
[----:B------:R-:W-:-:S02]  /*eda0*/  FSETP.NEU.FTZ.AND P0, PT, R2, -INF , PT ;  /* 0xff8000000200780b */ /* 0x000fc40003f1d000 */
[----:B------:R-:W3:Y:S05]  /*edb0*/  SHFL.BFLY PT, R10, R8, 0x1, 0x1f ;  /* 0x0c201f00080a7f89 */ /* 0x000eea00000e0000 */
[----:B------:R4:W-:Y:S01]  /*edc0*/  MUFU.EX2 R150, R7 ;  /* 0x0000000700967308 */ /* 0x0009e20000000800 */
[----:B--2---:R-:W-:-:S07]  /*edd0*/  FFMA.FTZ R0, R11, c[0x0][0x2d0], -R3 ;  /* 0x0000b4000b007a23 */ /* 0x004fce0000010803 */
[----:B------:R2:W5:Y:S01]  /*ede0*/  MUFU.EX2 R18, R0 ;  /* 0x0000000000127308 */ /* 0x0005620000000800 */
[----:B-1----:R-:W-:Y:S01]  /*edf0*/  FMNMX.FTZ R6, R6, R9, !PT ;  /* 0x0000000906067209 */ /* 0x002fe20007810000 */
[----:B----4-:R-:W-:Y:S01]  /*ee00*/  FFMA.FTZ R7, R13, c[0x0][0x2d0], -R3 ;  /* 0x0000b4000d077a23 */ /* 0x010fe20000010803 */
[----:B---3--:R-:W-:-:S05]  /*ee10*/  FMNMX.FTZ R137, R8, R10, !PT ;  /* 0x0000000a08897209 */ /* 0x008fca0007810000 */
[----:B------:R1:W3:Y:S01]  /*ee20*/  MUFU.EX2 R148, R7 ;  /* 0x0000000700947308 */ /* 0x0002e20000000800 */
[----:B--2---:R-:W-:-:S05]  /*ee30*/  FMUL.FTZ R0, R2, c[0x0][0x2d0] ;  /* 0x0000b40002007a20 */ /* 0x004fca0000410000 */
[----:B------:R-:W-:Y:S02]  /*ee40*/  FSEL R0, R0, RZ, P0 ;  /* 0x000000ff00007208 */ /* 0x000fe40000000000 */
[----:B------:R-:W-:-:S03]  /*ee50*/  FSETP.NEU.FTZ.AND P0, PT, R137, -INF , PT ;  /* 0xff8000008900780b */ /* 0x000fc60003f1d000 */
[--C-:B-1----:R-:W-:Y:S02]  /*ee60*/  FFMA.FTZ R7, R14, c[0x0][0x2d0], -R0.reuse ;  /* 0x0000b4000e077a23 */ /* 0x102fe40000010800 */
[--C-:B------:R-:W-:Y:S02]  /*ee70*/  FFMA.FTZ R4, R16, c[0x0][0x2d0], -R0.reuse ;  /* 0x0000b40010047a23 */ /* 0x100fe40000010800 */
[----:B------:R1:W-:Y:S01]  /*ee80*/  MUFU.EX2 R151, R7 ;  /* 0x0000000700977308 */ /* 0x0003e20000000800 */
[----:B------:R-:W-:Y:S02]  /*ee90*/  FFMA.FTZ R5, R15, c[0x0][0x2d0], -R0 ;  /* 0x0000b4000f057a23 */ /* 0x000fe40000010800 */
[----:B-----5:R-:W-:Y:S02]  /*eea0*/  IMAD.MOV.U32 R14, RZ, RZ, R18 ;  /* 0x000000ffff0e7224 */ /* 0x020fe400078e0012 */
[----:B------:R-:W-:Y:S02]  /*eeb0*/  IMAD.MOV.U32 R15, RZ, RZ, R17 ;  /* 0x000000ffff0f7224 */ /* 0x000fe400078e0011 */
[----:B------:R-:W-:Y:S01]  /*eec0*/  LDSM.16.MT88.4 R16, [R217+0x100] ;  /* 0x00010000d910783b */ /* 0x000fe20000004200 */
[----:B------:R2:W-:Y:S03]  /*eed0*/  MUFU.EX2 R184, R4 ;  /* 0x0000000400b87308 */ /* 0x0005e60000000800 */
[----:B-1----:R-:W1:Y:S05]  /*eee0*/  SHFL.BFLY PT, R7, R6, 0x1, 0x1f ;  /* 0x0c201f0006077f89 */ /* 0x002e6a00000e0000 */
[----:B------:R4:W5:Y:S01]  /*eef0*/  MUFU.EX2 R168, R5 ;  /* 0x0000000500a87308 */ /* 0x0009620000000800 */
[----:B--2---:R-:W-:-:S05]  /*ef00*/  FMUL.FTZ R4, R137, c[0x0][0x2d0] ;  /* 0x0000b40089047a20 */ /* 0x004fca0000410000 */
[----:B------:R-:W-:Y:S01]  /*ef10*/  FSEL R12, R4, RZ, P0 ;  /* 0x000000ff040c7208 */ /* 0x000fe20000000000 */
[----:B----4-:R-:W-:-:S04]  /*ef20*/  FFMA.FTZ R5, R28, c[0x0][0x2d0], -R0 ;  /* 0x0000b4001c057a23 */ /* 0x010fc80000010800 */
[--C-:B------:R-:W-:Y:S01]  /*ef30*/  FFMA.FTZ R4, R32, c[0x0][0x2d0], -R12.reuse ;  /* 0x0000b40020047a23 */ /* 0x100fe2000001080c */
[----:B------:R-:W2:Y:S01]  /*ef40*/  LDSM.16.MT88.4 R28, [R217+0x1100] ;  /* 0x00110000d91c783b */ /* 0x000ea20000004200 */
[----:B------:R5:W4:Y:S01]  /*ef50*/  MUFU.EX2 R149, R5 ;  /* 0x0000000500957308 */ /* 0x000b220000000800 */
[--C-:B------:R-:W-:Y:S01]  /*ef60*/  FFMA.FTZ R9, R40, c[0x0][0x2d0], -R12.reuse ;  /* 0x0000b40028097a23 */ /* 0x100fe2000001080c */
[----:B-1----:R-:W-:Y:S01]  /*ef70*/  FMNMX.FTZ R136, R6, R7, !PT ;  /* 0x0000000706887209 */ /* 0x002fe20007810000 */
[----:B------:R-:W1:Y:S01]  /*ef80*/  LDSM.16.MT88.4 R32, [R216+0x2100] ;  /* 0x00210000d820783b */ /* 0x000e620000004200 */
[----:B---3--:R-:W-:Y:S02]  /*ef90*/  F2FP.PACK_AB R6, R148, R150 ;  /* 0x000000969406723e */ /* 0x008fe400000000ff */
[C---:B------:R-:W-:Y:S01]  /*efa0*/  FSETP.NEU.FTZ.AND P0, PT, R136.reuse, -INF , PT ;  /* 0xff8000008800780b */ /* 0x040fe20003f1d000 */
[----:B------:R-:W-:Y:S01]  /*efb0*/  FMUL.FTZ R8, R136, c[0x0][0x2d0] ;  /* 0x0000b40088087a20 */ /* 0x000fe20000410000 */
[----:B------:R3:W-:Y:S04]  /*efc0*/  MUFU.EX2 R241, R4 ;  /* 0x0000000400f17308 */ /* 0x0007e80000000800 */
[----:B------:R-:W-:Y:S01]  /*efd0*/  FSEL R13, R8, RZ, P0 ;  /* 0x000000ff080d7208 */ /* 0x000fe20000000000 */
[----:B------:R-:W-:Y:S01]  /*efe0*/  FFMA.FTZ R8, R41, c[0x0][0x2d0], -R12 ;  /* 0x0000b40029087a23 */ /* 0x000fe2000001080c */
[----:B-----5:R-:W-:-:S02]  /*eff0*/  F2FP.PACK_AB R5, R168, R151 ;  /* 0x00000097a805723e */ /* 0x020fc400000000ff */
[----:B------:R-:W-:Y:S01]  /*f000*/  MUFU.EX2 R242, R9 ;  /* 0x0000000900f27308 */ /* 0x000fe20000000800 */
[----:B----4-:R-:W-:Y:S01]  /*f010*/  F2FP.PACK_AB R7, R149, R184 ;  /* 0x000000b89507723e */ /* 0x010fe200000000ff */
[----:B---3--:R-:W-:-:S06]  /*f020*/  FFMA.FTZ R4, R36, c[0x0][0x2d0], -R12 ;  /* 0x0000b40024047a23 */ /* 0x008fcc000001080c */
[----:B------:R3:W4:Y:S01]  /*f030*/  MUFU.EX2 R243, R8 ;  /* 0x0000000800f37308 */ /* 0x0007220000000800 */
[----:B------:R-:W5:Y:S07]  /*f040*/  LDSM.16.MT88.4 R36, [R217+0x2100] ;  /* 0x00210000d924783b */ /* 0x000f6e0000004200 */
[----:B------:R1:W-:Y:S01]  /*f050*/  MUFU.EX2 R237, R4 ;  /* 0x0000000400ed7308 */ /* 0x0003e20000000800 */
[----:B---3--:R-:W-:Y:S01]  /*f060*/  FFMA.FTZ R8, R42, c[0x0][0x2d0], -R13 ;  /* 0x0000b4002a087a23 */ /* 0x008fe2000001080d */
[----:B----4-:R-:W-:-:S06]  /*f070*/  F2FP.PACK_AB R10, R243, R242 ;  /* 0x000000f2f30a723e */ /* 0x010fcc00000000ff */
[----:B------:R3:W-:Y:S01]  /*f080*/  MUFU.EX2 R234, R8 ;  /* 0x0000000800ea7308 */ /* 0x0007e20000000800 */
[----:B-1----:R-:W-:-:S07]  /*f090*/  F2FP.PACK_AB R4, R14, R15 ;  /* 0x0000000f0e04723e */ /* 0x002fce00000000ff */
[C---:B------:R-:W-:Y:S01]  /*f0a0*/  HMMA.16816.F32 R120, R4.reuse, R24, RZ ;  /* 0x000000180478723c */ /* 0x040fe200000018ff */
[--C-:B---3--:R-:W-:Y:S02]  /*f0b0*/  FFMA.FTZ R8, R43, c[0x0][0x2d0], -R13.reuse ;  /* 0x0000b4002b087a23 */ /* 0x108fe4000001080d */
[----:B------:R-:W-:Y:S05]  /*f0c0*/  LDSM.16.MT88.4 R40, [R217+0x2500] ;  /* 0x00250000d928783b */ /* 0x000fea0000004200 */
[C---:B------:R-:W-:Y:S01]  /*f0d0*/  HMMA.16816.F32 R112, R4.reuse, R16, RZ ;  /* 0x000000100470723c */ /* 0x040fe200000018ff */
[----:B------:R1:W3:Y:S07]  /*f0e0*/  MUFU.EX2 R233, R8 ;  /* 0x0000000800e97308 */ /* 0x0002ee0000000800 */
[C---:B------:R-:W-:Y:S08]  /*f0f0*/  HMMA.16816.F32 R108, R4.reuse, R20, RZ ;  /* 0x00000014046c723c */ /* 0x040ff000000018ff */
[----:B--2---:R-:W-:Y:S01]  /*f100*/  HMMA.16816.F32 R104, R4, R28, RZ ;  /* 0x0000001c0468723c */ /* 0x004fe200000018ff */
[----:B-1----:R-:W-:Y:S01]  /*f110*/  FFMA.FTZ R8, R44, c[0x0][0x2d0], -R13 ;  /* 0x0000b4002c087a23 */ /* 0x002fe2000001080d */
[----:B---3--:R-:W-:-:S03]  /*f120*/  F2FP.PACK_AB R9, R233, R234 ;  /* 0x000000eae909723e */ /* 0x008fc600000000ff */
[----:B------:R1:W-:Y:S03]  /*f130*/  MUFU.EX2 R236, R8 ;  /* 0x0000000800ec7308 */ /* 0x0003e60000000800 */
[C---:B------:R-:W-:Y:S08]  /*f140*/  HMMA.16816.F32 R100, R4.reuse, R32, RZ ;  /* 0x000000200464723c */ /* 0x040ff000000018ff */
[----:B-----5:R-:W-:Y:S01]  /*f150*/  HMMA.16816.F32 R96, R4, R36, RZ ;  /* 0x000000240460723c */ /* 0x020fe200000018ff */
        /* <DEDUP_REMOVED lines=27> */
[----:B------:R-:W4:Y:S01]  /*f310*/  LDSM.16.MT88.4 R28, [R217+0x1500] ;  /* 0x00150000d91c783b */ /* 0x000f220000004200 */
[----:B---3--:R-:W-:-:S04]  /*f320*/  FFMA.FTZ R4, R85, c[0x0][0x2d0], -R3 ;  /* 0x0000b40055047a23 */ /* 0x008fc80000010803 */
[----:B------:R3:W5:Y:S02]  /*f330*/  MUFU.EX2 R238, R4 ;  /* 0x0000000400ee7308 */ /* 0x0007640000000800 */
[C---:B------:R-:W-:Y:S08]  /*f340*/  HMMA.16816.F32 R48, R8.reuse, R32, RZ ;  /* 0x000000200830723c */ /* 0x040ff000000018ff */
[----:B------:R-:W-:Y:S01]  /*f350*/  HMMA.16816.F32 R160, R8, R34, RZ ;  /* 0x0000002208a0723c */ /* 0x000fe200000018ff */
[----:B------:R-:W1:Y:S01]  /*f360*/  LDSM.16.MT88.4 R32, [R216+0x2500] ;  /* 0x00250000d820783b */ /* 0x000e620000004200 */
[----:B---3--:R-:W-:-:S06]  /*f370*/  FFMA.FTZ R4, R86, c[0x0][0x2d0], -R0 ;  /* 0x0000b40056047a23 */ /* 0x008fcc0000010800 */
[C---:B------:R-:W-:Y:S01]  /*f380*/  HMMA.16816.F32 R44, R8.reuse, R36, RZ ;  /* 0x00000024082c723c */ /* 0x040fe200000018ff */
[----:B-----5:R-:W-:Y:S01]  /*f390*/  F2FP.PACK_AB R6, R238, R239 ;  /* 0x000000efee06723e */ /* 0x020fe200000000ff */
[----:B------:R3:W-:Y:S06]  /*f3a0*/  MUFU.EX2 R227, R4 ;  /* 0x0000000400e37308 */ /* 0x0007ec0000000800 */
[----:B------:R-:W-:Y:S01]  /*f3b0*/  HMMA.16816.F32 R164, R8, R38, RZ ;  /* 0x0000002608a4723c */ /* 0x000fe200000018ff */
[----:B------:R-:W-:Y:S06]  /*f3c0*/  LDSM.16.MT88.4 R36, [R217+0x2900] ;  /* 0x00290000d924783b */ /* 0x000fec0000004200 */
[----:B------:R-:W-:-:S02]  /*f3d0*/  FFMA.FTZ R8, R125, c[0x0][0x2d0], -R12 ;  /* 0x0000b4007d087a23 */ /* 0x000fc4000001080c */
[----:B------:R-:W-:Y:S02]  /*f3e0*/  IMAD.MOV.U32 R9, RZ, RZ, R168 ;  /* 0x000000ffff097224 */ /* 0x000fe400078e00a8 */
[----:B------:R5:W-:Y:S01]  /*f3f0*/  MUFU.EX2 R214, R8 ;  /* 0x0000000800d67308 */ /* 0x000be20000000800 */
[----:B---3--:R-:W-:Y:S02]  /*f400*/  FFMA.FTZ R4, R87, c[0x0][0x2d0], -R0 ;  /* 0x0000b40057047a23 */ /* 0x008fe40000010800 */
[----:B------:R-:W-:Y:S02]  /*f410*/  IMAD.MOV.U32 R11, RZ, RZ, R151 ;  /* 0x000000ffff0b7224 */ /* 0x000fe400078e0097 */
[----:B------:R-:W-:-:S03]  /*f420*/  IMAD.MOV.U32 R10, RZ, RZ, R150 ;  /* 0x000000ffff0a7224 */ /* 0x000fc600078e0096 */
[----:B------:R3:W1:Y:S01]  /*f430*/  MUFU.EX2 R249, R4 ;  /* 0x0000000400f97308 */ /* 0x0006620000000800 */
[----:B-----5:R-:W-:-:S07]  /*f440*/  FFMA.FTZ R8, R124, c[0x0][0x2d0], -R12 ;  /* 0x0000b4007c087a23 */ /* 0x020fce000001080c */
[----:B------:R5:W-:Y:S01]  /*f450*/  MUFU.EX2 R213, R8 ;  /* 0x0000000800d57308 */ /* 0x000be20000000800 */
[----:B---3--:R-:W-:Y:S01]  /*f460*/  FFMA.FTZ R4, R116, c[0x0][0x2d0], -R0 ;  /* 0x0000b40074047a23 */ /* 0x008fe20000010800 */
[----:B-1----:R-:W-:-:S06]  /*f470*/  F2FP.PACK_AB R5, R249, R227 ;  /* 0x000000e3f905723e */ /* 0x002fcc00000000ff */
[----:B------:R1:W-:Y:S01]  /*f480*/  MUFU.EX2 R231, R4 ;  /* 0x0000000400e77308 */ /* 0x0003e20000000800 */
[----:B-----5:R-:W-:Y:S02]  /*f490*/  FFMA.FTZ R8, R129, c[0x0][0x2d0], -R13 ;  /* 0x0000b40081087a23 */ /* 0x020fe4000001080d */
[----:B------:R-:W-:-:S05]  /*f4a0*/  IMAD.MOV.U32 R129, RZ, RZ, R149 ;  /* 0x000000ffff817224 */ /* 0x000fca00078e0095 */
[----:B------:R3:W-:Y:S01]  /*f4b0*/  MUFU.EX2 R208, R8 ;  /* 0x0000000800d07308 */ /* 0x0007e20000000800 */
[----:B-1----:R-:W-:-:S07]  /*f4c0*/  FFMA.FTZ R4, R117, c[0x0][0x2d0], -R0 ;  /* 0x0000b40075047a23 */ /* 0x002fce0000010800 */
[----:B------:R1:W5:Y:S01]  /*f4d0*/  MUFU.EX2 R228, R4 ;  /* 0x0000000400e47308 */ /* 0x0003620000000800 */
[----:B---3--:R-:W-:Y:S02]  /*f4e0*/  FFMA.FTZ R8, R128, c[0x0][0x2d0], -R13 ;  /* 0x0000b40080087a23 */ /* 0x008fe4000001080d */
[----:B------:R-:W-:-:S05]  /*f4f0*/  IMAD.MOV.U32 R128, RZ, RZ, R148 ;  /* 0x000000ffff807224 */ /* 0x000fca00078e0094 */
        /* <DEDUP_REMOVED lines=21> */
[----:B-1----:R-:W-:-:S02]  /*f650*/  FFMA.FTZ R8, R131, c[0x0][0x2d0], -R3 ;  /* 0x0000b40083087a23 */ /* 0x002fc40000010803 */
[----:B------:R-:W-:-:S05]  /*f660*/  IMAD.MOV.U32 R131, RZ, RZ, R184 ;  /* 0x000000ffff837224 */ /* 0x000fca00078e00b8 */
        /* <DEDUP_REMOVED lines=16> */
[C---:B------:R-:W-:Y:S01]  /*f770*/  HMMA.16816.F32 R80, R4.reuse, R24, R68 ;  /* 0x000000180450723c */ /* 0x040fe20000001844 */
[----:B------:R1:W3:Y:S07]  /*f780*/  MUFU.EX2 R187, R8 ;  /* 0x0000000800bb7308 */ /* 0x0002ee0000000800 */
[C---:B------:R-:W-:Y:S08]  /*f790*/  HMMA.16816.F32 R76, R4.reuse, R20, R60 ;  /* 0x00000014044c723c */ /* 0x040ff0000000183c */
[----:B------:R-:W-:Y:S01]  /*f7a0*/  HMMA.16816.F32 R72, R4, R16, R56 ;  /* 0x000000100448723c */ /* 0x000fe20000001838 */
[----:B-1----:R-:W-:-:S04]  /*f7b0*/  FFMA.FTZ R8, R173, c[0x0][0x2d0], -R0 ;  /* 0x0000b400ad087a23 */ /* 0x002fc80000010800 */
[----:B------:R1:W-:Y:S03]  /*f7c0*/  MUFU.EX2 R185, R8 ;  /* 0x0000000800b97308 */ /* 0x0003e60000000800 */
[C---:B------:R-:W-:Y:S08]  /*f7d0*/  HMMA.16816.F32 R68, R4.reuse, R28, R52 ;  /* 0x0000001c0444723c */ /* 0x040ff00000001834 */
[----:B------:R-:W-:Y:S01]  /*f7e0*/  HMMA.16816.F32 R64, R4, R32, R48 ;  /* 0x000000200440723c */ /* 0x000fe20000001830 */
[----:B-1----:R-:W-:-:S07]  /*f7f0*/  FFMA.FTZ R8, R174, c[0x0][0x2d0], -R0 ;  /* 0x0000b400ae087a23 */ /* 0x002fce0000010800 */
[C---:B------:R-:W-:Y:S01]  /*f800*/  HMMA.16816.F32 R196, R4.reuse, R40, R44 ;  /* 0x0000002804c4723c */ /* 0x040fe2000000182c */
[----:B------:R1:W4:Y:S07]  /*f810*/  MUFU.EX2 R186, R8 ;  /* 0x0000000800ba7308 */ /* 0x00032e0000000800 */
[C---:B------:R-:W-:Y:S01]  /*f820*/  HMMA.16816.F32 R60, R4.reuse, R26, R152 ;  /* 0x0000001a043c723c */ /* 0x040fe20000001898 */
[----:B------:R-:W5:Y:S04]  /*f830*/  LDSM.16.MT88.4 R24, [R216+0x900] ;  /* 0x00090000d818783b */ /* 0x000f680000004200 */
[----:B------:R-:W-:Y:S03]  /*f840*/  LDSM.16.MT88.4 R152, [R216+0xd00] ;  /* 0x000d0000d898783b */ /* 0x000fe60000004200 */
[C---:B------:R-:W-:Y:S01]  /*f850*/  HMMA.16816.F32 R52, R4.reuse, R22, R144 ;  /* 0x000000160434723c */ /* 0x040fe20000001890 */
[--C-:B-1----:R-:W-:Y:S01]  /*f860*/  FFMA.FTZ R8, R175, c[0x0][0x2d0], -R12.reuse ;  /* 0x0000b400af087a23 */ /* 0x102fe2000001080c */
[----:B------:R-:W-:Y:S03]  /*f870*/  LDSM.16.MT88.4 R20, [R216+0x1900] ;  /* 0x00190000d814783b */ /* 0x000fe60000004200 */
[----:B------:R1:W-:Y:S03]  /*f880*/  MUFU.EX2 R184, R8 ;  /* 0x0000000800b87308 */ /* 0x0003e60000000800 */
[C---:B------:R-:W-:Y:S01]  /*f890*/  HMMA.16816.F32 R48, R4.reuse, R18, R140 ;  /* 0x000000120430723c */ /* 0x040fe2000000188c */
[----:B------:R-:W5:Y:S07]  /*f8a0*/  LDSM.16.MT88.4 R16, [R217+0x900] ;  /* 0x00090000d910783b */ /* 0x000f6e0000004200 */
[----:B------:R-:W-:Y:S01]  /*f8b0*/  HMMA.16816.F32 R44, R4, R30, R156 ;  /* 0x0000001e042c723c */ /* 0x000fe2000000189c */
[----:B------:R-:W5:Y:S01]  /*f8c0*/  LDSM.16.MT88.4 R28, [R217+0x1900] ;  /* 0x00190000d91c783b */ /* 0x000f620000004200 */
[----:B-1----:R-:W-:-:S06]  /*f8d0*/  FFMA.FTZ R8, R176, c[0x0][0x2d0], -R12 ;  /* 0x0000b400b0087a23 */ /* 0x002fcc000001080c */
[C---:B------:R-:W-:Y:S01]  /*f8e0*/  HMMA.16816.F32 R56, R4.reuse, R34, R160 ;  /* 0x000000220438723c */ /* 0x040fe200000018a0 */
[----:B------:R1:W1:Y:S01]  /*f8f0*/  MUFU.EX2 R173, R8 ;  /* 0x0000000800ad7308 */ /* 0x0002620000000800 */
[----:B------:R-:W5:Y:S06]  /*f900*/  LDSM.16.MT88.4 R32, [R216+0x2900] ;  /* 0x00290000d820783b */ /* 0x000f6c0000004200 */
[----:B------:R-:W-:Y:S07]  /*f910*/  HMMA.16816.F32 R40, R4, R42, R164 ;  /* 0x0000002a0428723c */ /* 0x000fee00000018a4 */
[----:B--2---:R-:W-:Y:S01]  /*f920*/  F2FP.PACK_AB R4, R191, R200 ;  /* 0x000000c8bf04723e */ /* 0x004fe200000000ff */
[----:B-1----:R-:W-:Y:S01]  /*f930*/  FFMA.FTZ R8, R178, c[0x0][0x2d0], -R12 ;  /* 0x0000b400b2087a23 */ /* 0x002fe2000001080c */
[----:B---3--:R-:W-:-:S02]  /*f940*/  F2FP.PACK_AB R5, R187, R188 ;  /* 0x000000bcbb05723e */ /* 0x008fc400000000ff */
[----:B------:R-:W-:Y:S01]  /*f950*/  F2FP.PACK_AB R6, R189, R190 ;  /* 0x000000bebd06723e */ /* 0x000fe200000000ff */
[----:B------:R1:W-:Y:S01]  /*f960*/  MUFU.EX2 R174, R8 ;  /* 0x0000000800ae7308 */ /* 0x0003e20000000800 */
[----:B----4-:R-:W-:-:S07]  /*f970*/  F2FP.PACK_AB R7, R186, R185 ;  /* 0x000000b9ba07723e */ /* 0x010fce00000000ff */
        /* <DEDUP_REMOVED lines=11> */
[----:B------:R-:W-:Y:S01]  /*fa30*/  LDSM.16.MT88.4 R104, [R217+0x1d00] ;  /* 0x001d0000d968783b */ /* 0x000fe20000004200 */
[----:B-1----:R-:W-:-:S06]  /*fa40*/  FFMA.FTZ R8, R180, c[0x0][0x2d0], -R13 ;  /* 0x0000b400b4087a23 */ /* 0x002fcc000001080d */
[C---:B------:R-:W-:Y:S01]  /*fa50*/  HMMA.16816.F32 R148, R4.reuse, R26, R148 ;  /* 0x0000001a0494723c */ /* 0x040fe20000001894 */
[----:B------:R1:W2:Y:S07]  /*fa60*/  MUFU.EX2 R138, R8 ;  /* 0x00000008008a7308 */ /* 0x0002ae0000000800 */
[C---:B------:R-:W-:Y:S08]  /*fa70*/  HMMA.16816.F32 R84, R4.reuse, R18, R84 ;  /* 0x000000120454723c */ /* 0x040ff00000001854 */
[----:B------:R-:W-:Y:S01]  /*fa80*/  HMMA.16816.F32 R100, R4, R22, R100 ;  /* 0x000000160464723c */ /* 0x000fe20000001864 */
[----:B-1----:R-:W-:-:S04]  /*fa90*/  FFMA.FTZ R8, R182, c[0x0][0x2d0], -R13 ;  /* 0x0000b400b6087a23 */ /* 0x002fc8000001080d */
[----:B------:R1:W-:Y:S03]  /*faa0*/  MUFU.EX2 R134, R8 ;  /* 0x0000000800867308 */ /* 0x0003e60000000800 */
[C---:B------:R-:W-:Y:S08]  /*fab0*/  HMMA.16816.F32 R160, R4.reuse, R30, R96 ;  /* 0x0000001e04a0723c */ /* 0x040ff00000001860 */
[----:B------:R-:W-:Y:S01]  /*fac0*/  HMMA.16816.F32 R164, R4, R34, R92 ;  /* 0x0000002204a4723c */ /* 0x000fe2000000185c */
[----:B------:R-:W-:Y:S01]  /*fad0*/  LDSM.16.MT88.4 R92, [R216+0x1d00] ;  /* 0x001d0000d85c783b */ /* 0x000fe20000004200 */
[----:B-1----:R-:W-:-:S06]  /*fae0*/  FFMA.FTZ R8, R181, c[0x0][0x2d0], -R13 ;  /* 0x0000b400b5087a23 */ /* 0x002fcc000001080d */
[----:B------:R-:W-:Y:S01]  /*faf0*/  HMMA.16816.F32 R144, R4, R38, R88 ;  /* 0x000000260490723c */ /* 0x000fe20000001858 */
[----:B------:R-:W1:Y:S06]  /*fb00*/  MUFU.EX2 R133, R8 ;  /* 0x0000000800857308 */ /* 0x000e6c0000000800 */
[----:B------:R-:W-:Y:S01]  /*fb10*/  F2FP.PACK_AB R4, R173, R184 ;  /* 0x000000b8ad04723e */ /* 0x000fe200000000ff */
[----:B------:R-:W-:Y:S01]  /*fb20*/  IMAD.MOV.U32 R88, RZ, RZ, R183 ;  /* 0x000000ffff587224 */ /* 0x000fe200078e00b7 */
[----:B--2---:R-:W-:Y:S01]  /*fb30*/  F2FP.PACK_AB R5, R138, R172 ;  /* 0x000000ac8a05723e */ /* 0x004fe200000000ff */
[----:B------:R-:W-:Y:S01]  /*fb40*/  IMAD.MOV.U32 R91, RZ, RZ, R131 ;  /* 0x000000ffff5b7224 */ /* 0x000fe200078e0083 */
[----:B------:R-:W-:Y:S01]  /*fb50*/  F2FP.PACK_AB R6, R175, R174 ;  /* 0x000000aeaf06723e */ /* 0x000fe200000000ff */
[----:B------:R-:W-:-:S02]  /*fb60*/  IMAD.MOV.U32 R90, RZ, RZ, R128 ;  /* 0x000000ffff5a7224 */ /* 0x000fc400078e0080 */
[----:B------:R-:W-:Y:S01]  /*fb70*/  IMAD.MOV.U32 R89, RZ, RZ, R129 ;  /* 0x000000ffff597224 */ /* 0x000fe200078e0081 */
[----:B-1----:R-:W-:Y:S01]  /*fb80*/  F2FP.PACK_AB R7, R133, R134 ;  /* 0x000000868507723e */ /* 0x002fe200000000ff */
[----:B------:R-:W-:Y:S02]  /*fb90*/  FFMA.FTZ R8, R204, c[0x0][0x2d0], -R3 ;  /* 0x0000b400cc087a23 */ /* 0x000fe40000010803 */
[----:B------:R-:W-:-:S04]  /*fba0*/  IMAD.MOV.U32 R204, RZ, RZ, R89 ;  /* 0x000000ffffcc7224 */ /* 0x000fc800078e0059 */
[C---:B------:R-:W-:Y:S01]  /*fbb0*/  HMMA.16816.F32 R176, R4.reuse, R26, R60 ;  /* 0x0000001a04b0723c */ /* 0x040fe2000000183c */
[----:B------:R1:W-:Y:S07]  /*fbc0*/  MUFU.EX2 R27, R8 ;  /* 0x00000008001b7308 */ /* 0x0003ee0000000800 */
[C---:B------:R-:W-:Y:S01]  /*fbd0*/  HMMA.16816.F32 R180, R4.reuse, R24, R80 ;  /* 0x0000001804b4723c */ /* 0x040fe20000001850 */
[----:B------:R-:W2:Y:S07]  /*fbe0*/  LDSM.16.MT88.4 R80, [R217+0xd00] ;  /* 0x000d0000d950783b */ /* 0x000eae0000004200 */
[----:B------:R-:W-:Y:S01]  /*fbf0*/  HMMA.16816.F32 R48, R4, R22, R48 ;  /* 0x000000160430723c */ /* 0x000fe20000001830 */
[----:B-1----:R-:W-:-:S02]  /*fc00*/  FFMA.FTZ R8, R203, c[0x0][0x2d0], -R3 ;  /* 0x0000b400cb087a23 */ /* 0x002fc40000010803 */
[----:B------:R-:W-:Y:S02]  /*fc10*/  IMAD.MOV.U32 R203, RZ, RZ, R90 ;  /* 0x000000ffffcb7224 */ /* 0x000fe400078e005a */
[----:B------:R1:W3:Y:S03]  /*fc20*/  MUFU.EX2 R26, R8 ;  /* 0x00000008001a7308 */ /* 0x0002e60000000800 */
[C---:B------:R-:W-:Y:S08]  /*fc30*/  HMMA.16816.F32 R60, R4.reuse, R18, R52 ;  /* 0x00000012043c723c */ /* 0x040ff00000001834 */
[----:B------:R-:W-:Y:S01]  /*fc40*/  HMMA.16816.F32 R52, R4, R20, R72 ;  /* 0x000000140434723c */ /* 0x000fe20000001848 */
[--C-:B-1----:R-:W-:Y:S01]  /*fc50*/  FFMA.FTZ R8, R202, c[0x0][0x2d0], -R3.reuse ;  /* 0x0000b400ca087a23 */ /* 0x102fe20000010803 */
[----:B---3--:R-:W-:Y:S01]  /*fc60*/  F2FP.PACK_AB R128, R26, R27 ;  /* 0x0000001b1a80723e */ /* 0x008fe200000000ff */
[----:B------:R-:W-:-:S05]  /*fc70*/  FFMA.FTZ R3, R201, c[0x0][0x2d0], -R3 ;  /* 0x0000b400c9037a23 */ /* 0x000fca0000010803 */
[----:B------:R-:W-:Y:S01]  /*fc80*/  HMMA.16816.F32 R108, R4, R16, R76 ;  /* 0x00000010046c723c */ /* 0x000fe2000000184c */
[----:B------:R1:W-:Y:S01]  /*fc90*/  MUFU.EX2 R25, R8 ;  /* 0x0000000800197308 */ /* 0x0003e20000000800 */
[----:B------:R-:W-:-:S06]  /*fca0*/  IMAD.MOV.U32 R202, RZ, RZ, R91 ;  /* 0x000000ffffca7224 */ /* 0x000fcc00078e005b */
[C---:B------:R-:W-:Y:S01]  /*fcb0*/  HMMA.16816.F32 R96, R4.reuse, R28, R68 ;  /* 0x0000001c0460723c */ /* 0x040fe20000001844 */
[----:B------:R3:W4:Y:S06]  /*fcc0*/  MUFU.EX2 R24, R3 ;  /* 0x0000000300187308 */ /* 0x00072c0000000800 */
[----:B------:R-:W-:Y:S01]  /*fcd0*/  IMAD.MOV.U32 R28, RZ, RZ, R14 ;  /* 0x000000ffff1c7224 */ /* 0x000fe200078e000e */
[----:B------:R-:W-:Y:S01]  /*fce0*/  HMMA.16816.F32 R44, R4, R30, R44 ;  /* 0x0000001e042c723c */ /* 0x000fe2000000182c */
[----:B-1----:R-:W-:Y:S02]  /*fcf0*/  IMAD.MOV.U32 R8, RZ, RZ, R15 ;  /* 0x000000ffff087224 */ /* 0x002fe400078e000f */
[----:B------:R-:W-:-:S02]  /*fd00*/  IMAD.MOV.U32 R29, RZ, RZ, R9 ;  /* 0x000000ffff1d7224 */ /* 0x000fc400078e0009 */
[----:B------:R-:W-:Y:S02]  /*fd10*/  FADD.FTZ R9, R234, R233 ;  /* 0x000000e9ea097221 */ /* 0x000fe40000010000 */
[----:B------:R-:W-:Y:S01]  /*fd20*/  FADD.FTZ R8, R8, R28 ;  /* 0x0000001c08087221 */ /* 0x000fe20000010000 */
[C---:B------:R-:W-:Y:S01]  /*fd30*/  HMMA.16816.F32 R64, R4.reuse, R32, R64 ;  /* 0x000000200440723c */ /* 0x040fe20000001840 */
[----:B---3--:R-:W-:Y:S01]  /*fd40*/  FFMA.FTZ R3, R210, c[0x0][0x2d0], -R0 ;  /* 0x0000b400d2037a23 */ /* 0x008fe20000010800 */
[----:B----4-:R-:W-:Y:S01]  /*fd50*/  F2FP.PACK_AB R130, R24, R25 ;  /* 0x000000191882723e */ /* 0x010fe200000000ff */
[----:B------:R-:W-:Y:S02]  /*fd60*/  FADD.FTZ R10, R10, R8 ;  /* 0x000000080a0a7221 */ /* 0x000fe40000010000 */
[----:B------:R1:W-:Y:S03]  /*fd70*/  MUFU.EX2 R23, R3 ;  /* 0x0000000300177308 */ /* 0x0003e60000000800 */
[C---:B------:R-:W-:Y:S08]  /*fd80*/  HMMA.16816.F32 R56, R4.reuse, R34, R56 ;  /* 0x000000220438723c */ /* 0x040ff00000001838 */
[----:B------:R-:W-:Y:S01]  /*fd90*/  HMMA.16816.F32 R120, R4, R36, R196 ;  /* 0x000000240478723c */ /* 0x000fe200000018c4 */
[----:B-1----:R-:W-:-:S07]  /*fda0*/  FFMA.FTZ R3, R212, c[0x0][0x2d0], -R0 ;  /* 0x0000b400d4037a23 */ /* 0x002fce0000010800 */
[----:B------:R-:W-:Y:S01]  /*fdb0*/  HMMA.16816.F32 R40, R4, R38, R40 ;  /* 0x000000260428723c */ /* 0x000fe20000001828 */
[----:B------:R1:W3:Y:S01]  /*fdc0*/  MUFU.EX2 R22, R3 ;  /* 0x0000000300167308 */ /* 0x0002e20000000800 */
[----:B------:R-:W4:Y:S01]  /*fdd0*/  LDSM.16.MT88.4 R4, [R217+0x2d00] ;  /* 0x002d0000d904783b */ /* 0x000f220000004200 */
[--C-:B-1----:R-:W-:Y:S01]  /*fde0*/  FFMA.FTZ R3, R209, c[0x0][0x2d0], -R0.reuse ;  /* 0x0000b400d1037a23 */ /* 0x102fe20000010800 */
[----:B---3--:R-:W-:Y:S01]  /*fdf0*/  F2FP.PACK_AB R129, R22, R23 ;  /* 0x000000171681723e */ /* 0x008fe200000000ff */
[----:B------:R-:W-:-:S04]  /*fe00*/  FFMA.FTZ R0, R205, c[0x0][0x2d0], -R0 ;  /* 0x0000b400cd007a23 */ /* 0x000fc80000010800 */
[----:B------:R1:W-:Y:S08]  /*fe10*/  MUFU.EX2 R20, R3 ;  /* 0x0000000300147308 */ /* 0x0003f00000000800 */
[----:B------:R3:W5:Y:S01]  /*fe20*/  MUFU.EX2 R21, R0 ;  /* 0x0000000000157308 */ /* 0x0007620000000800 */
[----:B-1----:R-:W-:Y:S02]  /*fe30*/  FADD.FTZ R3, R11, R29 ;  /* 0x0000001d0b037221 */ /* 0x002fe40000010000 */
[----:B------:R-:W-:-:S02]  /*fe40*/  FADD.FTZ R11, R236, R9 ;  /* 0x00000009ec0b7221 */ /* 0x000fc40000010000 */
[----:B------:R-:W-:Y:S02]  /*fe50*/  FADD.FTZ R9, R202, R3 ;  /* 0x00000003ca097221 */ /* 0x000fe40000010000 */
[----:B------:R-:W-:Y:S02]  /*fe60*/  FADD.FTZ R3, R203, R10 ;  /* 0x0000000acb037221 */ /* 0x000fe40000010000 */
[----:B---3--:R-:W-:Y:S01]  /*fe70*/  FFMA.FTZ R0, R226, c[0x0][0x2d0], -R12 ;  /* 0x0000b400e2007a23 */ /* 0x008fe2000001080c */
[----:B-----5:R-:W-:Y:S01]  /*fe80*/  F2FP.PACK_AB R131, R21, R20 ;  /* 0x000000141583723e */ /* 0x020fe200000000ff */
[----:B------:R-:W-:Y:S02]  /*fe90*/  FADD.FTZ R3, R235, R3 ;  /* 0x00000003eb037221 */ /* 0x000fe40000010000 */
[----:B------:R1:W-:Y:S02]  /*fea0*/  MUFU.EX2 R19, R0 ;  /* 0x0000000000137308 */ /* 0x0003e40000000800 */
[----:B------:R-:W-:-:S02]  /*feb0*/  FADD.FTZ R248, R248, R3 ;  /* 0x00000003f8f87221 */ /* 0x000fc40000010000 */
[----:B--2---:R-:W-:Y:S02]  /*fec0*/  HMMA.16816.F32 R72, R128, R80, R124 ;  /* 0x000000508048723c */ /* 0x004fe4000000187c */
[----:B------:R-:W-:-:S04]  /*fed0*/  FADD.FTZ R248, R239, R248 ;  /* 0x000000f8eff87221 */ /* 0x000fc80000010000 */
[----:B------:R-:W-:Y:S02]  /*fee0*/  FADD.FTZ R248, R238, R248 ;  /* 0x000000f8eef87221 */ /* 0x000fe40000010000 */
[C---:B----4-:R-:W-:Y:S02]  /*fef0*/  HMMA.16816.F32 R124, R128.reuse, R4, R192 ;  /* 0x00000004807c723c */ /* 0x050fe400000018c0 */
[----:B------:R-:W-:Y:S02]  /*ff00*/  FADD.FTZ R248, R200, R248 ;  /* 0x000000f8c8f87221 */ /* 0x000fe40000010000 */
[----:B-1----:R-:W-:Y:S02]  /*ff10*/  FFMA.FTZ R0, R224, c[0x0][0x2d0], -R12 ;  /* 0x0000b400e0007a23 */ /* 0x002fe4000001080c */
[----:B------:R-:W-:Y:S02]  /*ff20*/  FADD.FTZ R248, R191, R248 ;  /* 0x000000f8bff87221 */ /* 0x000fe40000010000 */
[----:B------:R1:W2:Y:S01]  /*ff30*/  MUFU.EX2 R18, R0 ;  /* 0x0000000000127308 */ /* 0x0002a20000000800 */
[----:B------:R-:W-:Y:S01]  /*ff40*/  HMMA.16816.F32 R140, R128, R152, R140 ;  /* 0x00000098808c723c */ /* 0x000fe2000000188c */
[----:B------:R-:W-:-:S04]  /*ff50*/  FADD.FTZ R248, R190, R248 ;  /* 0x000000f8bef87221 */ /* 0x000fc80000010000 */
[----:B------:R-:W-:-:S03]  /*ff60*/  FADD.FTZ R248, R189, R248 ;  /* 0x000000f8bdf87221 */ /* 0x000fc60000010000 */
[----:B------:R-:W-:Y:S01]  /*ff70*/  HMMA.16816.F32 R148, R128, R154, R148 ;  /* 0x0000009a8094723c */ /* 0x000fe20000001894 */
[----:B------:R-:W-:-:S04]  /*ff80*/  FADD.FTZ R248, R27, R248 ;  /* 0x000000f81bf87221 */ /* 0x000fc80000010000 */
[----:B------:R-:W-:Y:S02]  /*ff90*/  FADD.FTZ R248, R26, R248 ;  /* 0x000000f81af87221 */ /* 0x000fe40000010000 */
[----:B-1----:R-:W-:Y:S01]  /*ffa0*/  FFMA.FTZ R0, R232, c[0x0][0x2d0], -R12 ;  /* 0x0000b400e8007a23 */ /* 0x002fe2000001080c */
[----:B------:R-:W-:Y:S01]  /*ffb0*/  HMMA.16816.F32 R76, R128, R82, R84 ;  /* 0x00000052804c723c */ /* 0x000fe20000001854 */
[----:B------:R-:W-:Y:S02]  /*ffc0*/  FADD.FTZ R248, R25, R248 ;  /* 0x000000f819f87221 */ /* 0x000fe40000010000 */
[----:B------:R1:W-:Y:S02]  /*ffd0*/  MUFU.EX2 R17, R0 ;  /* 0x0000000000117308 */ /* 0x0003e40000000800 */
[----:B------:R-:W-:-:S03]  /*ffe0*/  FADD.FTZ R248, R24, R248 ;  /* 0x000000f818f87221 */ /* 0x000fc60000010000 */
[C---:B------:R-:W-:Y:S08]  /*fff0*/  HMMA.16816.F32 R160, R128.reuse, R106, R160 ;  /* 0x0000006a80a0723c */ /* 0x040ff000000018a0 */
[----:B------:R-:W-:Y:S01]  /*10000*/  HMMA.16816.F32 R164, R128, R118, R164 ;  /* 0x0000007680a4723c */ /* 0x000fe200000018a4 */
[----:B-1----:R-:W-:-:S04]  /*10010*/  FFMA.FTZ R0, R211, c[0x0][0x2d0], -R12 ;  /* 0x0000b400d3007a23 */ /* 0x002fc8000001080c */
[----:B------:R1:W3:Y:S02]  /*10020*/  MUFU.EX2 R16, R0 ;  /* 0x0000000000107308 */ /* 0x0002e40000000800 */
[--C-:B-1----:R-:W-:Y:S02]  /*10030*/  FFMA.FTZ R0, R88, c[0x0][0x2d0], -R13.reuse ;  /* 0x0000b40058007a23 */ /* 0x102fe4000001080d */
[C---:B------:R-:W-:Y:S04]  /*10040*/  HMMA.16816.F32 R88, R128.reuse, R92, R156 ;  /* 0x0000005c8058723c */ /* 0x040fe8000000189c */
[----:B------:R1:W-:Y:S04]  /*10050*/  MUFU.EX2 R12, R0 ;  /* 0x00000000000c7308 */ /* 0x0003e80000000800 */
[C---:B------:R-:W-:Y:S08]  /*10060*/  HMMA.16816.F32 R156, R128.reuse, R94, R100 ;  /* 0x0000005e809c723c */ /* 0x040ff00000001864 */
[----:B------:R-:W-:Y:S01]  /*10070*/  HMMA.16816.F32 R100, R128, R104, R112 ;  /* 0x000000688064723c */ /* 0x000fe20000001870 */
[----:B-1----:R-:W-:-:S04]  /*10080*/  FFMA.FTZ R0, R245, c[0x0][0x2d0], -R13 ;  /* 0x0000b400f5007a23 */ /* 0x002fc8000001080d */
[----:B------:R1:W4:Y:S03]  /*10090*/  MUFU.EX2 R14, R0 ;  /* 0x00000000000e7308 */ /* 0x0003260000000800 */
[C---:B------:R-:W-:Y:S07]  /*100a0*/  HMMA.16816.F32 R112, R128.reuse, R116, R168 ;  /* 0x000000748070723c */ /* 0x040fee00000018a8 */
[----:B--2---:R-:W-:Y:S01]  /*100b0*/  F2FP.PACK_AB R168, R18, R19 ;  /* 0x0000001312a8723e */ /* 0x004fe200000000ff */
[----:B------:R-:W-:Y:S01]  /*100c0*/  HMMA.16816.F32 R128, R128, R6, R144 ;  /* 0x000000068080723c */ /* 0x000fe20000001890 */
[----:B---3--:R-:W-:Y:S01]  /*100d0*/  F2FP.PACK_AB R170, R16, R17 ;  /* 0x0000001110aa723e */ /* 0x008fe200000000ff */
[----:B-1----:R-:W-:Y:S01]  /*100e0*/  FFMA.FTZ R0, R244, c[0x0][0x2d0], -R13 ;  /* 0x0000b400f4007a23 */ /* 0x002fe2000001080d */
[----:B----4-:R-:W-:-:S03]  /*100f0*/  F2FP.PACK_AB R169, R14, R12 ;  /* 0x0000000c0ea9723e */ /* 0x010fc600000000ff */
[----:B------:R1:W-:Y:S02]  /*10100*/  MUFU.EX2 R15, R0 ;  /* 0x00000000000f7308 */ /* 0x0003e40000000800 */
[----:B-1----:R-:W-:-:S06]  /*10110*/  FFMA.FTZ R0, R222, c[0x0][0x2d0], -R13 ;  /* 0x0000b400de007a23 */ /* 0x002fcc000001080d */
[----:B------:R1:W2:Y:S02]  /*10120*/  MUFU.EX2 R13, R0 ;  /* 0x00000000000d7308 */ /* 0x0002a40000000800 */
[----:B-1----:R-:W-:Y:S01]  /*10130*/  FADD.FTZ R0, R241, R237 ;  /* 0x000000edf1007221 */ /* 0x002fe20000010000 */
[----:B--2---:R-:W-:-:S03]  /*10140*/  F2FP.PACK_AB R171, R13, R15 ;  /* 0x0000000f0dab723e */ /* 0x004fc600000000ff */
[----:B------:R-:W-:-:S04]  /*10150*/  FADD.FTZ R0, R242, R0 ;  /* 0x00000000f2007221 */ /* 0x000fc80000010000 */
[----:B------:R-:W-:Y:S01]  /*10160*/  FADD.FTZ R8, R243, R0 ;  /* 0x00000000f3087221 */ /* 0x000fe20000010000 */
[----:B------:R-:W-:Y:S01]  /*10170*/  HMMA.16816.F32 R120, R168, R4, R120 ;  /* 0x00000004a878723c */ /* 0x000fe20000001878 */
[----:B------:R-:W-:-:S04]  /*10180*/  FADD.FTZ R0, R204, R9 ;  /* 0x00000009cc007221 */ /* 0x000fc80000010000 */
[----:B------:R-:W-:Y:S02]  /*10190*/  FADD.FTZ R0, R227, R0 ;  /* 0x00000000e3007221 */ /* 0x000fe40000010000 */
        /* <DEDUP_REMOVED lines=44> */
[----:B------:R-:W-:-:S03]  /*10460*/  FADD.FTZ R249, R21, R249 ;  /* 0x000000f915f97221 */ /* 0x000fc60000010000 */
[C---:B------:R-:W-:Y:S08]  /*10470*/  HMMA.16816.F32 R116, R168.reuse, R118, R56 ;  /* 0x00000076a874723c */ /* 0x040ff00000001838 */
[----:B------:R-:W-:Y:S01]  /*10480*/  HMMA.16816.F32 R168, R168, R6, R40 ;  /* 0x00000006a8a8723c */ /* 0x000fe20000001828 */
[----:B------:R-:W-:Y:S07]  /*10490*/  @!P2 BRA `(.L_x_139) ;  /* 0x000032100000a947 */ /* 0x000fee0003800000 */
[----:B------:R-:W2:Y:S01]  /*104a0*/  LDL.LU R10, [R1+0x10] ;  /* 0x00001000010a7983 */ /* 0x000ea20000300800 */
[----:B------:R-:W-:Y:S01]  /*104b0*/  SHF.R.S32.HI R204, RZ, 0x1f, R132 ;  /* 0x0000001fffcc7819 */ /* 0x000fe20000011484 */
[C---:B------:R-:W-:Y:S01]  /*104c0*/  IMAD.SHL.U32 R227, R132.reuse, 0x2, RZ ;  /* 0x0000000284e37824 */ /* 0x040fe200078e00ff */
[----:B------:R-:W-:Y:S01]  /*104d0*/  SHF.R.S32.HI R203, RZ, 0x1f, R225 ;  /* 0x0000001fffcb7819 */ /* 0x000fe200000114e1 */
[----:B------:R-:W-:Y:S01]  /*104e0*/  IMAD.MOV.U32 R3, RZ, RZ, R136 ;  /* 0x000000ffff037224 */ /* 0x000fe200078e0088 */
[----:B------:R-:W-:Y:S01]  /*104f0*/  SHF.L.U64.HI R228, R132, 0x1, R204 ;  /* 0x0000000184e47819 */ /* 0x000fe200000102cc */
[----:B------:R-:W-:Y:S01]  /*10500*/  IMAD.MOV.U32 R0, RZ, RZ, R137 ;  /* 0x000000ffff007224 */ /* 0x000fe200078e0089 */
[----:B------:R-:W-:Y:S01]  /*10510*/  SHF.R.S32.HI R204, RZ, 0x1f, R223 ;  /* 0x0000001fffcc7819 */ /* 0x000fe200000114df */
[----:B------:R-:W-:Y:S01]  /*10520*/  IMAD.MOV.U32 R138, RZ, RZ, R2 ;  /* 0x000000ffff8a7224 */ /* 0x000fe200078e0002 */
[C---:B------:R-:W-:Y:S01]  /*10530*/  SHF.L.U64.HI R226, R225.reuse, 0x1, R203 ;  /* 0x00000001e1e27819 */ /* 0x040fe200000102cb */
[----:B------:R-:W-:Y:S01]  /*10540*/  IMAD.SHL.U32 R225, R225, 0x2, RZ ;  /* 0x00000002e1e17824 */ /* 0x000fe200078e00ff */
[C---:B------:R-:W-:Y:S01]  /*10550*/  SHF.L.U64.HI R224, R223.reuse, 0x1, R204 ;  /* 0x00000001dfe07819 */ /* 0x040fe200000102cc */
[----:B------:R-:W-:-:S02]  /*10560*/  IMAD.SHL.U32 R223, R223, 0x2, RZ ;  /* 0x00000002dfdf7824 */ /* 0x000fc400078e00ff */
[----:B------:R-:W-:Y:S01]  /*10570*/  IMAD.MOV.U32 R132, RZ, RZ, R135 ;  /* 0x000000ffff847224 */ /* 0x000fe200078e0087 */
[----:B--2---:R-:W-:Y:S01]  /*10580*/  LEA.HI.SX32 R222, R10, 0xfffffffe, 0x1a ;  /* 0xfffffffe0ade7811 */ /* 0x004fe200078fd2ff */
[----:B------:R-:W-:Y:S05]  /*10590*/  BRA `(.L_x_140) ;  /* 0x0000038000007947 */ /* 0x000fea0003800000 */
.L_x_142:
[----:B------:R-:W2:Y:S01]  /*105a0*/  LDL R234, [R1+0xc] ;  /* 0x00000c0001ea7983 */ /* 0x000ea20000100800 */
[----:B------:R-:W-:Y:S02]  /*105b0*/  IMAD.MOV.U32 R229, RZ, RZ, RZ ;  /* 0x000000ffffe57224 */ /* 0x000fe400078e00ff */
[----:B------:R-:W-:Y:S01]  /*105c0*/  IMAD.MOV.U32 R235, RZ, RZ, c[0x0][0x2b8] ;  /* 0x0000ae00ffeb7624 */ /* 0x000fe200078e00ff */
[----:B------:R-:W3:Y:S04]  /*105d0*/  LDL.64 R232, [R1] ;  /* 0x0000000001e87983 */ /* 0x000ee80000100a00 */
[----:B------:R-:W4:Y:S01]  /*105e0*/  LDL R231, [R1+0x8] ;  /* 0x0000080001e77983 */ /* 0x000f220000100800 */
[----:B------:R-:W-:Y:S01]  /*105f0*/  ISETP.NE.AND P2, PT, R235, 0x1, PT ;  /* 0x00000001eb00780c */ /* 0x000fe20003f45270 */
[----:B--2---:R-:W-:Y:S05]  /*10600*/  IMAD R133, R222, 0x40, R234 ;  /* 0x00000040de857824 */ /* 0x004fea00078e02ea */
[----:B------:R-:W-:Y:S07]  /*10610*/  IADD3 R133, R133, -0x40, R250 ;  /* 0xffffffc085857810 */ /* 0x000fee0007ffe0fa */
[----:B------:R-:W-:Y:S04]  /*10620*/  @P2 IMAD.HI.U32 R134, R133, c[0x0][0x2bc], RZ ;  /* 0x0000af0085862a27 */ /* 0x000fe800078e00ff */
[--C-:B------:R-:W-:Y:S01]  /*10630*/  IMAD.MOV.U32 R2, RZ, RZ, R133.reuse ;  /* 0x000000ffff027224 */ /* 0x100fe200078e0085 */
[----:B------:R-:W-:Y:S04]  /*10640*/  @P2 SHF.R.U32.HI R2, RZ, c[0x0][0x2c0], R134 ;  /* 0x0000b000ff022a19 */ /* 0x000fe80000011686 */
[C---:B---3--:R-:W-:Y:S04]  /*10650*/  @!P3 IADD3 R135, P0, R2.reuse, R232, RZ ;  /* 0x000000e80287b210 */ /* 0x048fe80007f1e0ff */
[----:B----4-:R-:W-:Y:S01]  /*10660*/  @!P3 LEA.HI.X.SX32 R136, R2, R231, 0x1, P0 ;  /* 0x000000e70288b211 */ /* 0x010fe200000f0eff */
        /* <DEDUP_REMOVED lines=43> */
.L_x_140:
[----:B------:R-:W-:Y:S04]  /*10920*/  DEPBAR.LE SB0, 0x0 ;  /* 0x000080000000791a */ /* 0x000fe80000000000 */
[----:B------:R-:W-:Y:S01]  /*10930*/  BAR.SYNC.DEFER_BLOCKING 0x0 ;  /* 0x0000000000007b1d */ /* 0x000fe20000010000 */
[----:B------:R-:W-:Y:S01]  /*10940*/  IMAD.WIDE.U32 R28, R230, c[0x0][0x208], RZ ;  /* 0x00008200e61c7a25 */ /* 0x000fe200078e00ff */
        /* <DEDUP_REMOVED lines=181> */
.L_x_141:
        /* <DEDUP_REMOVED lines=139> */
[----:B------:R-:W-:Y:S02]  /*11d50*/  FMUL.FTZ R85, R134, R85 ;  /* 0x0000005586557220 */ /* 0x000fe40000410000 */
[C---:B------:R-:W-:Y:S01]  /*11d60*/  FMUL.FTZ R86, R133.reuse, R86 ;  /* 0x0000005685567220 */ /* 0x040fe20000410000 */
        /* <DEDUP_REMOVED lines=14> */
[----:B----4-:R-:W-:Y:S01]  /*11e50*/  FMUL.FTZ R6, R133, R146 ;  /* 0x0000009285067220 */ /* 0x010fe20000410000 */
[----:B------:R-:W-:Y:S01]  /*11e60*/  F2FP.PACK_AB R146, R245, R243 ;  /* 0x000000f3f592723e */ /* 0x000fe200000000ff */
[C---:B------:R-:W-:Y:S02]  /*11e70*/  FMUL.FTZ R98, R133.reuse, R98 ;  /* 0x0000006285627220 */ /* 0x040fe40000410000 */
[----:B------:R-:W-:Y:S01]  /*11e80*/  FMUL.FTZ R99, R133, R99 ;  /* 0x0000006385637220 */ /* 0x000fe20000410000 */
[----:B------:R-:W-:Y:S01]  /*11e90*/  MUFU.EX2 R237, R13 ;  /* 0x0000000d00ed7308 */ /* 0x000fe20000000800 */
[C---:B------:R-:W-:Y:S02]  /*11ea0*/  FMUL.FTZ R100, R132.reuse, R100 ;  /* 0x0000006484647220 */ /* 0x040fe40000410000 */
[----:B------:R-:W-:Y:S01]  /*11eb0*/  FMUL.FTZ R101, R132, R101 ;  /* 0x0000006584657220 */ /* 0x000fe20000410000 */
[----:B--2---:R-:W-:Y:S01]  /*11ec0*/  F2FP.PACK_AB R145, R239, R238 ;  /* 0x000000eeef91723e */ /* 0x004fe200000000ff */
[C---:B------:R-:W-:Y:S01]  /*11ed0*/  FMUL.FTZ R7, R133.reuse, R147 ;  /* 0x0000009385077220 */ /* 0x040fe20000410000 */
        /* <DEDUP_REMOVED lines=40> */
[----:B------:R-:W-:Y:S02]  /*12160*/  FMUL.FTZ R111, R133, R111 ;  /* 0x0000006f856f7220 */ /* 0x000fe40000410000 */
        /* <DEDUP_REMOVED lines=13> */
[----:B------:R-:W-:Y:S01]  /*12240*/  FMUL.FTZ R119, R133, R119 ;  /* 0x0000007785777220 */ /* 0x000fe20000410000 */
        /* <DEDUP_REMOVED lines=89> */
[--C-:B------:R-:W-:Y:S02]  /*127e0*/  FFMA.FTZ R62, R62, c[0x0][0x2d0], -R3.reuse ;  /* 0x0000b4003e3e7a23 */ /* 0x100fe40000010803 */
        /* <DEDUP_REMOVED lines=26> */
[C---:B-1----:R-:W-:Y:S02]  /*12990*/  FMUL.FTZ R28, R134.reuse, R168 ;  /* 0x000000a8861c7220 */ /* 0x042fe40000410000 */
        /* <DEDUP_REMOVED lines=209> */
.L_x_139:
        /* <DEDUP_REMOVED lines=149> */
.L_x_91:
[----:B------:R-:W-:Y:S05]  /*14000*/  @P4 BRA `(.L_x_143) ;  /* 0x0000175000004947 */ /* 0x000fea0003800000 */
[----:B------:R-:W1:Y:S01]  /*14010*/  S2R R55, SR_TID.X ;  /* 0x0000000000377919 */ /* 0x000e620000002100 */
[----:B------:R-:W-:Y:S02]  /*14020*/  F2FP.PACK_AB R45, R45, R144 ;  /* 0x000000902d2d723e */ /* 0x000fe400000000ff */
[----:B------:R-:W-:Y:S01]  /*14030*/  F2FP.PACK_AB R44, R44, R146 ;  /* 0x000000922c2c723e */ /* 0x000fe200000000ff */
[----:B------:R-:W-:Y:S01]  /*14040*/  BAR.SYNC.DEFER_BLOCKING 0x1, 0x80 ;  /* 0x0042000000007b1d */ /* 0x000fe20000010000 */
        /* <DEDUP_REMOVED lines=10> */
[----:B-1----:R-:W-:Y:S02]  /*140f0*/  SHF.R.S32.HI R56, RZ, 0x1f, R55 ;  /* 0x0000001fff387819 */ /* 0x002fe40000011437 */
[----:B------:R-:W-:Y:S02]  /*14100*/  F2FP.PACK_AB R39, R39, R72 ;  /* 0x000000482727723e */ /* 0x000fe400000000ff */
[----:B------:R-:W-:-:S02]  /*14110*/  LEA.HI R3, R56, R55, RZ, 0x2 ;  /* 0x0000003738037211 */ /* 0x000fc400078f10ff */
[----:B------:R-:W-:Y:S02]  /*14120*/  LEA.HI R48, R56, R55, RZ, 0x5 ;  /* 0x0000003738307211 */ /* 0x000fe400078f28ff */
[--C-:B------:R-:W-:Y:S02]  /*14130*/  SHF.R.S32.HI R52, RZ, 0x2, R3.reuse ;  /* 0x00000002ff347819 */ /* 0x100fe40000011403 */
[----:B------:R-:W-:Y:S02]  /*14140*/  SHF.R.S32.HI R0, RZ, 0x1f, R3 ;  /* 0x0000001fff007819 */ /* 0x000fe40000011403 */
[----:B------:R-:W-:Y:S02]  /*14150*/  LOP3.LUT R3, R3, 0xfffffffc, RZ, 0xc0, !PT ;  /* 0xfffffffc03037812 */ /* 0x000fe400078ec0ff */
[----:B------:R-:W-:Y:S02]  /*14160*/  LEA.HI R0, R0, R52, RZ, 0x3 ;  /* 0x0000003400007211 */ /* 0x000fe400078f18ff */
[----:B------:R-:W-:Y:S01]  /*14170*/  SHF.R.S32.HI R49, RZ, 0x5, R48 ;  /* 0x00000005ff317819 */ /* 0x000fe20000011430 */
[----:B------:R-:W-:Y:S01]  /*14180*/  IMAD.IADD R29, R55, 0x1, -R3 ;  /* 0x00000001371d7824 */ /* 0x000fe200078e0a03 */
[----:B------:R-:W-:-:S02]  /*14190*/  LOP3.LUT R0, R0, 0xfffffff8, RZ, 0xc0, !PT ;  /* 0xfffffff800007812 */ /* 0x000fc400078ec0ff */
[----:B------:R-:W-:Y:S02]  /*141a0*/  F2FP.PACK_AB R74, R75, R74 ;  /* 0x0000004a4b4a723e */ /* 0x000fe400000000ff */
[----:B------:R-:W-:Y:S01]  /*141b0*/  F2FP.PACK_AB R36, R36, R76 ;  /* 0x0000004c2424723e */ /* 0x000fe200000000ff */
[----:B------:R-:W-:Y:S01]  /*141c0*/  IMAD.IADD R2, R52, 0x1, -R0 ;  /* 0x0000000134027824 */ /* 0x000fe200078e0a00 */
[----:B------:R-:W-:Y:S02]  /*141d0*/  F2FP.PACK_AB R78, R79, R78 ;  /* 0x0000004e4f4e723e */ /* 0x000fe400000000ff */
[----:B------:R-:W-:Y:S02]  /*141e0*/  F2FP.PACK_AB R35, R35, R84 ;  /* 0x000000542323723e */ /* 0x000fe400000000ff */
[----:B------:R-:W-:Y:S02]  /*141f0*/  LEA.HI R0, R2, R2, RZ, 0x1 ;  /* 0x0000000202007211 */ /* 0x000fe400078f08ff */
[----:B------:R-:W-:-:S02]  /*14200*/  F2FP.PACK_AB R34, R34, R86 ;  /* 0x000000562222723e */ /* 0x000fc400000000ff */
        /* <DEDUP_REMOVED lines=19> */
[----:B------:R-:W-:-:S02]  /*14340*/  F2FP.PACK_AB R30, R30, R156 ;  /* 0x0000009c1e1e723e */ /* 0x000fc400000000ff */
[----:B------:R-:W-:Y:S02]  /*14350*/  F2FP.PACK_AB R158, R159, R158 ;  /* 0x0000009e9f9e723e */ /* 0x000fe400000000ff */
[C---:B------:R-:W-:Y:S01]  /*14360*/  IADD3 R3, R0.reuse, 0x80, RZ ;  /* 0x0000008000037810 */ /* 0x040fe20007ffe0ff */
[----:B------:R-:W-:Y:S01]  /*14370*/  STS [R0+0x80], R45 ;  /* 0x0000802d00007388 */ /* 0x000fe20000000800 */
[C---:B------:R-:W-:Y:S02]  /*14380*/  IADD3 R2, R0.reuse, 0x70, RZ ;  /* 0x0000007000027810 */ /* 0x040fe40007ffe0ff */
[----:B------:R-:W-:Y:S01]  /*14390*/  @P1 IADD3 R2, R3, 0x10, RZ ;  /* 0x0000001003021810 */ /* 0x000fe20007ffe0ff */
[----:B------:R-:W-:Y:S01]  /*143a0*/  IMAD.IADD R3, R0, 0x1, R4 ;  /* 0x0000000100037824 */ /* 0x000fe200078e0204 */
[----:B------:R-:W-:Y:S01]  /*143b0*/  STS [R0+0x280], R44 ;  /* 0x0002802c00007388 */ /* 0x000fe20000000800 */
[----:B------:R-:W-:Y:S02]  /*143c0*/  F2FP.PACK_AB R28, R28, R96 ;  /* 0x000000601c1c723e */ /* 0x000fe400000000ff */
[----:B------:R-:W-:Y:S01]  /*143d0*/  IMAD.IADD R4, R4, 0x1, R2 ;  /* 0x0000000104047824 */ /* 0x000fe200078e0202 */
[----:B------:R-:W-:Y:S01]  /*143e0*/  STS [R2], R43 ;  /* 0x0000002b02007388 */ /* 0x000fe20000000800 */
        /* <DEDUP_REMOVED lines=23> */
[----:B------:R-:W-:Y:S01]  /*14560*/  STS [R4], R38 ;  /* 0x0000002604007388 */ /* 0x000fe20000000800 */
        /* <DEDUP_REMOVED lines=10> */
[----:B------:R-:W-:Y:S01]  /*14610*/  ISETP.NE.U32.AND P0, PT, RZ, c[0x0][0x500], PT ;  /* 0x00014000ff007a0c */ /* 0x000fe20003f05070 */
[----:B------:R-:W-:Y:S03]  /*14620*/  STS [R4+0x1000], R36 ;  /* 0x0010002404007388 */ /* 0x000fe60000000800 */
[----:B------:R-:W-:Y:S01]  /*14630*/  ISETP.NE.AND.EX P1, PT, RZ, c[0x0][0x504], PT, P0 ;  /* 0x00014100ff007a0c */ /* 0x000fe20003f25300 */
[----:B------:R-:W-:Y:S01]  /*14640*/  STS [R4+0x1200], R78 ;  /* 0x0012004e04007388 */ /* 0x000fe20000000800 */
[----:B------:R-:W-:-:S03]  /*14650*/  ISETP.NE.U32.AND P0, PT, RZ, c[0x0][0x508], PT ;  /* 0x00014200ff007a0c */ /* 0x000fc60003f05070 */
[----:B------:R-:W-:Y:S01]  /*14660*/  STS [R0+0x2080], R35 ;  /* 0x0020802300007388 */ /* 0x000fe20000000800 */
        /* <DEDUP_REMOVED lines=47> */
.L_x_144:
        /* <DEDUP_REMOVED lines=151> */
.L_x_146:
[----:B---3--:R-:W-:Y:S05]  /*152d0*/  BSYNC B0 ;  /* 0x0000000000007941 */ /* 0x008fea0003800000 */
.L_x_145:
        /* <DEDUP_REMOVED lines=23> */
.L_x_148:
[----:B------:R-:W-:Y:S05]  /*15450*/  BSYNC B0 ;  /* 0x0000000000007941 */ /* 0x000fea0003800000 */
.L_x_147:
        /* <DEDUP_REMOVED lines=23> */
.L_x_150:
[----:B------:R-:W-:Y:S05]  /*155d0*/  BSYNC B0 ;  /* 0x0000000000007941 */ /* 0x000fea0003800000 */
.L_x_149:
        /* <DEDUP_REMOVED lines=24> */
.L_x_143:
[----:B------:R-:W-:Y:S01]  /*15760*/  ISETP.NE.U32.AND P1, PT, RZ, c[0x0][0x508], PT ;  /* 0x00014200ff007a0c */ /* 0x000fe20003f25070 */
[----:B------:R-:W-:Y:S01]  /*15770*/  IMAD.MOV.U32 R2, RZ, RZ, 0x4 ;  /* 0x00000004ff027424 */ /* 0x000fe200078e00ff */
[----:B------:R-:W-:Y:S02]  /*15780*/  ISETP.NE.U32.AND P0, PT, RZ, c[0x0][0x500], PT ;  /* 0x00014000ff007a0c */ /* 0x000fe40003f05070 */
[----:B------:R-:W-:Y:S01]  /*15790*/  ISETP.NE.AND.EX P1, PT, RZ, c[0x0][0x50c], PT, P1 ;  /* 0x00014300ff007a0c */ /* 0x000fe20003f25310 */
[----:B------:R-:W-:Y:S01]  /*157a0*/  IMAD.WIDE R6, R251, R2, c[0x0][0x500] ;  /* 0x00014000fb067625 */ /* 0x000fe200078e0202 */
[----:B------:R-:W-:-:S03]  /*157b0*/  ISETP.NE.AND.EX P0, PT, RZ, c[0x0][0x504], PT, P0 ;  /* 0x00014100ff007a0c */ /* 0x000fc60003f05300 */
[----:B------:R-:W-:-:S08]  /*157c0*/  IMAD.MOV.U32 R13, RZ, RZ, c[0x0][0x388] ;  /* 0x0000e200ff0d7624 */ /* 0x000fd000078e00ff */
        /* <DEDUP_REMOVED lines=11> */
.L_x_151:
        /* <DEDUP_REMOVED lines=43> */
.L_x_153:
[----:B---3--:R-:W-:Y:S05]  /*15b30*/  BSYNC B0 ;  /* 0x0000000000007941 */ /* 0x008fea0003800000 */
.L_x_152:
        /* <DEDUP_REMOVED lines=64> */
.L_x_155:
[----:B------:R-:W-:Y:S05]  /*15f40*/  BSYNC B0 ;  /* 0x0000000000007941 */ /* 0x000fea0003800000 */
.L_x_154:
        /* <DEDUP_REMOVED lines=21> */
.L_x_157:
[----:B------:R-:W-:Y:S05]  /*160a0*/  BSYNC B0 ;  /* 0x0000000000007941 */ /* 0x000fea0003800000 */
.L_x_156:
        /* <DEDUP_REMOVED lines=21> */
.L_x_159:
[----:B------:R-:W-:Y:S05]  /*16200*/  BSYNC B0 ;  /* 0x0000000000007941 */ /* 0x000fea0003800000 */
.L_x_158:
        /* <DEDUP_REMOVED lines=22> */
.L_x_160:
        /* <DEDUP_REMOVED lines=9> */
.L_x_857:


//--------------------- .text._ZN7cutlass13device_kernelIN5flash19enable_sm80_to_sm89INS1_16FlashAttnFwdSm80INS1_25CollectiveMainloopFwdSm80ILi4ELi1ELb0EN4cute5tupleIJNS5_1CILi128EEENS7_ILi48EEENS7_ILi96EEEEEELi96ENS_6half_tEfNS_4arch4Sm80ELb0ELb1ELb0ELb0ELb1ELb0ELb1ELb0EEENS1_21CollectiveEpilogueFwdINS6_IJS8_SA_S9_EEENS6_IJNS7_ILi1EEESI_SI_EEESC_SE_Li128ELb0ELb1ELb0ELb0EEENS1_19SingleTileSchedulerILb0ELb0ELb1ELi128EEEEEEEEEvNT_6ParamsE --------------------------
	.section	.text._ZN7cutlass13device_kernelIN5flash19enable_sm80_to_sm89INS1_16FlashAttnFwdSm80INS1_25CollectiveMainloopFwdSm80ILi4ELi1ELb0EN4cute5tupleIJNS5_1CILi128EEENS7_ILi48EEENS7_ILi96EEEEEELi96ENS_6half_tEfNS_4arch4Sm80ELb0ELb1ELb0ELb0ELb1ELb0ELb1ELb0EEENS1_21CollectiveEpilogueFwdINS6_IJS8_SA_S9_EEENS6_IJNS7_ILi1EEESI_SI_EEESC_SE_Li128ELb0ELb1ELb0ELb0EEENS1_19SingleTileSchedulerILb0ELb0ELb1ELi128EEEEEEEEEvNT_6ParamsE,"ax",@progbits
	.sectioninfo	@"SHI_REGISTERS=255"
	.align	128
.text._ZN7cutlass13device_kernelIN5flash19enable_sm80_to_sm89INS1_16FlashAttnFwdSm80INS1_25CollectiveMainloopFwdSm80ILi4ELi1ELb0EN4cute5tupleIJNS5_1CILi128EEENS7_ILi48EEENS7_ILi96EEEEEELi96ENS_6half_tEfNS_4arch4Sm80ELb0ELb1ELb0ELb0ELb1ELb0ELb1ELb0EEENS1_21CollectiveEpilogueFwdINS6_IJS8_SA_S9_EEENS6_IJNS7_ILi1EEESI_SI_EEESC_SE_Li128ELb0ELb1ELb0ELb0EEENS1_19SingleTileSchedulerILb0ELb0ELb1ELi128EEEEEEEEEvNT_6ParamsE:
        .type           _ZN7cutlass13device_kernelIN5flash19enable_sm80_to_sm89INS1_16FlashAttnFwdSm80INS1_25CollectiveMainloopFwdSm80ILi4ELi1ELb0EN4cute5tupleIJNS5_1CILi128EEENS7_ILi48EEENS7_ILi96EEEEEELi96ENS_6half_tEfNS_4arch4Sm80ELb0ELb1ELb0ELb0ELb1ELb0ELb1ELb0EEENS1_21CollectiveEpilogueFwdINS6_IJS8_SA_S9_EEENS6_IJNS7_ILi1EEESI_SI_EEESC_SE_Li128ELb0ELb1ELb0ELb0EEENS1_19SingleTileSchedulerILb0ELb0ELb1ELi128EEEEEEEEEvNT_6ParamsE,@function
        .size           _ZN7cutlass13device_kernelIN5flash19enable_sm80_to_sm89INS1_16FlashAttnFwdSm80INS1_25CollectiveMainloopFwdSm80ILi4ELi1ELb0EN4cute5tupleIJNS5_1CILi128EEENS7_ILi48EEENS7_ILi96EEEEEELi96ENS_6half_tEfNS_4arch4Sm80ELb0ELb1ELb0ELb0ELb1ELb0ELb1ELb0EEENS1_21CollectiveEpilogueFwdINS6_IJS8_SA_S9_EEENS6_IJNS7_ILi1EEESI_SI_EEESC_SE_Li128ELb0ELb1ELb0ELb0EEENS1_19SingleTileSchedulerILb0ELb0ELb1ELi128EEEEEEEEEvNT_6ParamsE,(.L_x_858 - _ZN7cutlass13device_kernelIN5flash19enable_sm80_to_sm89INS1_16FlashAttnFwdSm80INS1_25CollectiveMainloopFwdSm80ILi4ELi1ELb0EN4cute5tupleIJNS5_1CILi128EEENS7_ILi48EEENS7_ILi96EEEEEELi96ENS_6half_tEfNS_4arch4Sm80ELb0ELb1ELb0ELb0ELb1ELb0ELb1ELb0EEENS1_21CollectiveEpilogueFwdINS6_IJS8_SA_S9_EEENS6_IJNS7_ILi1EEESI_SI_EEESC_SE_Li128ELb0ELb1ELb0ELb0EEENS1_19SingleTileSchedulerILb0ELb0ELb1ELi128EEEEEEEEEvNT_6ParamsE)
        .other          _ZN7cutlass13device_kernelIN5flash19enable_sm80_to_sm89INS1_16FlashAttnFwdSm80INS1_25CollectiveMainloopFwdSm80ILi4ELi1ELb0EN4cute5tupleIJNS5_1CILi128EEENS7_ILi48EEENS7_ILi96EEEEEELi96ENS_6half_tEfNS_4arch4Sm80ELb0ELb1ELb0ELb0ELb1ELb0ELb1ELb0EEENS1_21CollectiveEpilogueFwdINS6_IJS8_SA_S9_EEENS6_IJNS7_ILi1EEESI_SI_EEESC_SE_Li128ELb0ELb1ELb0ELb0EEENS1_19SingleTileSchedulerILb0ELb0ELb1ELi128EEEEEEEEEvNT_6ParamsE,@"STO_CUDA_ENTRY STV_DEFAULT"
_ZN7cutlass13device_kernelIN5flash19enable_sm80_to_sm89INS1_16FlashAttnFwdSm80INS1_25CollectiveMainloopFwdSm80ILi4ELi1ELb0EN4cute5tupleIJNS5_1CILi128EEENS7_ILi48EEENS7_ILi96EEEEEELi96ENS_6half_tEfNS_4arch4Sm80ELb0ELb1ELb0ELb0ELb1ELb0ELb1ELb0EEENS1_21CollectiveEpilogueFwdINS6_IJS8_SA_S9_EEENS6_IJNS7_ILi1EEESI_SI_EEESC_SE_Li128ELb0ELb1ELb0ELb0EEENS1_19SingleTileSchedulerILb0ELb0ELb1ELi128EEEEEEEEEvNT_6ParamsE:
[----:B------:R-:W-:-:S03]  /*0000*/  MOV R1, c[0x0][0x28] ;  /* 0x00000a0000017a02 */ /* 0x000fc60000000f00 */
[----:B------:R-:W1:Y:S01]  /*0010*/  S2UR UR10, SR_CTAID.Z ;  /* 0x00000000000a79c3 */ /* 0x000e620000002700 */
[----:B------:R-:W-:Y:S02]  /*0020*/  IADD3 R1, R1, -0x30, RZ ;  /* 0xffffffd001017810 */ /* 0x000fe40007ffe0ff */
[----:B-1----:R-:W-:-:S13]  /*0030*/  ISETP.LE.AND P0, PT, RZ, UR10, PT ;  /* 0x0000000aff007c0c */ /* 0x002fda000bf03270 */
[----:B------:R-:W-:Y:S05]  /*0040*/  @!P0 EXIT ;  /* 0x000000000000894d */ /* 0x000fea0003800000 */
[----:B------:R-:W-:Y:S01]  /*0050*/  ULDC.64 UR4, c[0x0][0x370] ;  /* 0x0000dc0000047ab9 */ /* 0x000fe20000000a00 */
[----:B------:R-:W-:Y:S01]  /*0060*/  IMAD.MOV.U32 R21, RZ, RZ, RZ ;  /* 0x000000ffff157224 */ /* 0x000fe200078e00ff */
[----:B------:R-:W-:Y:S02]  /*0070*/  UISETP.NE.U32.AND UP0, UPT, URZ, UR4, UPT ;  /* 0x000000043f00728c */ /* 0x000fe4000bf05070 */
[----:B------:R-:W-:Y:S02]  /*0080*/  ULDC.64 UR6, c[0x0][0x370] ;  /* 0x0000dc0000067ab9 */ /* 0x000fe40000000a00 */
[----:B------:R-:W-:Y:S02]  /*0090*/  UISETP.NE.AND.EX UP0, UPT, URZ, UR5, UPT, UP0 ;  /* 0x000000053f00728c */ /* 0x000fe4000bf05300 */
[----:B------:R-:W-:-:S04]  /*00a0*/  ULDC.64 UR8, c[0x0][0x118] ;  /* 0x0000460000087ab9 */ /* 0x000fc80000000a00 */
[----:B------:R-:W-:-:S05]  /*00b0*/  PLOP3.LUT P0, PT, PT, PT, UP0, 0x80, 0x0 ;  /* 0x000000000000781c */ /* 0x000fca0003f0f008 */
[----:B------:R-:W-:Y:S02]  /*00c0*/  @UP0 UMOV UR4, 0x4 ;  /* 0x0000000400040882 */ /* 0x000fe40000000000 */
[----:B------:R-:W-:-:S06]  /*00d0*/  @UP0 UIMAD.WIDE UR4, UR10, UR4, UR6 ;  /* 0x000000040a0402a5 */ /* 0x000fcc000f8e0206 */
[----:B------:R-:W-:Y:S02]  /*00e0*/  IMAD.U32 R2, RZ, RZ, UR4 ;  /* 0x00000004ff027e24 */ /* 0x000fe4000f8e00ff */
[----:B------:R-:W-:-:S05]  /*00f0*/  IMAD.U32 R3, RZ, RZ, UR5 ;  /* 0x00000005ff037e24 */ /* 0x000fca000f8e00ff */
[----:B------:R1:W2:Y:S01]  /*0100*/  @P0 LDG.E R21, [R2.64] ;  /* 0x0000000802150981 */ /* 0x0002a2000c1e1900 */
[----:B------:R-:W-:Y:S01]  /*0110*/  IMAD.MOV.U32 R7, RZ, RZ, c[0x0][0x2c4] ;  /* 0x0000b100ff077624 */ /* 0x000fe200078e00ff */
[----:B------:R-:W3:Y:S01]  /*0120*/  S2UR UR7, SR_CTAID.Y ;  /* 0x00000000000779c3 */ /* 0x000ee20000002600 */
[----:B------:R-:W-:Y:S01]  /*0130*/  IMAD.MOV.U32 R4, RZ, RZ, 0x1 ;  /* 0x00000001ff047424 */ /* 0x000fe200078e00ff */
[----:B------:R-:W4:Y:S01]  /*0140*/  S2R R0, SR_CTAID.X ;  /* 0x0000000000007919 */ /* 0x000f220000002500 */
[----:B------:R-:W-:Y:S02]  /*0150*/  LOP3.LUT R24, R24, 0xffffefff, RZ, 0xc0, !PT ;  /* 0xffffefff18187812 */ /* 0x000fe400078ec0ff */
[----:B------:R-:W-:Y:S01]  /*0160*/  ISETP.NE.AND P1, PT, R7, 0x1, PT ;  /* 0x000000010700780c */ /* 0x000fe20003f25270 */
[----:B------:R-:W2:Y:S01]  /*0170*/  S2R R44, SR_TID.X ;  /* 0x00000000002c7919 */ /* 0x000ea20000002100 */
[----:B------:R-:W-:-:S11]  /*0180*/  ISETP.LE.AND P2, PT, R4, c[0x0][0x32c], PT ;  /* 0x0000cb0004007a0c */ /* 0x000fd60003f43270 */
[----:B------:R-:W-:-:S04]  /*0190*/  @P1 LOP3.LUT R24, R24, 0x1000, RZ, 0xfc, !PT ;  /* 0x0000100018181812 */ /* 0x000fc800078efcff */
[----:B------:R-:W-:Y:S01]  /*01a0*/  LOP3.LUT R24, R24, 0xfffffbff, RZ, 0xc0, !PT ;  /* 0xfffffbff18187812 */ /* 0x000fe200078ec0ff */
[----:B-1----:R-:W-:Y:S01]  /*01b0*/  IMAD.MOV.U32 R2, RZ, RZ, c[0x0][0x2ac] ;  /* 0x0000ab00ff027624 */ /* 0x002fe200078e00ff */
[----:B---3--:R-:W-:Y:S01]  /*01c0*/  USHF.R.S32.HI UR6, URZ, 0x1f, UR7 ;  /* 0x0000001f3f067899 */ /* 0x008fe20008011407 */
[----:B----4-:R-:W-:Y:S01]  /*01d0*/  IMAD.SHL.U32 R129, R0, 0x80, RZ ;  /* 0x0000008000817824 */ /* 0x010fe200078e00ff */
[----:B------:R-:W-:Y:S01]  /*01e0*/  @P2 LOP3.LUT R24, R24, 0x400, RZ, 0xfc, !PT ;  /* 0x0000040018182812 */ /* 0x000fe200078efcff */
[----:B------:R-:W-:-:S03]  /*01f0*/  IMAD R20, R2, c[0x0][0x1d0], RZ ;  /* 0x0000740002147a24 */ /* 0x000fc600078e02ff */
[C---:B------:R-:W-:Y:S02]  /*0200*/  @P1 IADD3 R0, R129.reuse, 0x7f, RZ ;  /* 0x0000007f81001810 */ /* 0x040fe40007ffe0ff */
[----:B------:R-:W-:-:S03]  /*0210*/  IADD3 R2, R129, 0x7f, RZ ;  /* 0x0000007f81027810 */ /* 0x000fc60007ffe0ff */
[----:B------:R-:W-:-:S05]  /*0220*/  @P1 IMAD.HI.U32 R0, R0, c[0x0][0x2c8], RZ ;  /* 0x0000b20000001a27 */ /* 0x000fca00078e00ff */
[----:B------:R-:W-:Y:S02]  /*0230*/  @P1 SHF.R.U32.HI R2, RZ, c[0x0][0x2cc], R0 ;  /* 0x0000b300ff021a19 */ /* 0x000fe40000011600 */
[----:B------:R-:W-:-:S05]  /*0240*/  IADD3 R0, R20, -c[0x0][0x168], R4 ;  /* 0x80005a0014007a10 */ /* 0x000fca0007ffe004 */
[----:B------:R-:W-:-:S05]  /*0250*/  IMAD.IADD R0, R0, 0x1, R2 ;  /* 0x0000000100007824 */ /* 0x000fca00078e0202 */
[----:B------:R-:W-:Y:S01]  /*0260*/  IADD3 R3, R0, c[0x0][0x328], RZ ;  /* 0x0000ca0000037a10 */ /* 0x000fe20007ffe0ff */
[----:B--2---:R1:W-:Y:S01]  /*0270*/  STL [R1+0x20], R21 ;  /* 0x0000201501007387 */ /* 0x0043e20000100800 */
[----:B------:R-:W-:Y:S05]  /*0280*/  @!P2 BRA `(.L_x_161) ;  /* 0x000000f00000a947 */ /* 0x000fea0003800000 */
[C---:B------:R-:W-:Y:S02]  /*0290*/  ISETP.GT.AND P0, PT, R0.reuse, RZ, PT ;  /* 0x000000ff0000720c */ /* 0x040fe40003f04270 */
[----:B------:R-:W-:-:S11]  /*02a0*/  IADD3 R2, R0, -0x1, RZ ;  /* 0xffffffff00027810 */ /* 0x000fd60007ffe0ff */
[----:B------:R-:W-:Y:S05]  /*02b0*/  @P0 BRA `(.L_x_162) ;  /* 0x0000006000000947 */ /* 0x000fea0003800000 */
[----:B------:R-:W-:Y:S01]  /*02c0*/  ISETP.NE.AND P0, PT, R4, c[0x0][0x32c], PT ;  /* 0x0000cb0004007a0c */ /* 0x000fe20003f05270 */
[----:B------:R-:W-:-:S12]  /*02d0*/  IMAD.MOV R0, RZ, RZ, -R0 ;  /* 0x000000ffff007224 */ /* 0x000fd800078e0a00 */
[----:B------:R-:W-:-:S05]  /*02e0*/  @P0 IMAD.HI.U32 R2, R0, c[0x0][0x330], RZ ;  /* 0x0000cc0000020a27 */ /* 0x000fca00078e00ff */
[----:B------:R-:W-:-:S04]  /*02f0*/  @P0 SHF.R.U32.HI R0, RZ, c[0x0][0x334], R2 ;  /* 0x0000cd00ff000a19 */ /* 0x000fc80000011602 */
[----:B------:R-:W-:Y:S01]  /*0300*/  LOP3.LUT R2, RZ, R0, RZ, 0x33, !PT ;  /* 0x00000000ff027212 */ /* 0x000fe200078e33ff */
[----:B------:R-:W-:Y:S05]  /*0310*/  BRA `(.L_x_163) ;  /* 0x0000003000007947 */ /* 0x000fea0003800000 */
.L_x_162:
[----:B------:R-:W-:-:S13]  /*0320*/  ISETP.NE.AND P0, PT, R4, c[0x0][0x32c], PT ;  /* 0x0000cb0004007a0c */ /* 0x000fda0003f05270 */
[----:B------:R-:W-:-:S05]  /*0330*/  @P0 IMAD.HI.U32 R0, R2, c[0x0][0x330], RZ ;  /* 0x0000cc0002000a27 */ /* 0x000fca00078e00ff */
[----:B------:R-:W-:Y:S02]  /*0340*/  @P0 SHF.R.U32.HI R2, RZ, c[0x0][0x334], R0 ;  /* 0x0000cd00ff020a19 */ /* 0x000fe40000011600 */
.L_x_163:
[----:B------:R-:W-:-:S05]  /*0350*/  MOV R0, c[0x0][0x32c] ;  /* 0x0000cb0000007a02 */ /* 0x000fca0000000f00 */
[----:B------:R-:W-:-:S05]  /*0360*/  IMAD R2, R2, R0, c[0x0][0x32c] ;  /* 0x0000cb0002027624 */ /* 0x000fca00078e0200 */
[----:B------:R-:W-:-:S04]  /*0370*/  IMNMX R3, R3, R2, PT ;  /* 0x0000000203037217 */ /* 0x000fc80003800200 */
.L_x_161:
[----:B------:R-:W-:Y:S01]  /*0380*/  IADD3 R2, R3, 0x2f, RZ ;  /* 0x0000002f03027810 */ /* 0x000fe20007ffe0ff */
[----:B------:R-:W-:Y:S01]  /*0390*/  @P1 IMAD.HI.U32 R3, R129, c[0x0][0x2c8], RZ ;  /* 0x0000b20081031a27 */ /* 0x000fe200078e00ff */
[C---:B------:R-:W-:Y:S02]  /*03a0*/  IADD3 R4, R20.reuse, 0x2f, RZ ;  /* 0x0000002f14047810 */ /* 0x040fe40007ffe0ff */
[----:B------:R-:W-:Y:S01]  /*03b0*/  IADD3 R244, R20, -c[0x0][0x168], RZ ;  /* 0x80005a0014f47a10 */ /* 0x000fe20007ffe0ff */
[----:B------:R-:W-:-:S04]  /*03c0*/  IMAD.HI R5, R2, 0x2aaaaaab, RZ ;  /* 0x2aaaaaab02057827 */ /* 0x000fc800078e02ff */
[----:B------:R-:W-:Y:S01]  /*03d0*/  IMAD.HI R2, R4, 0x2aaaaaab, RZ ;  /* 0x2aaaaaab04027827 */ /* 0x000fe200078e02ff */
[----:B------:R-:W-:-:S03]  /*03e0*/  SHF.R.U32.HI R4, RZ, 0x1f, R5 ;  /* 0x0000001fff047819 */ /* 0x000fc60000011605 */
[----:B------:R-:W-:Y:S01]  /*03f0*/  IMAD.MOV.U32 R0, RZ, RZ, R129 ;  /* 0x000000ffff007224 */ /* 0x000fe200078e0081 */
[----:B------:R-:W-:Y:S02]  /*0400*/  @P1 SHF.R.U32.HI R0, RZ, c[0x0][0x2cc], R3 ;  /* 0x0000b300ff001a19 */ /* 0x000fe40000011603 */
[----:B------:R-:W-:Y:S02]  /*0410*/  SHF.R.U32.HI R3, RZ, 0x1f, R2 ;  /* 0x0000001fff037819 */ /* 0x000fe40000011602 */
[----:B------:R-:W-:Y:S01]  /*0420*/  LEA.HI.SX32 R4, R5, R4, 0x1d ;  /* 0x0000000405047211 */ /* 0x000fe200078feaff */
[----:B------:R-:W-:Y:S01]  /*0430*/  IMAD.IADD R0, R244, 0x1, R0 ;  /* 0x00000001f4007824 */ /* 0x000fe200078e0200 */
[----:B------:R-:W-:-:S04]  /*0440*/  LEA.HI.SX32 R2, R2, R3, 0x1d ;  /* 0x0000000302027211 */ /* 0x000fc800078feaff */
[----:B------:R-:W-:Y:S02]  /*0450*/  IADD3 R3, R0, -c[0x0][0x324], RZ ;  /* 0x8000c90000037a10 */ /* 0x000fe40007ffe0ff */
[----:B------:R-:W-:Y:S01]  /*0460*/  IMNMX R207, R2, R4, PT ;  /* 0x0000000402cf7217 */ /* 0x000fe20003800200 */
[----:B------:R-:W-:Y:S05]  /*0470*/  @!P2 BRA `(.L_x_164) ;  /* 0x000000f00000a947 */ /* 0x000fea0003800000 */
[----:B------:R-:W-:-:S13]  /*0480*/  ISETP.GT.AND P0, PT, R0, -0x1, PT ;  /* 0xffffffff0000780c */ /* 0x000fda0003f04270 */
[----:B------:R-:W-:Y:S05]  /*0490*/  @P0 BRA `(.L_x_165) ;  /* 0x0000007000000947 */ /* 0x000fea0003800000 */
[----:B------:R-:W-:Y:S01]  /*04a0*/  IMAD.MOV.U32 R2, RZ, RZ, c[0x0][0x32c] ;  /* 0x0000cb00ff027624 */ /* 0x000fe200078e00ff */
[----:B------:R-:W-:-:S04]  /*04b0*/  LOP3.LUT R0, RZ, R0, RZ, 0x33, !PT ;  /* 0x00000000ff007212 */ /* 0x000fc800078e33ff */
[----:B------:R-:W-:-:S13]  /*04c0*/  ISETP.NE.AND P0, PT, R2, 0x1, PT ;  /* 0x000000010200780c */ /* 0x000fda0003f05270 */
[----:B------:R-:W-:-:S05]  /*04d0*/  @P0 IMAD.HI.U32 R2, R0, c[0x0][0x330], RZ ;  /* 0x0000cc0000020a27 */ /* 0x000fca00078e00ff */
[----:B------:R-:W-:-:S04]  /*04e0*/  @P0 SHF.R.U32.HI R0, RZ, c[0x0][0x334], R2 ;  /* 0x0000cd00ff000a19 */ /* 0x000fc80000011602 */
[----:B------:R-:W-:Y:S01]  /*04f0*/  LOP3.LUT R0, RZ, R0, RZ, 0x33, !PT ;  /* 0x00000000ff007212 */ /* 0x000fe200078e33ff */
[----:B------:R-:W-:Y:S05]  /*0500*/  BRA `(.L_x_166) ;  /* 0x0000004000007947 */ /* 0x000fea0003800000 */
.L_x_165:
[----:B------:R-:W-:-:S04]  /*0510*/  MOV R2, c[0x0][0x32c] ;  /* 0x0000cb0000027a02 */ /* 0x000fc80000000f00 */
[----:B------:R-:W-:-:S13]  /*0520*/  ISETP.NE.AND P0, PT, R2, 0x1, PT ;  /* 0x000000010200780c */ /* 0x000fda0003f05270 */
[----:B------:R-:W-:-:S05]  /*0530*/  @P0 IMAD.HI.U32 R2, R0, c[0x0][0x330], RZ ;  /* 0x0000cc0000020a27 */ /* 0x000fca00078e00ff */
[----:B------:R-:W-:-:S05]  /*0540*/  @P0 SHF.R.U32.HI R0, RZ, c[0x0][0x334], R2 ;  /* 0x0000cd00ff000a19 */ /* 0x000fca0000011602 */
.L_x_166:
[----:B------:R-:W-:-:S05]  /*0550*/  IMAD R0, R0, c[0x0][0x32c], RZ ;  /* 0x0000cb0000007a24 */ /* 0x000fca00078e02ff */
[----:B------:R-:W-:-:S05]  /*0560*/  IMNMX R3, R3, R0, !PT ;  /* 0x0000000003037217 */ /* 0x000fca0007800200 */
.L_x_164:
[----:B------:R-:W-:Y:S01]  /*0570*/  IMAD.HI R0, R3, 0x2aaaaaab, RZ ;  /* 0x2aaaaaab03007827 */ /* 0x000fe200078e02ff */
[----:B------:R-:W-:Y:S01]  /*0580*/  PLOP3.LUT P4, PT, PT, PT, PT, 0x80, 0x0 ;  /* 0x000000000000781c */ /* 0x000fe20003f8f070 */
[----:B------:R-:W-:Y:S01]  /*0590*/  CS2R R94, SRZ ;  /* 0x00000000005e7805 */ /* 0x000fe2000001ff00 */
[----:B------:R-:W-:Y:S01]  /*05a0*/  CS2R R92, SRZ ;  /* 0x00000000005c7805 */ /* 0x000fe2000001ff00 */
[----:B------:R-:W-:Y:S01]  /*05b0*/  CS2R R22, SRZ ;  /* 0x0000000000167805 */ /* 0x000fe2000001ff00 */
[----:B------:R-:W-:Y:S01]  /*05c0*/  SHF.R.U32.HI R2, RZ, 0x1f, R0 ;  /* 0x0000001fff027819 */ /* 0x000fe20000011600 */
[----:B------:R-:W-:Y:S01]  /*05d0*/  IMAD.MOV.U32 R98, RZ, RZ, RZ ;  /* 0x000000ffff627224 */ /* 0x000fe200078e00ff */
[----:B------:R-:W-:Y:S01]  /*05e0*/  CS2R R90, SRZ ;  /* 0x00000000005a7805 */ /* 0x000fe2000001ff00 */
[----:B------:R-:W-:Y:S01]  /*05f0*/  IMAD.MOV.U32 R96, RZ, RZ, RZ ;  /* 0x000000ffff607224 */ /* 0x000fe200078e00ff */
[----:B------:R-:W-:Y:S01]  /*0600*/  LEA.HI.SX32 R0, R0, R2, 0x1d ;  /* 0x0000000200007211 */ /* 0x000fe200078feaff */
[----:B------:R-:W-:Y:S01]  /*0610*/  CS2R R88, SRZ ;  /* 0x0000000000587805 */ /* 0x000fe2000001ff00 */
[----:B------:R-:W-:Y:S01]  /*0620*/  CS2R R86, SRZ ;  /* 0x0000000000567805 */ /* 0x000fe2000001ff00 */
[----:B------:R-:W-:Y:S01]  /*0630*/  MOV R25, RZ ;  /* 0x000000ff00197202 */ /* 0x000fe20000000f00 */
[----:B------:R-:W-:Y:S01]  /*0640*/  IMAD.MOV.U32 R84, RZ, RZ, RZ ;  /* 0x000000ffff547224 */ /* 0x000fe200078e00ff */
[----:B------:R-:W-:Y:S01]  /*0650*/  IMNMX R4, RZ, R0, !PT ;  /* 0x00000000ff047217 */ /* 0x000fe20007800200 */
[----:B------:R-:W-:Y:S01]  /*0660*/  CS2R R78, SRZ ;  /* 0x00000000004e7805 */ /* 0x000fe2000001ff00 */
[----:B------:R-:W-:Y:S01]  /*0670*/  CS2R R76, SRZ ;  /* 0x00000000004c7805 */ /* 0x000fe2000001ff00 */
[----:B------:R-:W-:Y:S01]  /*0680*/  CS2R R82, SRZ ;  /* 0x0000000000527805 */ /* 0x000fe2000001ff00 */
[----:B------:R-:W-:Y:S01]  /*0690*/  ISETP.GT.AND P0, PT, R207, R4, PT ;  /* 0x00000004cf00720c */ /* 0x000fe20003f04270 */
[----:B------:R2:W-:Y:S01]  /*06a0*/  STL [R1+0x10], R4 ;  /* 0x0000100401007387 */ /* 0x0005e20000100800 */
[----:B------:R-:W-:Y:S01]  /*06b0*/  CS2R R26, SRZ ;  /* 0x00000000001a7805 */ /* 0x000fe2000001ff00 */
[----:B------:R-:W-:Y:S01]  /*06c0*/  IMAD.MOV.U32 R80, RZ, RZ, RZ ;  /* 0x000000ffff507224 */ /* 0x000fe200078e00ff */
[----:B------:R-:W-:Y:S01]  /*06d0*/  CS2R R74, SRZ ;  /* 0x00000000004a7805 */ /* 0x000fe2000001ff00 */
[----:B------:R-:W-:Y:S01]  /*06e0*/  CS2R R72, SRZ ;  /* 0x0000000000487805 */ /* 0x000fe2000001ff00 */
[----:B------:R-:W-:Y:S01]  /*06f0*/  CS2R R70, SRZ ;  /* 0x0000000000467805 */ /* 0x000fe2000001ff00 */
[----:B------:R-:W-:Y:S01]  /*0700*/  MOV R68, RZ ;  /* 0x000000ff00447202 */ /* 0x000fe20000000f00 */
[----:B------:R-:W-:Y:S01]  /*0710*/  CS2R R62, SRZ ;  /* 0x00000000003e7805 */ /* 0x000fe2000001ff00 */
[----:B------:R-:W-:Y:S01]  /*0720*/  CS2R R60, SRZ ;  /* 0x00000000003c7805 */ /* 0x000fe2000001ff00 */
[----:B------:R-:W-:Y:S01]  /*0730*/  CS2R R66, SRZ ;  /* 0x0000000000427805 */ /* 0x000fe2000001ff00 */
        /* <DEDUP_REMOVED lines=33> */
[----:B------:R-:W-:Y:S05]  /*0950*/  @!P0 BRA `(.L_x_167) ;  /* 0x0001061000008947 */ /* 0x000fea0003800000 */
[----:B--2---:R-:W-:Y:S02]  /*0960*/  ULDC.64 UR4, c[0x0][0x340] ;  /* 0x0000d00000047ab9 */ /* 0x004fe40000000a00 */
[----:B------:R-:W-:-:S02]  /*0970*/  UISETP.NE.U32.AND UP0, UPT, URZ, UR4, UPT ;  /* 0x000000043f00728c */ /* 0x000fc4000bf05070 */
[----:B------:R-:W-:Y:S02]  /*0980*/  ULDC.64 UR12, c[0x0][0x340] ;  /* 0x0000d000000c7ab9 */ /* 0x000fe40000000a00 */
[----:B------:R-:W-:-:S06]  /*0990*/  UISETP.NE.AND.EX UP0, UPT, URZ, UR5, UPT, UP0 ;  /* 0x000000053f00728c */ /* 0x000fcc000bf05300 */
[----:B------:R-:W-:-:S05]  /*09a0*/  PLOP3.LUT P2, PT, PT, PT, UP0, 0x80, 0x0 ;  /* 0x000000000000781c */ /* 0x000fca0003f4f008 */
[----:B------:R-:W-:Y:S02]  /*09b0*/  @UP0 UMOV UR4, 0x4 ;  /* 0x0000000400040882 */ /* 0x000fe40000000000 */
[----:B------:R-:W-:-:S06]  /*09c0*/  @UP0 UIMAD.WIDE UR4, UR10, UR4, UR12 ;  /* 0x000000040a0402a5 */ /* 0x000fcc000f8e020c */
[----:B------:R-:W-:Y:S02]  /*09d0*/  IMAD.U32 R2, RZ, RZ, UR4 ;  /* 0x00000004ff027e24 */ /* 0x000fe4000f8e00ff */
[----:B------:R-:W-:Y:S01]  /*09e0*/  IMAD.U32 R3, RZ, RZ, UR5 ;  /* 0x00000005ff037e24 */ /* 0x000fe2000f8e00ff */
[----:B------:R-:W-:Y:S01]  /*09f0*/  SHF.R.S32.HI R18, RZ, 0x1f, R44 ;  /* 0x0000001fff127819 */ /* 0x000fe2000001142c */
[----:B------:R-:W-:Y:S02]  /*0a00*/  ULDC.64 UR4, c[0x0][0x1b8] ;  /* 0x00006e0000047ab9 */ /* 0x000fe40000000a00 */
[----:B------:R-:W-:Y:S01]  /*0a10*/  UIMAD UR11, UR6, UR4, URZ ;  /* 0x00000004060b72a4 */ /* 0x000fe2000f8e023f */
[----:B------:R2:W3:Y:S01]  /*0a20*/  @P2 LDG.E R8, [R2.64] ;  /* 0x0000000802082981 */ /* 0x0004e2000c1e1900 */
[----:B------:R-:W-:Y:S01]  /*0a30*/  UIMAD.WIDE.U32 UR14, UR7, UR4, URZ ;  /* 0x00000004070e72a5 */ /* 0x000fe2000f8e003f */
[CC--:B------:R-:W-:Y:S01]  /*0a40*/  LEA.HI R16, R18.reuse, R44.reuse, RZ, 0x3 ;  /* 0x0000002c12107211 */ /* 0x0c0fe200078f18ff */
[----:B------:R-:W-:Y:S01]  /*0a50*/  UIMAD UR11, UR7, UR5, UR11 ;  /* 0x00000005070b72a4 */ /* 0x000fe2000f8e020b */
[----:B------:R-:W-:Y:S01]  /*0a60*/  IMAD R15, R7, c[0x0][0x168], RZ ;  /* 0x00005a00070f7a24 */ /* 0x000fe200078e02ff */
[----:B------:R-:W-:Y:S01]  /*0a70*/  USHF.R.S32.HI UR12, URZ, 0x1f, UR10 ;  /* 0x0000001f3f0c7899 */ /* 0x000fe2000801140a */
[----:B------:R-:W-:Y:S01]  /*0a80*/  SHF.R.S32.HI R17, RZ, 0x3, R16 ;  /* 0x00000003ff117819 */ /* 0x000fe20000011410 */
[----:B------:R-:W-:Y:S01]  /*0a90*/  ULDC.64 UR4, c[0x0][0x1c0] ;  /* 0x0000700000047ab9 */ /* 0x000fe20000000a00 */
[----:B------:R-:W-:Y:S01]  /*0aa0*/  LEA.HI R130, R18, R44, RZ, 0x5 ;  /* 0x0000002c12827211 */ /* 0x000fe200078f28ff */
[----:B------:R-:W-:Y:S01]  /*0ab0*/  UIADD3 UR15, UR15, UR11, URZ ;  /* 0x0000000b0f0f7290 */ /* 0x000fe2000fffe03f */
[----:B------:R-:W-:Y:S01]  /*0ac0*/  IMAD.MOV.U32 R48, RZ, RZ, 0x30 ;  /* 0x00000030ff307424 */ /* 0x000fe200078e00ff */
[----:B------:R-:W-:Y:S01]  /*0ad0*/  UIMAD UR12, UR12, UR4, URZ ;  /* 0x000000040c0c72a4 */ /* 0x000fe2000f8e023f */
[----:B------:R-:W-:Y:S01]  /*0ae0*/  SHF.R.S32.HI R127, RZ, 0x5, R130 ;  /* 0x00000005ff7f7819 */ /* 0x000fe20000011482 */
[----:B------:R-:W-:Y:S01]  /*0af0*/  UIMAD.WIDE.U32 UR14, UR10, UR4, UR14 ;  /* 0x000000040a0e72a5 */ /* 0x000fe2000f8e000e */
[----:B------:R-:W-:Y:S01]  /*0b00*/  IMAD.MOV.U32 R22, RZ, RZ, c[0x0][0x2b8] ;  /* 0x0000ae00ff167624 */ /* 0x000fe200078e00ff */
[----:B------:R-:W-:Y:S01]  /*0b10*/  UIMAD UR5, UR10, UR5, UR12 ;  /* 0x000000050a0572a4 */ /* 0x000fe2000f8e020c */
[----:B------:R-:W-:-:S02]  /*0b20*/  IMAD R126, R207, R48, -0x30 ;  /* 0xffffffd0cf7e7424 */ /* 0x000fc400078e0230 */
[----:B------:R-:W-:Y:S01]  /*0b30*/  IMAD.MOV.U32 R222, RZ, RZ, RZ ;  /* 0x000000ffffde7224 */ /* 0x000fe200078e00ff */
[----:B------:R-:W-:Y:S01]  /*0b40*/  UIADD3 UR5, UR15, UR5, URZ ;  /* 0x000000050f057290 */ /* 0x000fe2000fffe03f */
[----:B------:R-:W-:Y:S02]  /*0b50*/  ISETP.NE.AND P5, PT, R22, 0x1, PT ;  /* 0x000000011600780c */ /* 0x000fe40003fa5270 */
[----:B--2---:R-:W-:Y:S01]  /*0b60*/  LEA.HI R2, R18, R44, RZ, 0x2 ;  /* 0x0000002c12027211 */ /* 0x004fe200078f10ff */
[----:B------:R-:W-:Y:S02]  /*0b70*/  IMAD.U32 R3, RZ, RZ, UR15 ;  /* 0x0000000fff037e24 */ /* 0x000fe4000f8e00ff */
[----:B------:R-:W-:Y:S01]  /*0b80*/  IMAD.U32 R3, RZ, RZ, UR5 ;  /* 0x00000005ff037e24 */ /* 0x000fe2000f8e00ff */
[----:B------:R-:W-:Y:S01]  /*0b90*/  LOP3.LUT R0, R2, 0xfffffffc, RZ, 0xc0, !PT ;  /* 0xfffffffc02007812 */ /* 0x000fe200078ec0ff */
[----:B------:R-:W-:Y:S01]  /*0ba0*/  ULDC.64 UR4, c[0x0][0x2b0] ;  /* 0x0000ac0000047ab9 */ /* 0x000fe20000000a00 */
[----:B------:R-:W-:Y:S01]  /*0bb0*/  SHF.R.S32.HI R19, RZ, 0x2, R2 ;  /* 0x00000002ff137819 */ /* 0x000fe20000011402 */
[----:B------:R-:W-:-:S02]  /*0bc0*/  IMAD.U32 R2, RZ, RZ, UR14 ;  /* 0x0000000eff027e24 */ /* 0x000fc4000f8e00ff */
[----:B------:R-:W-:Y:S02]  /*0bd0*/  IMAD.IADD R49, R44, 0x1, -R0 ;  /* 0x000000012c317824 */ /* 0x000fe400078e0a00 */
[--C-:B------:R-:W-:Y:S02]  /*0be0*/  IMAD.IADD R14, R129, 0x1, R19.reuse ;  /* 0x00000001810e7824 */ /* 0x100fe400078e0213 */
[C---:B------:R-:W-:Y:S02]  /*0bf0*/  IMAD R27, R49.reuse, 0x20, R19 ;  /* 0x00000020311b7824 */ /* 0x040fe400078e0213 */
[----:B------:R-:W-:Y:S02]  /*0c00*/  IMAD.SHL.U32 R226, R49, 0x8, RZ ;  /* 0x0000000831e27824 */ /* 0x000fe400078e00ff */
[----:B------:R-:W-:Y:S01]  /*0c10*/  IMAD.IADD R5, R129, 0x1, R27 ;  /* 0x0000000181057824 */ /* 0x000fe200078e021b */
[----:B------:R-:W-:Y:S02]  /*0c20*/  STL [R1+0x14], R27 ;  /* 0x0000141b01007387 */ /* 0x000fe40000100800 */
[C---:B------:R-:W-:Y:S01]  /*0c30*/  IADD3 R31, R226.reuse, 0x20, RZ ;  /* 0x00000020e21f7810 */ /* 0x040fe20007ffe0ff */
[----:B------:R-:W-:Y:S01]  /*0c40*/  @P1 IMAD.HI.U32 R0, R5, c[0x0][0x2c8], RZ ;  /* 0x0000b20005001a27 */ /* 0x000fe200078e00ff */
[----:B------:R-:W-:-:S02]  /*0c50*/  IADD3 R30, R226, 0x40, RZ ;  /* 0x00000040e21e7810 */ /* 0x000fc40007ffe0ff */
[----:B------:R-:W-:Y:S01]  /*0c60*/  ISETP.GE.AND P3, PT, R31, c[0x0][0x198], PT ;  /* 0x000066001f007a0c */ /* 0x000fe20003f66270 */
[----:B------:R-:W-:Y:S01]  /*0c70*/  IMAD.MOV.U32 R4, RZ, RZ, R5 ;  /* 0x000000ffff047224 */ /* 0x000fe200078e0005 */
[----:B------:R-:W-:Y:S02]  /*0c80*/  @P1 SHF.R.U32.HI R4, RZ, c[0x0][0x2cc], R0 ;  /* 0x0000b300ff041a19 */ /* 0x000fe40000011600 */
[----:B------:R-:W-:Y:S02]  /*0c90*/  ISETP.GE.AND P4, PT, R30, c[0x0][0x198], PT ;  /* 0x000066001e007a0c */ /* 0x000fe40003f86270 */
[--C-:B------:R-:W-:Y:S01]  /*0ca0*/  SHF.R.S32.HI R6, RZ, 0x1f, R4.reuse ;  /* 0x0000001fff067819 */ /* 0x100fe20000011404 */
[----:B------:R-:W-:Y:S02]  /*0cb0*/  IMAD.MOV R0, RZ, RZ, -R4 ;  /* 0x000000ffff007224 */ /* 0x000fe400078e0a04 */
[----:B------:R-:W-:-:S04]  /*0cc0*/  IMAD.WIDE.U32 R2, R4, c[0x0][0x1b0], R2 ;  /* 0x00006c0004027a25 */ /* 0x000fc800078e0002 */
[----:B------:R-:W-:Y:S02]  /*0cd0*/  IMAD R0, R0, c[0x0][0x2c4], R5 ;  /* 0x0000b10000007a24 */ /* 0x000fe400078e0205 */
[----:B------:R-:W-:-:S03]  /*0ce0*/  IMAD R6, R6, c[0x0][0x1b0], RZ ;  /* 0x00006c0006067a24 */ /* 0x000fc600078e02ff */
[----:B------:R-:W-:Y:S01]  /*0cf0*/  SHF.R.S32.HI R5, RZ, 0x1f, R0 ;  /* 0x0000001fff057819 */ /* 0x000fe20000011400 */
[----:B------:R-:W-:-:S04]  /*0d00*/  IMAD R4, R4, c[0x0][0x1b4], R6 ;  /* 0x00006d0004047a24 */ /* 0x000fc800078e0206 */
[----:B------:R-:W-:Y:S02]  /*0d10*/  IMAD.IADD R3, R3, 0x1, R4 ;  /* 0x0000000103037824 */ /* 0x000fe400078e0204 */
[----:B------:R-:W-:Y:S02]  /*0d20*/  IMAD R4, R5, c[0x0][0x1a8], RZ ;  /* 0x00006a0005047a24 */ /* 0x000fe400078e02ff */
[----:B------:R-:W-:Y:S02]  /*0d30*/  IMAD.SHL.U32 R5, R17, 0x40, RZ ;  /* 0x0000004011057824 */ /* 0x000fe400078e00ff */
[C---:B------:R-:W-:Y:S02]  /*0d40*/  IMAD R6, R0.reuse, c[0x0][0x1ac], R4 ;  /* 0x00006b0000067a24 */ /* 0x040fe400078e0204 */
[----:B------:R-:W-:Y:S01]  /*0d50*/  IMAD.WIDE.U32 R2, R0, c[0x0][0x1a8], R2 ;  /* 0x00006a0000027a25 */ /* 0x000fe200078e0002 */
[----:B------:R-:W-:-:S04]  /*0d60*/  LOP3.LUT R0, R5, 0xc0, RZ, 0xc0, !PT ;  /* 0x000000c005007812 */ /* 0x000fc800078ec0ff */
[----:B------:R-:W-:Y:S02]  /*0d70*/  SHF.R.U32.HI R5, RZ, 0x3, R0 ;  /* 0x00000003ff057819 */ /* 0x000fe40000011600 */
[----:B------:R-:W-:Y:S01]  /*0d80*/  LOP3.LUT R4, R0, 0x18, R226, 0xf8, !PT ;  /* 0x0000001800047812 */ /* 0x000fe200078ef8e2 */
[----:B------:R-:W-:Y:S01]  /*0d90*/  IMAD.IADD R0, R3, 0x1, R6 ;  /* 0x0000000103007824 */ /* 0x000fe200078e0206 */
[C---:B------:R-:W-:Y:S02]  /*0da0*/  LEA R13, P0, R2.reuse, c[0x0][0x160], 0x1 ;  /* 0x00005800020d7a11 */ /* 0x040fe400078008ff */
[----:B------:R-:W-:Y:S02]  /*0db0*/  LEA.HI R6, R19, R19, RZ, 0x1 ;  /* 0x0000001313067211 */ /* 0x000fe400078f08ff */
[----:B------:R-:W-:Y:S02]  /*0dc0*/  LEA.HI.X R12, R2, c[0x0][0x164], R0, 0x1, P0 ;  /* 0x00005900020c7a11 */ /* 0x000fe400000f0c00 */
[----:B------:R-:W-:-:S02]  /*0dd0*/  LOP3.LUT R0, R6, 0x7fffffe, RZ, 0xc0, !PT ;  /* 0x07fffffe06007812 */ /* 0x000fc400078ec0ff */
[----:B------:R-:W-:Y:S01]  /*0de0*/  SHFL.IDX PT, R6, R13, RZ, 0x1c1f ;  /* 0x001c1fff0d067589 */ /* 0x000fe200000e0000 */
[----:B------:R-:W-:Y:S02]  /*0df0*/  IADD3 R2, R14, 0x20, RZ ;  /* 0x000000200e027810 */ /* 0x000fe40007ffe0ff */
[----:B------:R-:W-:Y:S01]  /*0e00*/  IMAD.IADD R0, R19, 0x1, -R0 ;  /* 0x0000000113007824 */ /* 0x000fe200078e0a00 */
[----:B------:R-:W2:Y:S01]  /*0e10*/  SHFL.IDX PT, R7, R12, RZ, 0x1c1f ;  /* 0x001c1fff0c077589 */ /* 0x000ea200000e0000 */
[----:B------:R-:W-:Y:S02]  /*0e20*/  LOP3.LUT R3, R4, R5, RZ, 0x3c, !PT ;  /* 0x0000000504037212 */ /* 0x000fe400078e3cff */
[----:B------:R-:W-:Y:S01]  /*0e30*/  IMAD R0, R127, 0x8, R0 ;  /* 0x000000087f007824 */ /* 0x000fe200078e0200 */
[----:B------:R-:W-:Y:S01]  /*0e40*/  SHFL.IDX PT, R4, R13, 0x1, 0x1c1f ;  /* 0x003c1f000d047f89 */ /* 0x000fe200000e0000 */
[-C--:B------:R-:W-:Y:S02]  /*0e50*/  ISETP.GE.AND P1, PT, R2, R15.reuse, PT ;  /* 0x0000000f0200720c */ /* 0x080fe40003f26270 */
[----:B------:R-:W-:Y:S01]  /*0e60*/  ISETP.GE.AND P0, PT, R14, R15, PT ;  /* 0x0000000f0e00720c */ /* 0x000fe20003f06270 */
[----:B------:R-:W4:Y:S01]  /*0e70*/  SHFL.IDX PT, R5, R12, 0x1, 0x1c1f ;  /* 0x003c1f000c057f89 */ /* 0x000f2200000e0000 */
[----:B------:R-:W-:Y:S01]  /*0e80*/  SHF.R.S32.HI R2, RZ, 0x1f, R31 ;  /* 0x0000001fff027819 */ /* 0x000fe2000001141f */
[----:B------:R-:W-:Y:S01]  /*0e90*/  IMAD.U32 R3, R0, 0x20, R3 ;  /* 0x0000002000037824 */ /* 0x000fe200078e0003 */
[----:B------:R-:W-:-:S02]  /*0ea0*/  SHF.R.S32.HI R0, RZ, 0x1f, R30 ;  /* 0x0000001fff007819 */ /* 0x000fc4000001141e */
[----:B------:R-:W-:Y:S01]  /*0eb0*/  LEA.HI R2, R2, R31, RZ, 0x3 ;  /* 0x0000001f02027211 */ /* 0x000fe200078f18ff */
[----:B------:R-:W-:Y:S01]  /*0ec0*/  IMAD.SHL.U32 R223, R3, 0x2, RZ ;  /* 0x0000000203df7824 */ /* 0x000fe200078e00ff */
[----:B------:R-:W-:Y:S01]  /*0ed0*/  LEA.HI R0, R0, R30, RZ, 0x3 ;  /* 0x0000001e00007211 */ /* 0x000fe200078f18ff */
[----:B------:R-:W-:Y:S01]  /*0ee0*/  SHFL.IDX PT, R3, R12, 0x2, 0x1c1f ;  /* 0x005c1f000c037f89 */ /* 0x000fe200000e0000 */
[----:B------:R-:W-:Y:S02]  /*0ef0*/  LOP3.LUT R29, R2, 0xfffffff8, RZ, 0xc0, !PT ;  /* 0xfffffff8021d7812 */ /* 0x000fe400078ec0ff */
[----:B------:R-:W-:Y:S01]  /*0f00*/  LOP3.LUT R28, R0, 0xfffffff8, RZ, 0xc0, !PT ;  /* 0xfffffff8001c7812 */ /* 0x000fe200078ec0ff */
[----:B------:R-:W5:Y:S01]  /*0f10*/  SHFL.IDX PT, R2, R13, 0x2, 0x1c1f ;  /* 0x005c1f000d027f89 */ /* 0x000f6200000e0000 */
[----:B------:R-:W-:Y:S01]  /*0f20*/  IADD3 R0, R14, 0x40, RZ ;  /* 0x000000400e007810 */ /* 0x000fe20007ffe0ff */
[C---:B--2---:R-:W-:Y:S01]  /*0f30*/  @!P0 IMAD.WIDE R10, R226.reuse, 0x2, R6 ;  /* 0x00000002e20a8825 */ /* 0x044fe200078e0206 */
[----:B---3--:R2:W3:Y:S01]  /*0f40*/  @P2 R2UR UR11, R8 ;  /* 0x00000000080b23c2 */ /* 0x0084e200000e0000 */
[----:B------:R-:W-:Y:S01]  /*0f50*/  ISETP.GE.AND P2, PT, R226, c[0x0][0x198], PT ;  /* 0x00006600e2007a0c */ /* 0x000fe20003f46270 */
[----:B---3--:R-:W-:-:S02]  /*0f60*/  @!UP0 UMOV UR11, UR10 ;  /* 0x0000000a000b8c82 */ /* 0x008fc40008000000 */
[----:B------:R-:W-:Y:S02]  /*0f70*/  USHF.R.S32.HI UR10, URZ, 0x1f, UR11 ;  /* 0x0000001f3f0a7899 */ /* 0x000fe4000801140b */
[----:B------:R-:W-:Y:S02]  /*0f80*/  UIMAD.WIDE.U32 UR12, UR11, UR4, URZ ;  /* 0x000000040b0c72a5 */ /* 0x000fe4000f8e003f */
[----:B------:R-:W-:-:S04]  /*0f90*/  UIMAD UR10, UR10, UR4, URZ ;  /* 0x000000040a0a72a4 */ /* 0x000fc8000f8e023f */
[----:B------:R-:W-:Y:S02]  /*0fa0*/  UIMAD UR10, UR11, UR5, UR10 ;  /* 0x000000050b0a72a4 */ /* 0x000fe4000f8e020a */
[----:B------:R3:W-:Y:S01]  /*0fb0*/  @!P0 LDGSTS.E.BYPASS.LTC128B.128 [R223+0x6080], [R10.64], !P2 ;  /* 0x060800000adf8fae */ /* 0x0007e2000d101d48 */
[----:B------:R-:W-:Y:S02]  /*0fc0*/  ULDC.64 UR4, c[0x0][0x1e8] ;  /* 0x00007a0000047ab9 */ /* 0x000fe40000000a00 */
[----:B------:R-:W-:Y:S01]  /*0fd0*/  UIADD3 UR10, UR13, UR10, URZ ;  /* 0x0000000a0d0a7290 */ /* 0x000fe2000fffe03f */
[----:B--2---:R-:W-:-:S04]  /*0fe0*/  @!P0 IMAD.WIDE R8, R29, 0x2, R6 ;  /* 0x000000021d088825 */ /* 0x004fc800078e0206 */
[----:B------:R-:W-:Y:S01]  /*0ff0*/  @!P0 IMAD.WIDE R6, R28, 0x2, R6 ;  /* 0x000000021c068825 */ /* 0x000fe200078e0206 */
[----:B------:R4:W-:Y:S04]  /*1000*/  @!P0 LDGSTS.E.BYPASS.LTC128B.128 [R223+0x8080], [R8.64], !P3 ;  /* 0x0808000008df8fae */ /* 0x0009e8000d901d48 */
[----:B------:R2:W-:Y:S01]  /*1010*/  @!P0 LDGSTS.E.BYPASS.LTC128B.128 [R223+0xa080], [R6.64], !P4 ;  /* 0x0a08000006df8fae */ /* 0x0005e2000e101d48 */
[----:B------:R-:W-:Y:S02]  /*1020*/  ISETP.GE.AND P0, PT, R0, R15, PT ;  /* 0x0000000f0000720c */ /* 0x000fe40003f06270 */
[----:B------:R-:W-:Y:S01]  /*1030*/  IADD3 R0, R14, 0x60, RZ ;  /* 0x000000600e007810 */ /* 0x000fe20007ffe0ff */
[----:B---3--:R-:W-:Y:S04]  /*1040*/  SHFL.IDX PT, R10, R13, 0x3, 0x1c1f ;  /* 0x007c1f000d0a7f89 */ /* 0x008fe800000e0000 */
[----:B------:R-:W3:Y:S01]  /*1050*/  SHFL.IDX PT, R11, R12, 0x3, 0x1c1f ;  /* 0x007c1f000c0b7f89 */ /* 0x000ee200000e0000 */
[----:B----4-:R-:W-:-:S04]  /*1060*/  @!P1 IMAD.WIDE R8, R226, 0x2, R4 ;  /* 0x00000002e2089825 */ /* 0x010fc800078e0204 */
[--C-:B--2---:R-:W-:Y:S01]  /*1070*/  @!P1 IMAD.WIDE R6, R29, 0x2, R4.reuse ;  /* 0x000000021d069825 */ /* 0x104fe200078e0204 */
[----:B------:R2:W-:Y:S03]  /*1080*/  @!P1 LDGSTS.E.BYPASS.LTC128B.128 [R223+0x6880], [R8.64], !P2 ;  /* 0x0688000008df9fae */ /* 0x0005e6000d101d48 */
[----:B------:R-:W-:Y:S01]  /*1090*/  @!P1 IMAD.WIDE R4, R28, 0x2, R4 ;  /* 0x000000021c049825 */ /* 0x000fe200078e0204 */
[----:B------:R5:W-:Y:S04]  /*10a0*/  @!P1 LDGSTS.E.BYPASS.LTC128B.128 [R223+0x8880], [R6.64], !P3 ;  /* 0x0888000006df9fae */ /* 0x000be8000d901d48 */
[----:B------:R4:W-:Y:S01]  /*10b0*/  @!P1 LDGSTS.E.BYPASS.LTC128B.128 [R223+0xa880], [R4.64], !P4 ;  /* 0x0a88000004df9fae */ /* 0x0009e2000e101d48 */
[----:B------:R-:W-:Y:S01]  /*10c0*/  ISETP.GE.AND P1, PT, R0, R15, PT ;  /* 0x0000000f0000720c */ /* 0x000fe20003f26270 */
[----:B------:R-:W-:-:S02]  /*10d0*/  IMAD.IADD R0, R27, 0x1, R126 ;  /* 0x000000011b007824 */ /* 0x000fc400078e027e */
[----:B-----5:R-:W-:-:S04]  /*10e0*/  @!P0 IMAD.WIDE R6, R226, 0x2, R2 ;  /* 0x00000002e2068825 */ /* 0x020fc800078e0202 */
[--C-:B----4-:R-:W-:Y:S01]  /*10f0*/  @!P0 IMAD.WIDE R4, R29, 0x2, R2.reuse ;  /* 0x000000021d048825 */ /* 0x110fe200078e0202 */
[----:B------:R4:W-:Y:S03]  /*1100*/  @!P0 LDGSTS.E.BYPASS.LTC128B.128 [R223+0x7080], [R6.64], !P2 ;  /* 0x0708000006df8fae */ /* 0x0009e6000d101d48 */
[----:B------:R-:W-:Y:S01]  /*1110*/  @!P0 IMAD.WIDE R2, R28, 0x2, R2 ;  /* 0x000000021c028825 */ /* 0x000fe200078e0202 */
[----:B------:R3:W-:Y:S04]  /*1120*/  @!P0 LDGSTS.E.BYPASS.LTC128B.128 [R223+0x9080], [R4.64], !P3 ;  /* 0x0908000004df8fae */ /* 0x0007e8000d901d48 */
[----:B------:R5:W-:Y:S01]  /*1130*/  @!P0 LDGSTS.E.BYPASS.LTC128B.128 [R223+0xb080], [R2.64], !P4 ;  /* 0x0b08000002df8fae */ /* 0x000be2000e101d48 */
[----:B------:R-:W-:-:S04]  /*1140*/  ISETP.GE.AND P0, PT, R0, R20, PT ;  /* 0x000000140000720c */ /* 0x000fc80003f06270 */
[----:B------:R-:W-:Y:S01]  /*1150*/  ISETP.GT.OR P0, PT, R27, 0x2f, P0 ;  /* 0x0000002f1b00780c */ /* 0x000fe20000704670 */
[----:B----4-:R-:W-:Y:S02]  /*1160*/  IMAD.IADD R7, R0, 0x1, R21 ;  /* 0x0000000100077824 */ /* 0x010fe400078e0215 */
[----:B---3--:R-:W-:-:S04]  /*1170*/  @!P1 IMAD.WIDE R4, R28, 0x2, R10 ;  /* 0x000000021c049825 */ /* 0x008fc800078e020a */
[----:B-----5:R-:W-:-:S04]  /*1180*/  @!P1 IMAD.WIDE R2, R226, 0x2, R10 ;  /* 0x00000002e2029825 */ /* 0x020fc800078e020a */
[----:B------:R-:W-:Y:S01]  /*1190*/  @P5 IMAD.HI.U32 R0, R7, c[0x0][0x2bc], RZ ;  /* 0x0000af0007005a27 */ /* 0x000fe200078e00ff */
[----:B------:R3:W-:Y:S03]  /*11a0*/  @!P1 LDGSTS.E.BYPASS.LTC128B.128 [R223+0x7880], [R2.64], !P2 ;  /* 0x0788000002df9fae */ /* 0x0007e6000d101d48 */
[----:B------:R-:W-:Y:S01]  /*11b0*/  IMAD.MOV.U32 R6, RZ, RZ, R7 ;  /* 0x000000ffff067224 */ /* 0x000fe200078e0007 */
[----:B------:R-:W-:-:S04]  /*11c0*/  @P5 SHF.R.U32.HI R6, RZ, c[0x0][0x2c0], R0 ;  /* 0x0000b000ff065a19 */ /* 0x000fc80000011600 */
[----:B------:R-:W-:Y:S01]  /*11d0*/  @!P0 IADD3 R0, P2, R6, UR12, RZ ;  /* 0x0000000c06008c10 */ /* 0x000fe2000ff5e0ff */
[----:B---3--:R-:W-:-:S05]  /*11e0*/  @!P1 IMAD.WIDE R2, R29, 0x2, R10 ;  /* 0x000000021d029825 */ /* 0x008fca00078e020a */
[----:B------:R3:W-:Y:S04]  /*11f0*/  @!P1 LDGSTS.E.BYPASS.LTC128B.128 [R223+0x9880], [R2.64], !P3 ;  /* 0x0988000002df9fae */ /* 0x0007e8000d901d48 */
[----:B------:R4:W-:Y:S04]  /*1200*/  @!P1 LDGSTS.E.BYPASS.LTC128B.128 [R223+0xb880], [R4.64], !P4 ;  /* 0x0b88000004df9fae */ /* 0x0009e8000e101d48 */
[----:B------:R-:W0:Y:S01]  /*1210*/  LDGDEPBAR ;  /* 0x00000000000079af */ /* 0x000e220000000000 */
[----:B---3--:R-:W-:Y:S02]  /*1220*/  @!P0 LEA.HI.X.SX32 R3, R6, UR10, 0x1, P2 ;  /* 0x0000000a06038c11 */ /* 0x008fe400090f0eff */
[----:B------:R-:W-:-:S04]  /*1230*/  @!P0 LEA R2, P2, R0, c[0x0][0x2a0], 0x2 ;  /* 0x0000a80000028a11 */ /* 0x000fc800078410ff */
[----:B------:R-:W-:Y:S01]  /*1240*/  @!P0 LEA.HI.X R3, R0, c[0x0][0x2a4], R3, 0x2, P2 ;  /* 0x0000a90000038a11 */ /* 0x000fe200010f1403 */
[----:B------:R-:W-:Y:S06]  /*1250*/  BAR.SYNC.DEFER_BLOCKING 0x0 ;  /* 0x0000000000007b1d */ /* 0x000fec0000010000 */
[----:B------:R3:W5:Y:S01]  /*1260*/  @!P0 LDG.E R222, [R2.64] ;  /* 0x0000000802de8981 */ /* 0x000762000c1e1900 */
[----:B------:R-:W-:Y:S01]  /*1270*/  IMAD.MOV R0, RZ, RZ, -R6 ;  /* 0x000000ffff007224 */ /* 0x000fe200078e0a06 */
[----:B------:R-:W-:Y:S01]  /*1280*/  UIMAD UR11, UR6, UR4, URZ ;  /* 0x00000004060b72a4 */ /* 0x000fe2000f8e023f */
[----:B------:R-:W-:Y:S01]  /*1290*/  IMAD R48, R207, -0x30, R48 ;  /* 0xffffffd0cf307824 */ /* 0x000fe200078e0230 */
[----:B------:R-:W-:Y:S01]  /*12a0*/  UIMAD.WIDE.U32 UR16, UR7, UR4, URZ ;  /* 0x00000004071072a5 */ /* 0x000fe2000f8e003f */
[----:B------:R-:W-:Y:S01]  /*12b0*/  IMAD R224, R0, c[0x0][0x2b8], R7 ;  /* 0x0000ae0000e07a24 */ /* 0x000fe200078e0207 */
[----:B------:R-:W-:Y:S01]  /*12c0*/  UIMAD UR5, UR7, UR5, UR11 ;  /* 0x00000005070572a4 */ /* 0x000fe2000f8e020b */
[----:B------:R-:W-:Y:S01]  /*12d0*/  IMAD.IADD R50, R48, 0x1, R20 ;  /* 0x0000000130327824 */ /* 0x000fe200078e0214 */
[----:B------:R-:W-:Y:S01]  /*12e0*/  ISETP.GE.AND P3, PT, R226, c[0x0][0x1d4], PT ;  /* 0x00007500e2007a0c */ /* 0x000fe20003f66270 */
[----:B------:R-:W-:Y:S01]  /*12f0*/  BSSY B0, `(.L_x_168) ;  /* 0x00000b3000007945 */ /* 0x000fe20003800000 */
[----:B------:R-:W-:Y:S01]  /*1300*/  SHF.R.S32.HI R11, RZ, 0x1f, R224 ;  /* 0x0000001fff0b7819 */ /* 0x000fe200000114e0 */
[----:B------:R-:W-:Y:S01]  /*1310*/  UIADD3 UR14, UR17, UR5, URZ ;  /* 0x00000005110e7290 */ /* 0x000fe2000fffe03f */
[----:B------:R-:W-:-:S02]  /*1320*/  ISETP.GE.AND P6, PT, R31, c[0x0][0x1d4], PT ;  /* 0x000075001f007a0c */ /* 0x000fc40003fc6270 */
[----:B------:R-:W-:Y:S01]  /*1330*/  ISETP.GE.AND P5, PT, R30, c[0x0][0x1d4], PT ;  /* 0x000075001e007a0c */ /* 0x000fe20003fa6270 */
[----:B------:R-:W-:Y:S01]  /*1340*/  IMAD R0, R11, c[0x0][0x1e0], RZ ;  /* 0x000078000b007a24 */ /* 0x000fe200078e02ff */
[----:B------:R-:W-:Y:S01]  /*1350*/  LEA.HI R14, R18, R44, RZ, 0x4 ;  /* 0x0000002c120e7211 */ /* 0x000fe200078f20ff */
[----:B------:R-:W-:Y:S01]  /*1360*/  ULDC.64 UR4, c[0x0][0x210] ;  /* 0x0000840000047ab9 */ /* 0x000fe20000000a00 */
[----:B------:R-:W-:Y:S01]  /*1370*/  ISETP.GE.AND P2, PT, R31, c[0x0][0x1d4], PT ;  /* 0x000075001f007a0c */ /* 0x000fe20003f46270 */
[----:B------:R-:W-:Y:S01]  /*1380*/  IMAD R0, R224, c[0x0][0x1e4], R0 ;  /* 0x00007900e0007a24 */ /* 0x000fe200078e0200 */
[----:B------:R-:W-:Y:S01]  /*1390*/  UIMAD UR11, UR6, UR4, URZ ;  /* 0x00000004060b72a4 */ /* 0x000fe2000f8e023f */
[----:B------:R-:W-:Y:S01]  /*13a0*/  ISETP.GT.AND P4, PT, R44, 0x3f, PT ;  /* 0x0000003f2c00780c */ /* 0x000fe20003f84270 */
[----:B------:R-:W-:Y:S01]  /*13b0*/  UIMAD.WIDE.U32 UR18, UR7, UR4, URZ ;  /* 0x00000004071272a5 */ /* 0x000fe2000f8e003f */
[----:B------:R-:W-:Y:S01]  /*13c0*/  IADD3 R128, R207, -0x1, RZ ;  /* 0xffffffffcf807810 */ /* 0x000fe20007ffe0ff */
[----:B------:R-:W-:Y:S01]  /*13d0*/  UIMAD UR5, UR7, UR5, UR11 ;  /* 0x00000005070572a4 */ /* 0x000fe2000f8e020b */
[----:B---3--:R-:W-:-:S03]  /*13e0*/  IMAD.WIDE.U32 R2, R224, c[0x0][0x1e0], RZ ;  /* 0x00007800e0027a25 */ /* 0x008fc600078e00ff */
[----:B------:R-:W-:Y:S01]  /*13f0*/  UIADD3 UR5, UR19, UR5, URZ ;  /* 0x0000000513057290 */ /* 0x000fe2000fffe03f */
[----:B------:R-:W-:Y:S01]  /*1400*/  IMAD.IADD R3, R3, 0x1, R0 ;  /* 0x0000000103037824 */ /* 0x000fe200078e0200 */
[----:B-----5:R-:W-:-:S03]  /*1410*/  SHF.R.S32.HI R15, RZ, 0x1f, R222 ;  /* 0x0000001fff0f7819 */ /* 0x020fc600000114de */
[----:B------:R-:W-:-:S04]  /*1420*/  IMAD.WIDE.U32 R2, R222, c[0x0][0x1f0], R2 ;  /* 0x00007c00de027a25 */ /* 0x000fc800078e0002 */
[----:B------:R-:W-:Y:S01]  /*1430*/  IMAD R0, R15, c[0x0][0x1f0], RZ ;  /* 0x00007c000f007a24 */ /* 0x000fe200078e02ff */
[----:B----4-:R-:W-:-:S03]  /*1440*/  IADD3 R4, P1, R2, UR16, RZ ;  /* 0x0000001002047c10 */ /* 0x010fc6000ff3e0ff */
[----:B------:R-:W-:Y:S01]  /*1450*/  IMAD R2, R222, c[0x0][0x1f4], R0 ;  /* 0x00007d00de027a24 */ /* 0x000fe200078e0200 */
[----:B--2---:R-:W-:-:S04]  /*1460*/  LEA R8, P0, R4, c[0x0][0x1c8], 0x1 ;  /* 0x0000720004087a11 */ /* 0x004fc800078008ff */
[----:B------:R-:W-:Y:S02]  /*1470*/  IADD3.X R2, R3, UR14, R2, P1, !PT ;  /* 0x0000000e03027c10 */ /* 0x000fe40008ffe402 */
[----:B------:R-:W-:Y:S02]  /*1480*/  ISETP.GE.AND P1, PT, R30, c[0x0][0x1d4], PT ;  /* 0x000075001e007a0c */ /* 0x000fe40003f26270 */
[----:B------:R-:W-:Y:S02]  /*1490*/  LEA.HI.X R0, R4, c[0x0][0x1cc], R2, 0x1, P0 ;  /* 0x0000730004007a11 */ /* 0x000fe400000f0c02 */
[----:B------:R-:W-:Y:S01]  /*14a0*/  SHFL.IDX PT, R2, R8, RZ, 0x1c1f ;  /* 0x001c1fff08027589 */ /* 0x000fe200000e0000 */
[----:B------:R-:W-:-:S03]  /*14b0*/  IMNMX R4, R50, 0x30, PT ;  /* 0x0000003032047817 */ /* 0x000fc60003800200 */
[----:B------:R-:W2:Y:S02]  /*14c0*/  SHFL.IDX PT, R3, R0, RZ, 0x1c1f ;  /* 0x001c1fff00037589 */ /* 0x000ea400000e0000 */
[----:B------:R-:W-:Y:S02]  /*14d0*/  IMAD.IADD R10, R4, 0x1, -R19 ;  /* 0x00000001040a7824 */ /* 0x000fe400078e0a13 */
[----:B------:R-:W-:Y:S03]  /*14e0*/  SHFL.IDX PT, R8, R8, 0x1, 0x1c1f ;  /* 0x003c1f0008087f89 */ /* 0x000fe600000e0000 */
[----:B------:R-:W-:Y:S01]  /*14f0*/  ISETP.GE.AND P0, PT, R10, 0x1, PT ;  /* 0x000000010a00780c */ /* 0x000fe20003f06270 */
[----:B------:R3:W4:-:S12]  /*1500*/  SHFL.IDX PT, R9, R0, 0x1, 0x1c1f ;  /* 0x003c1f0000097f89 */ /* 0x00071800000e0000 */
[----:B--2---:R-:W-:-:S04]  /*1510*/  @P0 IMAD.WIDE R6, R226, 0x2, R2 ;  /* 0x00000002e2060825 */ /* 0x004fc800078e0202 */
[--C-:B------:R-:W-:Y:S01]  /*1520*/  @P0 IMAD.WIDE R4, R29, 0x2, R2.reuse ;  /* 0x000000021d040825 */ /* 0x100fe200078e0202 */
[----:B------:R2:W-:Y:S01]  /*1530*/  @P0 LDGSTS.E.BYPASS.LTC128B.128 [R223+0x3c80], [R6.64], !P3 ;  /* 0x03c8000006df0fae */ /* 0x0005e2000d901d48 */
[----:B---3--:R-:W-:Y:S02]  /*1540*/  LOP3.LUT R0, R16, 0xfffffff8, RZ, 0xc0, !PT ;  /* 0xfffffff810007812 */ /* 0x008fe400078ec0ff */
[----:B------:R-:W-:Y:S01]  /*1550*/  @P0 IMAD.WIDE R2, R28, 0x2, R2 ;  /* 0x000000021c020825 */ /* 0x000fe200078e0202 */
[----:B------:R3:W-:Y:S04]  /*1560*/  @P0 LDGSTS.E.BYPASS.LTC128B.128 [R223+0x4880], [R4.64], !P6 ;  /* 0x0488000004df0fae */ /* 0x0007e8000f101d48 */
[----:B------:R5:W-:Y:S01]  /*1570*/  @P0 LDGSTS.E.BYPASS.LTC128B.128 [R223+0x5480], [R2.64], !P5 ;  /* 0x0548000002df0fae */ /* 0x000be2000e901d48 */
[----:B------:R-:W-:-:S02]  /*1580*/  ISETP.GT.AND P0, PT, R10, 0x20, PT ;  /* 0x000000200a00780c */ /* 0x000fc40003f04270 */
[----:B--2---:R-:W-:-:S04]  /*1590*/  SHF.R.S32.HI R6, RZ, 0x4, R14 ;  /* 0x00000004ff067819 */ /* 0x004fc8000001140e */
[----:B---3--:R-:W-:Y:S01]  /*15a0*/  LEA.HI R5, R14, R6, RZ, 0x1 ;  /* 0x000000060e057211 */ /* 0x008fe200078f08ff */
[----:B------:R-:W-:Y:S02]  /*15b0*/  IMAD.IADD R4, R44, 0x1, -R0 ;  /* 0x000000012c047824 */ /* 0x000fe400078e0a00 */
[----:B------:R-:W-:Y:S01]  /*15c0*/  IMAD R0, R11, c[0x0][0x208], RZ ;  /* 0x000082000b007a24 */ /* 0x000fe200078e02ff */
[----:B------:R-:W-:Y:S01]  /*15d0*/  LOP3.LUT R5, R5, 0xfffffffe, RZ, 0xc0, !PT ;  /* 0xfffffffe05057812 */ /* 0x000fe200078ec0ff */
[----:B-----5:R-:W-:Y:S01]  /*15e0*/  IMAD.WIDE.U32 R2, R224, c[0x0][0x208], RZ ;  /* 0x00008200e0027a25 */ /* 0x020fe200078e00ff */
[----:B------:R-:W-:-:S03]  /*15f0*/  LEA.HI R12, R4, R4, RZ, 0x1 ;  /* 0x00000004040c7211 */ /* 0x000fc600078f08ff */
[----:B------:R-:W-:Y:S02]  /*1600*/  IMAD R0, R224, c[0x0][0x20c], R0 ;  /* 0x00008300e0007a24 */ /* 0x000fe400078e0200 */
[----:B------:R-:W-:Y:S01]  /*1610*/  IMAD.IADD R13, R6, 0x1, -R5 ;  /* 0x00000001060d7824 */ /* 0x000fe200078e0a05 */
[----:B------:R-:W-:Y:S01]  /*1620*/  LOP3.LUT R5, R12, 0x3fffffe, RZ, 0xc0, !PT ;  /* 0x03fffffe0c057812 */ /* 0x000fe200078ec0ff */
[----:B------:R-:W-:Y:S01]  /*1630*/  IMAD.IADD R3, R3, 0x1, R0 ;  /* 0x0000000103037824 */ /* 0x000fe200078e0200 */
[----:B------:R-:W-:Y:S01]  /*1640*/  LOP3.LUT R0, R14, 0xfffffff0, RZ, 0xc0, !PT ;  /* 0xfffffff00e007812 */ /* 0x000fe200078ec0ff */
[----:B----4-:R-:W-:Y:S01]  /*1650*/  @P0 IMAD.WIDE R6, R226, 0x2, R8 ;  /* 0x00000002e2060825 */ /* 0x010fe200078e0208 */
[----:B------:R-:W-:-:S03]  /*1660*/  SHF.R.S32.HI R12, RZ, 0x1, R12 ;  /* 0x00000001ff0c7819 */ /* 0x000fc6000001140c */
[----:B------:R-:W-:Y:S01]  /*1670*/  IMAD.IADD R16, R4, 0x1, -R5 ;  /* 0x0000000104107824 */ /* 0x000fe200078e0a05 */
[----:B------:R2:W-:Y:S01]  /*1680*/  @P0 LDGSTS.E.BYPASS.LTC128B.128 [R223+0x4480], [R6.64], !P3 ;  /* 0x0448000006df0fae */ /* 0x0005e2000d901d48 */
[----:B------:R-:W-:Y:S01]  /*1690*/  IMAD.IADD R10, R44, 0x1, -R0 ;  /* 0x000000012c0a7824 */ /* 0x000fe200078e0a00 */
[----:B------:R-:W-:Y:S01]  /*16a0*/  ISETP.GE.AND P3, PT, R226, c[0x0][0x1d4], PT ;  /* 0x00007500e2007a0c */ /* 0x000fe20003f66270 */
[----:B------:R-:W-:-:S03]  /*16b0*/  @P0 IMAD.WIDE R4, R29, 0x2, R8 ;  /* 0x000000021d040825 */ /* 0x000fc600078e0208 */
[----:B------:R-:W-:Y:S01]  /*16c0*/  LEA.HI R11, R10, R10, RZ, 0x1 ;  /* 0x0000000a0a0b7211 */ /* 0x000fe200078f08ff */
[----:B------:R-:W-:Y:S01]  /*16d0*/  IMAD.WIDE.U32 R2, R222, c[0x0][0x218], R2 ;  /* 0x00008600de027a25 */ /* 0x000fe200078e0002 */
[----:B------:R3:W-:Y:S02]  /*16e0*/  @P0 LDGSTS.E.BYPASS.LTC128B.128 [R223+0x5080], [R4.64], !P6 ;  /* 0x0508000004df0fae */ /* 0x0007e4000f101d48 */
[--C-:B------:R-:W-:Y:S02]  /*16f0*/  SHF.R.S32.HI R0, RZ, 0x1f, R11.reuse ;  /* 0x0000001fff007819 */ /* 0x100fe4000001140b */
[----:B--2---:R-:W-:Y:S01]  /*1700*/  SHF.R.S32.HI R7, RZ, 0x1, R11 ;  /* 0x00000001ff077819 */ /* 0x004fe2000001140b */
[----:B---3--:R-:W-:-:S04]  /*1710*/  @P0 IMAD.WIDE R4, R28, 0x2, R8 ;  /* 0x000000021c040825 */ /* 0x008fc800078e0208 */
[----:B------:R-:W-:Y:S01]  /*1720*/  IMAD.SHL.U32 R8, R17, 0x8, RZ ;  /* 0x0000000811087824 */ /* 0x000fe200078e00ff */
[----:B------:R2:W-:Y:S04]  /*1730*/  @P0 LDGSTS.E.BYPASS.LTC128B.128 [R223+0x5c80], [R4.64], !P5 ;  /* 0x05c8000004df0fae */ /* 0x0005e8000e901d48 */
[----:B------:R-:W0:Y:S01]  /*1740*/  LDGDEPBAR ;  /* 0x00000000000079af */ /* 0x000e220000000000 */
[----:B--2---:R-:W-:Y:S01]  /*1750*/  LEA.HI R5, R0, R7, RZ, 0x2 ;  /* 0x0000000700057211 */ /* 0x004fe200078f10ff */
[----:B------:R-:W-:Y:S01]  /*1760*/  IMAD.SHL.U32 R0, R12, 0x40, RZ ;  /* 0x000000400c007824 */ /* 0x000fe200078e00ff */
[----:B------:R-:W-:-:S04]  /*1770*/  DEPBAR.LE SB0, 0x1 ;  /* 0x000080400000791a */ /* 0x000fc80000000000 */
[----:B------:R-:W-:Y:S01]  /*1780*/  IMAD R4, R15, c[0x0][0x218], RZ ;  /* 0x000086000f047a24 */ /* 0x000fe200078e02ff */
[----:B------:R-:W-:Y:S01]  /*1790*/  LOP3.LUT R6, R5, 0xfffffffc, RZ, 0xc0, !PT ;  /* 0xfffffffc05067812 */ /* 0x000fe200078ec0ff */
[----:B------:R-:W-:-:S04]  /*17a0*/  DEPBAR.LE SB0, 0x0 ;  /* 0x000080000000791a */ /* 0x000fc80000000000 */
[----:B------:R-:W-:Y:S01]  /*17b0*/  IMAD R4, R222, c[0x0][0x21c], R4 ;  /* 0x00008700de047a24 */ /* 0x000fe200078e0204 */
[----:B------:R-:W-:Y:S01]  /*17c0*/  LOP3.LUT R0, R0, 0xc0, RZ, 0xc0, !PT ;  /* 0x000000c000007812 */ /* 0x000fe200078ec0ff */
[----:B------:R-:W-:Y:S01]  /*17d0*/  IMAD.IADD R9, R7, 0x1, -R6 ;  /* 0x0000000107097824 */ /* 0x000fe200078e0a06 */
[----:B------:R-:W-:Y:S01]  /*17e0*/  BAR.SYNC.DEFER_BLOCKING 0x0 ;  /* 0x0000000000007b1d */ /* 0x000fe20000010000 */
[----:B------:R-:W-:Y:S02]  /*17f0*/  IADD3 R5, P0, R2, UR18, RZ ;  /* 0x0000001202057c10 */ /* 0x000fe4000ff1e0ff */
[----:B------:R-:W-:Y:S02]  /*1800*/  LOP3.LUT R6, R0, 0x8, R8, 0xf8, !PT ;  /* 0x0000000800067812 */ /* 0x000fe400078ef808 */
[----:B------:R-:W-:Y:S02]  /*1810*/  IADD3.X R2, R3, UR5, R4, P0, !PT ;  /* 0x0000000503027c10 */ /* 0x000fe400087fe404 */
[----:B------:R-:W-:-:S02]  /*1820*/  SHF.R.U32.HI R0, RZ, 0x3, R0 ;  /* 0x00000003ff007819 */ /* 0x000fc40000011600 */
[----:B------:R-:W-:Y:S02]  /*1830*/  SHF.R.S32.HI R4, RZ, 0x1f, R10 ;  /* 0x0000001fff047819 */ /* 0x000fe4000001140a */
[----:B------:R-:W-:Y:S02]  /*1840*/  LEA R26, P0, R5, c[0x0][0x1f8], 0x1 ;  /* 0x00007e00051a7a11 */ /* 0x000fe400078008ff */
[----:B------:R-:W-:Y:S01]  /*1850*/  LOP3.LUT R3, R6, R0, RZ, 0x3c, !PT ;  /* 0x0000000006037212 */ /* 0x000fe200078e3cff */
[----:B------:R-:W-:Y:S01]  /*1860*/  IMAD R0, R13, 0x8, R16 ;  /* 0x000000080d007824 */ /* 0x000fe200078e0210 */
[----:B------:R-:W-:Y:S01]  /*1870*/  LEA.HI R4, R4, R10, RZ, 0x3 ;  /* 0x0000000a04047211 */ /* 0x000fe200078f18ff */
[----:B------:R-:W-:Y:S01]  /*1880*/  SHFL.IDX PT, R6, R26, RZ, 0x1c1f ;  /* 0x001c1fff1a067589 */ /* 0x000fe200000e0000 */
[----:B------:R-:W-:Y:S01]  /*1890*/  LEA.HI.X R25, R5, c[0x0][0x1fc], R2, 0x1, P0 ;  /* 0x00007f0005197a11 */ /* 0x000fe200000f0c02 */
[----:B------:R-:W-:Y:S01]  /*18a0*/  IMAD.U32 R0, R0, 0x20, R3 ;  /* 0x0000002000007824 */ /* 0x000fe200078e0003 */
[----:B------:R-:W-:Y:S01]  /*18b0*/  LOP3.LUT P0, RZ, R12, 0x2, RZ, 0xc0, !PT ;  /* 0x000000020cff7812 */ /* 0x000fe2000780c0ff */
[----:B------:R-:W-:Y:S01]  /*18c0*/  IMAD.SHL.U32 R2, R4, 0x20, RZ ;  /* 0x0000002004027824 */ /* 0x000fe200078e00ff */
[----:B------:R-:W-:Y:S01]  /*18d0*/  LOP3.LUT R4, R11, 0x7fffffe, RZ, 0xc0, !PT ;  /* 0x07fffffe0b047812 */ /* 0x000fe200078ec0ff */
[----:B------:R-:W-:Y:S01]  /*18e0*/  IMAD.SHL.U32 R3, R9, 0x40, RZ ;  /* 0x0000004009037824 */ /* 0x000fe200078e00ff */
[----:B------:R-:W2:Y:S01]  /*18f0*/  SHFL.IDX PT, R7, R25, RZ, 0x1c1f ;  /* 0x001c1fff19077589 */ /* 0x000ea200000e0000 */
[----:B------:R-:W-:Y:S01]  /*1900*/  IMAD.SHL.U32 R5, R13, 0x8, RZ ;  /* 0x000000080d057824 */ /* 0x000fe200078e00ff */
[----:B------:R-:W-:Y:S01]  /*1910*/  LOP3.LUT R125, R2, 0xffffff00, RZ, 0xc0, !PT ;  /* 0xffffff00027d7812 */ /* 0x000fe200078ec0ff */
[----:B------:R-:W-:Y:S01]  /*1920*/  IMAD.SHL.U32 R208, R0, 0x2, RZ ;  /* 0x0000000200d07824 */ /* 0x000fe200078e00ff */
[----:B------:R-:W-:Y:S01]  /*1930*/  LOP3.LUT R2, R3, 0xc0, RZ, 0xc0, !PT ;  /* 0x000000c003027812 */ /* 0x000fe200078ec0ff */
[----:B------:R-:W-:-:S02]  /*1940*/  IMAD.IADD R124, R10, 0x1, -R4 ;  /* 0x000000010a7c7824 */ /* 0x000fc400078e0a04 */
[----:B------:R-:W-:Y:S01]  /*1950*/  IMAD R4, R127, 0x200, R125 ;  /* 0x000002007f047824 */ /* 0x000fe200078e027d */
[----:B------:R-:W-:Y:S01]  /*1960*/  LOP3.LUT R0, R2, 0x8, R5, 0xf8, !PT ;  /* 0x0000000802007812 */ /* 0x000fe200078ef805 */
[----:B------:R3:W4:Y:S01]  /*1970*/  LDSM.16.M88.4 R40, [R208+0x3c80] ;  /* 0x003c8000d028783b */ /* 0x0007220000000200 */
[----:B------:R-:W-:Y:S02]  /*1980*/  SHF.R.U32.HI R2, RZ, 0x3, R2 ;  /* 0x00000003ff027819 */ /* 0x000fe40000011602 */
[----:B------:R-:W-:Y:S01]  /*1990*/  IADD3 R3, R208, 0x3c80, RZ ;  /* 0x00003c80d0037810 */ /* 0x000fe20007ffe0ff */
[----:B------:R3:W1:Y:S01]  /*19a0*/  LDSM.16.M88.4 R36, [R208+0x4080] ;  /* 0x00408000d024783b */ /* 0x0006620000000200 */
[----:B------:R-:W-:Y:S01]  /*19b0*/  LOP3.LUT R51, R0, R2, RZ, 0x3c, !PT ;  /* 0x0000000200337212 */ /* 0x000fe200078e3cff */
[----:B------:R-:W-:Y:S01]  /*19c0*/  IMAD R0, R124, 0x20, R4 ;  /* 0x000000207c007824 */ /* 0x000fe200078e0204 */
[----:B------:R-:W-:Y:S01]  /*19d0*/  IADD3 R213, R208, 0x3ca0, RZ ;  /* 0x00003ca0d0d57810 */ /* 0x000fe20007ffe0ff */
[----:B------:R-:W-:Y:S01]  /*19e0*/  IMAD.MOV.U32 R4, RZ, RZ, 0x10 ;  /* 0x00000010ff047424 */ /* 0x000fe200078e00ff */
[----:B------:R-:W-:Y:S01]  /*19f0*/  @P0 IADD3 R213, R3, -0x20, RZ ;  /* 0xffffffe003d50810 */ /* 0x000fe20007ffe0ff */
[----:B------:R-:W-:Y:S01]  /*1a00*/  IMAD.IADD R0, R51, 0x1, R0 ;  /* 0x0000000133007824 */ /* 0x000fe200078e0200 */
[----:B------:R-:W-:Y:S01]  /*1a10*/  LOP3.LUT P0, RZ, R9, 0x2, RZ, 0xc0, !PT ;  /* 0x0000000209ff7812 */ /* 0x000fe2000780c0ff */
[----:B------:R3:W1:Y:S01]  /*1a20*/  LDSM.16.M88.4 R32, [R208+0x4480] ;  /* 0x00448000d020783b */ /* 0x0006620000000200 */
[----:B------:R-:W-:Y:S01]  /*1a30*/  SHF.R.S32.HI R5, RZ, 0x1f, R226 ;  /* 0x0000001fff057819 */ /* 0x000fe200000114e2 */
[----:B------:R-:W-:Y:S01]  /*1a40*/  IMAD.SHL.U32 R211, R0, 0x2, RZ ;  /* 0x0000000200d37824 */ /* 0x000fe200078e00ff */
[----:B------:R-:W-:Y:S01]  /*1a50*/  SEL R4, R4, 0xfffffff0, !P0 ;  /* 0xfffffff004047807 */ /* 0x000fe20004000000 */
[----:B------:R-:W-:Y:S01]  /*1a60*/  IMAD.IADD R0, R50, 0x1, -R19 ;  /* 0x0000000132007824 */ /* 0x000fe200078e0a13 */
[----:B------:R3:W1:Y:S01]  /*1a70*/  LDSM.16.M88.4 R64, [R213] ;  /* 0x00000000d540783b */ /* 0x0006620000000200 */
[----:B--2---:R-:W-:Y:S01]  /*1a80*/  IMAD.WIDE R2, R226, 0x2, R6 ;  /* 0x00000002e2027825 */ /* 0x004fe200078e0206 */
[----:B------:R-:W-:-:S02]  /*1a90*/  IADD3 R221, R213, 0x400, RZ ;  /* 0x00000400d5dd7810 */ /* 0x000fc40007ffe0ff */
[----:B------:R-:W-:Y:S01]  /*1aa0*/  ISETP.LT.OR P0, PT, R0, 0x1, P3 ;  /* 0x000000010000780c */ /* 0x000fe20001f01670 */
[----:B------:R-:W-:Y:S01]  /*1ab0*/  IMAD R212, R4, 0x2, R211 ;  /* 0x0000000204d47824 */ /* 0x000fe200078e02d3 */
[----:B------:R3:W2:Y:S01]  /*1ac0*/  LDSM.16.M88.4 R16, [R211+0x6080] ;  /* 0x00608000d310783b */ /* 0x0006a20000000200 */
[----:B------:R-:W-:-:S03]  /*1ad0*/  IADD3 R220, R213, 0x800, RZ ;  /* 0x00000800d5dc7810 */ /* 0x000fc60007ffe0ff */
[----:B------:R3:W1:Y:S04]  /*1ae0*/  LDSM.16.M88.4 R12, [R211+0x7080] ;  /* 0x00708000d30c783b */ /* 0x0006680000000200 */
[----:B-1----:R3:W1:Y:S04]  /*1af0*/  LDSM.16.M88.4 R20, [R212+0x6080] ;  /* 0x00608000d414783b */ /* 0x0026680000000200 */
[----:B------:R3:W1:Y:S04]  /*1b00*/  LDSM.16.M88.4 R8, [R212+0x7080] ;  /* 0x00708000d408783b */ /* 0x0006680000000200 */
[----:B------:R3:W1:Y:S04]  /*1b10*/  LDSM.16.M88.4 R72, [R213+0x400] ;  /* 0x00040000d548783b */ /* 0x0006680000000200 */
[----:B------:R3:W1:Y:S04]  /*1b20*/  LDSM.16.M88.4 R80, [R213+0x800] ;  /* 0x00080000d550783b */ /* 0x0006680000000200 */
[----:B------:R-:W-:Y:S01]  /*1b30*/  @!PT LDS RZ, [RZ] ;  /* 0x00000000fffff984 */ /* 0x000fe20000000800 */
[----:B------:R-:W-:Y:S01]  /*1b40*/  @!PT LDS RZ, [RZ] ;  /* 0x00000000fffff984 */ /* 0x000fe20000000800 */
[----:B------:R-:W-:Y:S01]  /*1b50*/  @!PT LDS RZ, [RZ] ;  /* 0x00000000fffff984 */ /* 0x000fe20000000800 */
[----:B------:R5:W-:Y:S01]  /*1b60*/  LDGSTS.E.BYPASS.LTC128B.128 [R223+0x1880], [R2.64], !P0 ;  /* 0x0188000002df7fae */ /* 0x000be2000c101d48 */
[----:B------:R-:W-:Y:S01]  /*1b70*/  ISETP.LT.OR P0, PT, R0, 0x1, P2 ;  /* 0x000000010000780c */ /* 0x000fe20001701670 */
[----:B-----5:R-:W-:-:S12]  /*1b80*/  IMAD.WIDE R2, R29, 0x2, R6 ;  /* 0x000000021d027825 */ /* 0x020fd800078e0206 */
[----:B------:R5:W-:Y:S01]  /*1b90*/  LDGSTS.E.BYPASS.LTC128B.128 [R223+0x2480], [R2.64], !P0 ;  /* 0x0248000002df7fae */ /* 0x000be2000c101d48 */
[----:B------:R-:W-:Y:S01]  /*1ba0*/  ISETP.LT.OR P0, PT, R0, 0x1, P1 ;  /* 0x000000010000780c */ /* 0x000fe20000f01670 */
[----:B-----5:R-:W-:-:S12]  /*1bb0*/  IMAD.WIDE R2, R28, 0x2, R6 ;  /* 0x000000021c027825 */ /* 0x020fd800078e0206 */
[----:B------:R5:W-:Y:S01]  /*1bc0*/  LDGSTS.E.BYPASS.LTC128B.128 [R223+0x3080], [R2.64], !P0 ;  /* 0x0308000002df7fae */ /* 0x000be2000c101d48 */
[----:B------:R-:W-:Y:S02]  /*1bd0*/  ISETP.GT.AND P0, PT, R27, 0x2f, PT ;  /* 0x0000002f1b00780c */ /* 0x000fe40003f04270 */
[----:B-----5:R-:W-:Y:S02]  /*1be0*/  SHF.R.S32.HI R3, RZ, 0x1f, R29 ;  /* 0x0000001fff037819 */ /* 0x020fe4000001141d */
[----:B------:R-:W-:-:S03]  /*1bf0*/  SHF.R.S32.HI R2, RZ, 0x1f, R28 ;  /* 0x0000001fff027819 */ /* 0x000fc6000001141c */
[----:B------:R3:W-:Y:S04]  /*1c00*/  STL [R1+0x28], R3 ;  /* 0x0000280301007387 */ /* 0x0007e80000100800 */
[----:B------:R3:W-:Y:S01]  /*1c10*/  STL [R1+0x24], R2 ;  /* 0x0000240201007387 */ /* 0x0007e20000100800 */
[----:B------:R-:W-:Y:S05]  /*1c20*/  @P4 BRA `(.L_x_169) ;  /* 0x000001f000004947 */ /* 0x000fea0003800000 */
[----:B-12-4-:R-:W-:Y:S05]  /*1c30*/  BRA.DIV ~URZ, `(.L_x_170) ;  /* 0x000114727f007947 */ /* 0x016fea000b800000 */
[----:B------:R1:W2:Y:S04]  /*1c40*/  SHFL.IDX PT, R5, R25, 0x1, 0x1c1f ;  /* 0x003c1f0019057f89 */ /* 0x0002a800000e0000 */
[----:B---3--:R1:W3:Y:S02]  /*1c50*/  SHFL.IDX PT, R2, R26, 0x1, 0x1c1f ;  /* 0x003c1f001a027f89 */ /* 0x0082e400000e0000 */
.L_x_259:
[----:B------:R-:W4:Y:S04]  /*1c60*/  LDL R30, [R1+0x28] ;  /* 0x00002800011e7983 */ /* 0x000f280000100800 */
[----:B------:R-:W5:Y:S01]  /*1c70*/  LDL R28, [R1+0x24] ;  /* 0x00002400011c7983 */ /* 0x000f620000100800 */
[----:B------:R-:W-:-:S02]  /*1c80*/  IADD3 R3, R226, 0x20, RZ ;  /* 0x00000020e2037810 */ /* 0x000fc40007ffe0ff */
[C---:B------:R-:W-:Y:S02]  /*1c90*/  IADD3 R29, R226.reuse, 0x20, RZ ;  /* 0x00000020e21d7810 */ /* 0x040fe40007ffe0ff */
[----:B------:R-:W-:Y:S02]  /*1ca0*/  SHF.R.S32.HI R3, RZ, 0x1f, R3 ;  /* 0x0000001fff037819 */ /* 0x000fe40000011403 */
[C---:B-1----:R-:W-:Y:S02]  /*1cb0*/  IADD3 R26, R226.reuse, 0x40, RZ ;  /* 0x00000040e21a7810 */ /* 0x042fe40007ffe0ff */
[----:B------:R-:W-:Y:S02]  /*1cc0*/  LEA.HI R3, R3, R29, RZ, 0x3 ;  /* 0x0000001d03037211 */ /* 0x000fe400078f18ff */
[----:B------:R-:W-:Y:S02]  /*1cd0*/  IADD3 R27, R226, 0x40, RZ ;  /* 0x00000040e21b7810 */ /* 0x000fe40007ffe0ff */
[----:B------:R-:W-:-:S02]  /*1ce0*/  SHF.R.S32.HI R26, RZ, 0x1f, R26 ;  /* 0x0000001fff1a7819 */ /* 0x000fc4000001141a */
[-C--:B---3--:R-:W-:Y:S02]  /*1cf0*/  LEA R24, P0, R226, R2.reuse, 0x1 ;  /* 0x00000002e2187211 */ /* 0x088fe400078008ff */
[----:B------:R-:W-:Y:S02]  /*1d00*/  SHF.R.S32.HI R6, RZ, 0x1f, R226 ;  /* 0x0000001fff067819 */ /* 0x000fe400000114e2 */
[----:B------:R-:W-:Y:S02]  /*1d10*/  LOP3.LUT R3, R3, 0xfffffff8, RZ, 0xc0, !PT ;  /* 0xfffffff803037812 */ /* 0x000fe400078ec0ff */
[----:B------:R-:W-:Y:S02]  /*1d20*/  LEA.HI R26, R26, R27, RZ, 0x3 ;  /* 0x0000001b1a1a7211 */ /* 0x000fe400078f18ff */
[----:B--2---:R-:W-:Y:S02]  /*1d30*/  LEA.HI.X R25, R226, R5, R6, 0x1, P0 ;  /* 0x00000005e2197211 */ /* 0x004fe400000f0c06 */
[----:B------:R-:W-:-:S02]  /*1d40*/  LEA R6, P0, R3, R2, 0x1 ;  /* 0x0000000203067211 */ /* 0x000fc400078008ff */
[----:B------:R-:W-:Y:S02]  /*1d50*/  LOP3.LUT R26, R26, 0xfffffff8, RZ, 0xc0, !PT ;  /* 0xfffffff81a1a7812 */ /* 0x000fe400078ec0ff */
[----:B----4-:R-:W-:Y:S02]  /*1d60*/  LEA.HI.X R7, R3, R5, R30, 0x1, P0 ;  /* 0x0000000503077211 */ /* 0x010fe400000f0c1e */
[----:B------:R-:W-:-:S04]  /*1d70*/  LEA R2, P0, R26, R2, 0x1 ;  /* 0x000000021a027211 */ /* 0x000fc800078008ff */
[----:B-----5:R-:W-:Y:S02]  /*1d80*/  LEA.HI.X R3, R26, R5, R28, 0x1, P0 ;  /* 0x000000051a037211 */ /* 0x020fe400000f0c1c */
[----:B------:R-:W-:-:S13]  /*1d90*/  ISETP.LT.OR P0, PT, R0, 0x21, P3 ;  /* 0x000000210000780c */ /* 0x000fda0001f01670 */
[----:B------:R-:W-:Y:S01]  /*1da0*/  @!PT LDS RZ, [RZ] ;  /* 0x00000000fffff984 */ /* 0x000fe20000000800 */
[----:B------:R-:W-:Y:S01]  /*1db0*/  @!PT LDS RZ, [RZ] ;  /* 0x00000000fffff984 */ /* 0x000fe20000000800 */
[----:B------:R-:W-:Y:S01]  /*1dc0*/  @!PT LDS RZ, [RZ] ;  /* 0x00000000fffff984 */ /* 0x000fe20000000800 */
[----:B------:R1:W-:Y:S01]  /*1dd0*/  LDGSTS.E.BYPASS.LTC128B.128 [R223+0x2080], [R24.64], !P0 ;  /* 0x0208000018df7fae */ /* 0x0003e2000c101d48 */
[----:B------:R-:W-:-:S13]  /*1de0*/  ISETP.LT.OR P0, PT, R0, 0x21, P2 ;  /* 0x000000210000780c */ /* 0x000fda0001701670 */
[----:B------:R1:W-:Y:S01]  /*1df0*/  LDGSTS.E.BYPASS.LTC128B.128 [R223+0x2c80], [R6.64], !P0 ;  /* 0x02c8000006df7fae */ /* 0x0003e2000c101d48 */
[----:B------:R-:W-:-:S13]  /*1e00*/  ISETP.LT.OR P0, PT, R0, 0x21, P1 ;  /* 0x000000210000780c */ /* 0x000fda0000f01670 */
[----:B------:R1:W-:Y:S02]  /*1e10*/  LDGSTS.E.BYPASS.LTC128B.128 [R223+0x3880], [R2.64], !P0 ;  /* 0x0388000002df7fae */ /* 0x0003e4000c101d48 */
.L_x_169:
[----:B-12-4-:R-:W-:Y:S05]  /*1e20*/  BSYNC B0 ;  /* 0x0000000000007941 */ /* 0x016fea0003800000 */
.L_x_168:
[----:B------:R-:W2:Y:S01]  /*1e30*/  LDL R245, [R1+0x10] ;  /* 0x0000100001f57983 */ /* 0x000ea20000100800 */
[----:B------:R-:W-:Y:S01]  /*1e40*/  IMAD R0, R124, 0x20, R125 ;  /* 0x000000207c007824 */ /* 0x000fe200078e027d */
[----:B------:R-:W-:Y:S02]  /*1e50*/  IADD3 R219, R213, 0xc00, RZ ;  /* 0x00000c00d5db7810 */ /* 0x000fe40007ffe0ff */
[----:B------:R-:W0:Y:S01]  /*1e60*/  LDGDEPBAR ;  /* 0x00000000000079af */ /* 0x000e220000000000 */
[----:B------:R-:W-:Y:S01]  /*1e70*/  WARPSYNC 0xffffffff ;  /* 0xffffffff00007948 */ /* 0x000fe20003800000 */
[----:B------:R-:W-:Y:S01]  /*1e80*/  HMMA.16816.F32 R56, R12, R40, RZ ;  /* 0x000000280c38723c */ /* 0x000fe200000018ff */
[----:B------:R-:W-:Y:S01]  /*1e90*/  IMAD.IADD R0, R51, 0x1, R0 ;  /* 0x0000000133007824 */ /* 0x000fe200078e0200 */
[C---:B------:R-:W-:Y:S02]  /*1ea0*/  IADD3 R218, R213.reuse, 0x1000, RZ ;  /* 0x00001000d5da7810 */ /* 0x040fe40007ffe0ff */
[----:B------:R-:W-:-:S02]  /*1eb0*/  IADD3 R217, R213, 0x1400, RZ ;  /* 0x00001400d5d97810 */ /* 0x000fc40007ffe0ff */
[C---:B------:R-:W-:Y:S02]  /*1ec0*/  IADD3 R216, R213.reuse, 0x1800, RZ ;  /* 0x00001800d5d87810 */ /* 0x040fe40007ffe0ff */
[----:B------:R-:W-:Y:S01]  /*1ed0*/  HMMA.16816.F32 R44, R12, R36, RZ ;  /* 0x000000240c2c723c */ /* 0x000fe200000018ff */
[C---:B------:R-:W-:Y:S02]  /*1ee0*/  IADD3 R215, R213.reuse, 0x1c00, RZ ;  /* 0x00001c00d5d77810 */ /* 0x040fe40007ffe0ff */
[----:B------:R-:W-:-:S05]  /*1ef0*/  IADD3 R214, R213, 0x2000, RZ ;  /* 0x00002000d5d67810 */ /* 0x000fca0007ffe0ff */
[C---:B------:R-:W-:Y:S08]  /*1f00*/  HMMA.16816.F32 R24, R12.reuse, R32, RZ ;  /* 0x000000200c18723c */ /* 0x040ff000000018ff */
[C---:B------:R-:W-:Y:S08]  /*1f10*/  HMMA.16816.F32 R52, R12.reuse, R42, RZ ;  /* 0x0000002a0c34723c */ /* 0x040ff000000018ff */
[C---:B------:R-:W-:Y:S08]  /*1f20*/  HMMA.16816.F32 R28, R12.reuse, R38, RZ ;  /* 0x000000260c1c723c */ /* 0x040ff000000018ff */
[----:B------:R-:W-:Y:S08]  /*1f30*/  HMMA.16816.F32 R12, R12, R34, RZ ;  /* 0x000000220c0c723c */ /* 0x000ff000000018ff */
[C---:B------:R-:W-:Y:S08]  /*1f40*/  HMMA.16816.F32 R60, R16.reuse, R40, RZ ;  /* 0x00000028103c723c */ /* 0x040ff000000018ff */
[C---:B------:R-:W-:Y:S08]  /*1f50*/  HMMA.16816.F32 R40, R16.reuse, R42, RZ ;  /* 0x0000002a1028723c */ /* 0x040ff000000018ff */
[C---:B------:R-:W-:Y:S08]  /*1f60*/  HMMA.16816.F32 R76, R16.reuse, R36, RZ ;  /* 0x00000024104c723c */ /* 0x040ff000000018ff */
[C---:B------:R-:W-:Y:S08]  /*1f70*/  HMMA.16816.F32 R88, R16.reuse, R32, RZ ;  /* 0x000000201058723c */ /* 0x040ff000000018ff */
[C---:B------:R-:W-:Y:S01]  /*1f80*/  HMMA.16816.F32 R92, R16.reuse, R38, RZ ;  /* 0x00000026105c723c */ /* 0x040fe200000018ff */
[----:B------:R-:W-:Y:S07]  /*1f90*/  LDSM.16.M88.4 R36, [R208+0x4880] ;  /* 0x00488000d024783b */ /* 0x000fee0000000200 */
[----:B------:R-:W-:Y:S01]  /*1fa0*/  HMMA.16816.F32 R100, R16, R34, RZ ;  /* 0x000000221064723c */ /* 0x000fe200000018ff */
[----:B------:R-:W-:Y:S04]  /*1fb0*/  LDSM.16.M88.4 R16, [R208+0x5080] ;  /* 0x00508000d010783b */ /* 0x000fe80000000200 */
[----:B------:R-:W-:Y:S03]  /*1fc0*/  LDSM.16.M88.4 R32, [R208+0x4c80] ;  /* 0x004c8000d020783b */ /* 0x000fe60000000200 */
[C---:B------:R-:W-:Y:S01]  /*1fd0*/  HMMA.16816.F32 R116, R8.reuse, R64, R56 ;  /* 0x000000400874723c */ /* 0x040fe20000001838 */
[----:B------:R-:W-:Y:S07]  /*1fe0*/  LDSM.16.M88.4 R56, [R213+0x1000] ;  /* 0x00100000d538783b */ /* 0x000fee0000000200 */
[C---:B------:R-:W-:Y:S08]  /*1ff0*/  HMMA.16816.F32 R112, R8.reuse, R72, R44 ;  /* 0x000000480870723c */ /* 0x040ff0000000182c */
[C---:B------:R-:W-:Y:S01]  /*2000*/  HMMA.16816.F32 R108, R8.reuse, R80, R24 ;  /* 0x00000050086c723c */ /* 0x040fe20000001818 */
[----:B------:R-:W-:Y:S07]  /*2010*/  LDSM.16.M88.4 R24, [R212+0x9080] ;  /* 0x00908000d418783b */ /* 0x000fee0000000200 */
[C---:B------:R-:W-:Y:S08]  /*2020*/  HMMA.16816.F32 R104, R8.reuse, R66, R52 ;  /* 0x000000420868723c */ /* 0x040ff00000001834 */
[C---:B------:R-:W-:Y:S01]  /*2030*/  HMMA.16816.F32 R96, R8.reuse, R74, R28 ;  /* 0x0000004a0860723c */ /* 0x040fe2000000181c */
[----:B------:R-:W-:Y:S07]  /*2040*/  LDSM.16.M88.4 R28, [R212+0x8080] ;  /* 0x00808000d41c783b */ /* 0x000fee0000000200 */
[----:B------:R-:W-:Y:S01]  /*2050*/  HMMA.16816.F32 R84, R8, R82, R12 ;  /* 0x000000520854723c */ /* 0x000fe2000000180c */
[----:B------:R-:W1:Y:S04]  /*2060*/  LDSM.16.M88.4 R8, [R211+0x9080] ;  /* 0x00908000d308783b */ /* 0x000e680000000200 */
[----:B------:R-:W4:Y:S03]  /*2070*/  LDSM.16.M88.4 R12, [R211+0x8080] ;  /* 0x00808000d30c783b */ /* 0x000f260000000200 */
[C---:B------:R-:W-:Y:S01]  /*2080*/  HMMA.16816.F32 R68, R20.reuse, R64, R60 ;  /* 0x000000401444723c */ /* 0x040fe2000000183c */
[----:B------:R-:W5:Y:S07]  /*2090*/  LDSM.16.M88.4 R60, [R213+0xc00] ;  /* 0x000c0000d53c783b */ /* 0x000f6e0000000200 */
[C---:B------:R-:W-:Y:S01]  /*20a0*/  HMMA.16816.F32 R52, R20.reuse, R66, R40 ;  /* 0x000000421434723c */ /* 0x040fe20000001828 */
[----:B------:R-:W3:Y:S07]  /*20b0*/  LDSM.16.M88.4 R64, [R213+0x1400] ;  /* 0x00140000d540783b */ /* 0x000eee0000000200 */
[C---:B------:R-:W-:Y:S08]  /*20c0*/  HMMA.16816.F32 R44, R20.reuse, R72, R76 ;  /* 0x00000048142c723c */ /* 0x040ff0000000184c */
[C---:B------:R-:W-:Y:S08]  /*20d0*/  HMMA.16816.F32 R76, R20.reuse, R80, R88 ;  /* 0x00000050144c723c */ /* 0x040ff00000001858 */
[C---:B------:R-:W-:Y:S08]  /*20e0*/  HMMA.16816.F32 R40, R20.reuse, R74, R92 ;  /* 0x0000004a1428723c */ /* 0x040ff0000000185c */
[----:B------:R-:W-:Y:S08]  /*20f0*/  HMMA.16816.F32 R20, R20, R82, R100 ;  /* 0x000000521414723c */ /* 0x000ff00000001864 */
[C---:B-1----:R-:W-:Y:S08]  /*2100*/  HMMA.16816.F32 R104, R8.reuse, R38, R104 ;  /* 0x000000260868723c */ /* 0x042ff00000001868 */
[C---:B------:R-:W-:Y:S08]  /*2110*/  HMMA.16816.F32 R108, R8.reuse, R16, R108 ;  /* 0x00000010086c723c */ /* 0x040ff0000000186c */
[C---:B------:R-:W-:Y:S08]  /*2120*/  HMMA.16816.F32 R112, R8.reuse, R32, R112 ;  /* 0x000000200870723c */ /* 0x040ff00000001870 */
[C---:B------:R-:W-:Y:S08]  /*2130*/  HMMA.16816.F32 R88, R8.reuse, R18, R84 ;  /* 0x000000120858723c */ /* 0x040ff00000001854 */
[C---:B------:R-:W-:Y:S08]  /*2140*/  HMMA.16816.F32 R72, R8.reuse, R36, R116 ;  /* 0x000000240848723c */ /* 0x040ff00000001874 */
[----:B------:R-:W-:Y:S08]  /*2150*/  HMMA.16816.F32 R96, R8, R34, R96 ;  /* 0x000000220860723c */ /* 0x000ff00000001860 */
[C---:B----4-:R-:W-:Y:S08]  /*2160*/  HMMA.16816.F32 R84, R12.reuse, R36, R68 ;  /* 0x000000240c54723c */ /* 0x050ff00000001844 */
[C---:B------:R-:W-:Y:S01]  /*2170*/  HMMA.16816.F32 R80, R12.reuse, R38, R52 ;  /* 0x000000260c50723c */ /* 0x040fe20000001834 */
[----:B------:R-:W-:Y:S07]  /*2180*/  LDSM.16.M88.4 R52, [R208+0x5480] ;  /* 0x00548000d034783b */ /* 0x000fee0000000200 */
[C---:B------:R-:W-:Y:S01]  /*2190*/  HMMA.16816.F32 R36, R12.reuse, R32, R44 ;  /* 0x000000200c24723c */ /* 0x040fe2000000182c */
[----:B------:R-:W-:Y:S07]  /*21a0*/  LDSM.16.M88.4 R44, [R208+0x5880] ;  /* 0x00588000d02c783b */ /* 0x000fee0000000200 */
[C---:B------:R-:W-:Y:S01]  /*21b0*/  HMMA.16816.F32 R32, R12.reuse, R34, R40 ;  /* 0x000000220c20723c */ /* 0x040fe20000001828 */
[----:B------:R-:W-:Y:S07]  /*21c0*/  LDSM.16.M88.4 R40, [R208+0x5c80] ;  /* 0x005c8000d028783b */ /* 0x000fee0000000200 */
[C---:B------:R-:W-:Y:S08]  /*21d0*/  HMMA.16816.F32 R8, R12.reuse, R16, R76 ;  /* 0x000000100c08723c */ /* 0x040ff0000000184c */
[----:B------:R-:W-:Y:S01]  /*21e0*/  HMMA.16816.F32 R12, R12, R18, R20 ;  /* 0x000000120c0c723c */ /* 0x000fe20000001814 */
[----:B------:R-:W1:Y:S04]  /*21f0*/  LDSM.16.M88.4 R16, [R211+0xb080] ;  /* 0x00b08000d310783b */ /* 0x000e680000000200 */
[----:B------:R-:W4:Y:S03]  /*2200*/  LDSM.16.M88.4 R20, [R211+0xa080] ;  /* 0x00a08000d314783b */ /* 0x000f260000000200 */
[----:B-----5:R-:W-:Y:S01]  /*2210*/  HMMA.16816.F32 R68, R24, R62, R104 ;  /* 0x0000003e1844723c */ /* 0x020fe20000001868 */
[----:B--2---:R-:W-:-:S07]  /*2220*/  ISETP.GT.AND P0, PT, R128, R245, PT ;  /* 0x000000f58000720c */ /* 0x004fce0003f04270 */
[C---:B---3--:R-:W-:Y:S08]  /*2230*/  HMMA.16816.F32 R120, R24.reuse, R64, R108 ;  /* 0x000000401878723c */ /* 0x048ff0000000186c */
[C---:B------:R-:W-:Y:S08]  /*2240*/  HMMA.16816.F32 R116, R24.reuse, R56, R112 ;  /* 0x000000381874723c */ /* 0x040ff00000001870 */
[C---:B------:R-:W-:Y:S08]  /*2250*/  HMMA.16816.F32 R108, R24.reuse, R66, R88 ;  /* 0x00000042186c723c */ /* 0x040ff00000001858 */
[C---:B------:R-:W-:Y:S08]  /*2260*/  HMMA.16816.F32 R72, R24.reuse, R60, R72 ;  /* 0x0000003c1848723c */ /* 0x040ff00000001848 */
[----:B------:R-:W-:Y:S01]  /*2270*/  HMMA.16816.F32 R112, R24, R58, R96 ;  /* 0x0000003a1870723c */ /* 0x000fe20000001860 */
[----:B------:R-:W-:Y:S07]  /*2280*/  LDSM.16.M88.4 R24, [R213+0x2000] ;  /* 0x00200000d518783b */ /* 0x000fee0000000200 */
[C---:B------:R-:W-:Y:S08]  /*2290*/  HMMA.16816.F32 R104, R28.reuse, R60, R84 ;  /* 0x0000003c1c68723c */ /* 0x040ff00000001854 */
[C---:B------:R-:W-:Y:S08]  /*22a0*/  HMMA.16816.F32 R100, R28.reuse, R62, R80 ;  /* 0x0000003e1c64723c */ /* 0x040ff00000001850 */
[C---:B------:R-:W-:Y:S01]  /*22b0*/  HMMA.16816.F32 R96, R28.reuse, R56, R36 ;  /* 0x000000381c60723c */ /* 0x040fe20000001824 */
[----:B------:R-:W-:Y:S07]  /*22c0*/  LDSM.16.M88.4 R36, [R213+0x1800] ;  /* 0x00180000d524783b */ /* 0x000fee0000000200 */
[C---:B------:R-:W-:Y:S01]  /*22d0*/  HMMA.16816.F32 R92, R28.reuse, R58, R32 ;  /* 0x0000003a1c5c723c */ /* 0x040fe20000001820 */
[----:B------:R-:W-:Y:S07]  /*22e0*/  LDSM.16.M88.4 R32, [R213+0x1c00] ;  /* 0x001c0000d520783b */ /* 0x000fee0000000200 */
[C---:B------:R-:W-:Y:S01]  /*22f0*/  HMMA.16816.F32 R88, R28.reuse, R64, R8 ;  /* 0x000000401c58723c */ /* 0x040fe20000001808 */
[----:B------:R-:W2:Y:S07]  /*2300*/  LDSM.16.M88.4 R8, [R212+0xb080] ;  /* 0x00b08000d408783b */ /* 0x000eae0000000200 */
[----:B------:R-:W-:Y:S01]  /*2310*/  HMMA.16816.F32 R84, R28, R66, R12 ;  /* 0x000000421c54723c */ /* 0x000fe2000000180c */
[----:B------:R-:W3:Y:S01]  /*2320*/  LDSM.16.M88.4 R12, [R212+0xa080] ;  /* 0x00a08000d40c783b */ /* 0x000ee20000000200 */
[----:B------:R-:W-:-:S06]  /*2330*/  DEPBAR.LE SB0, 0x0 ;  /* 0x000080000000791a */ /* 0x000fcc0000000000 */
[C---:B-1----:R-:W-:Y:S08]  /*2340*/  HMMA.16816.F32 R76, R16.reuse, R54, R68 ;  /* 0x00000036104c723c */ /* 0x042ff00000001844 */
[C---:B------:R-:W-:Y:S08]  /*2350*/  HMMA.16816.F32 R64, R16.reuse, R40, R120 ;  /* 0x000000281040723c */ /* 0x040ff00000001878 */
[C---:B------:R-:W-:Y:S08]  /*2360*/  HMMA.16816.F32 R60, R16.reuse, R42, R108 ;  /* 0x0000002a103c723c */ /* 0x040ff0000000186c */
[-C--:B------:R-:W-:Y:S08]  /*2370*/  HMMA.16816.F32 R80, R16, R52.reuse, R72 ;  /* 0x000000341050723c */ /* 0x080ff00000001848 */
[----:B----4-:R-:W-:Y:S08]  /*2380*/  HMMA.16816.F32 R56, R20, R52, R104 ;  /* 0x000000341438723c */ /* 0x010ff00000001868 */
[C---:B------:R-:W-:Y:S08]  /*2390*/  HMMA.16816.F32 R72, R16.reuse, R44, R116 ;  /* 0x0000002c1048723c */ /* 0x040ff00000001874 */
[----:B------:R-:W-:Y:S08]  /*23a0*/  HMMA.16816.F32 R68, R16, R46, R112 ;  /* 0x0000002e1044723c */ /* 0x000ff00000001870 */
[C---:B------:R-:W-:Y:S08]  /*23b0*/  HMMA.16816.F32 R52, R20.reuse, R54, R100 ;  /* 0x000000361434723c */ /* 0x040ff00000001864 */
[C---:B------:R-:W-:Y:S08]  /*23c0*/  HMMA.16816.F32 R28, R20.reuse, R44, R96 ;  /* 0x0000002c141c723c */ /* 0x040ff00000001860 */
[C---:B------:R-:W-:Y:S08]  /*23d0*/  HMMA.16816.F32 R44, R20.reuse, R46, R92 ;  /* 0x0000002e142c723c */ /* 0x040ff0000000185c */
[C---:B------:R-:W-:Y:S08]  /*23e0*/  HMMA.16816.F32 R16, R20.reuse, R40, R88 ;  /* 0x000000281410723c */ /* 0x040ff00000001858 */
[----:B------:R-:W-:Y:S08]  /*23f0*/  HMMA.16816.F32 R20, R20, R42, R84 ;  /* 0x0000002a1414723c */ /* 0x000ff00000001854 */
[C---:B--2---:R-:W-:Y:S08]  /*2400*/  HMMA.16816.F32 R88, R8.reuse, R38, R76 ;  /* 0x000000260858723c */ /* 0x044ff0000000184c */
[C---:B------:R-:W-:Y:S08]  /*2410*/  HMMA.16816.F32 R76, R8.reuse, R24, R64 ;  /* 0x00000018084c723c */ /* 0x040ff00000001840 */
[----:B------:R-:W-:Y:S08]  /*2420*/  HMMA.16816.F32 R64, R8, R26, R60 ;  /* 0x0000001a0840723c */ /* 0x000ff0000000183c */
[-C--:B---3--:R-:W-:Y:S08]  /*2430*/  HMMA.16816.F32 R60, R12, R36.reuse, R56 ;  /* 0x000000240c3c723c */ /* 0x088ff00000001838 */
[----:B------:R-:W-:Y:S08]  /*2440*/  HMMA.16816.F32 R92, R8, R36, R80 ;  /* 0x00000024085c723c */ /* 0x000ff00000001850 */
[----:B------:R-:W-:Y:S08]  /*2450*/  HMMA.16816.F32 R56, R12, R38, R52 ;  /* 0x000000260c38723c */ /* 0x000ff00000001834 */
[C---:B------:R-:W-:Y:S08]  /*2460*/  HMMA.16816.F32 R84, R8.reuse, R32, R72 ;  /* 0x000000200854723c */ /* 0x040ff00000001848 */
[----:B------:R-:W-:Y:S08]  /*2470*/  HMMA.16816.F32 R80, R8, R34, R68 ;  /* 0x000000220850723c */ /* 0x000ff00000001844 */
[C---:B------:R-:W-:Y:S08]  /*2480*/  HMMA.16816.F32 R28, R12.reuse, R32, R28 ;  /* 0x000000200c1c723c */ /* 0x040ff0000000181c */
[C---:B------:R-:W-:Y:S08]  /*2490*/  HMMA.16816.F32 R52, R12.reuse, R34, R44 ;  /* 0x000000220c34723c */ /* 0x040ff0000000182c */
[C---:B------:R-:W-:Y:S08]  /*24a0*/  HMMA.16816.F32 R44, R12.reuse, R24, R16 ;  /* 0x000000180c2c723c */ /* 0x040ff00000001810 */
[----:B------:R-:W-:Y:S01]  /*24b0*/  HMMA.16816.F32 R32, R12, R26, R20 ;  /* 0x0000001a0c20723c */ /* 0x000fe20000001814 */
[----:B------:R-:W-:Y:S06]  /*24c0*/  BAR.SYNC.DEFER_BLOCKING 0x0 ;  /* 0x0000000000007b1d */ /* 0x000fec0000010000 */
[----:B------:R-:W-:Y:S05]  /*24d0*/  @!P0 BRA `(.L_x_171) ;  /* 0x0000056000008947 */ /* 0x000fea0003800000 */
[----:B------:R-:W2:Y:S04]  /*24e0*/  LDL R3, [R1+0x24] ;  /* 0x0000240001037983 */ /* 0x000ea80000100800 */
[----:B------:R-:W3:Y:S04]  /*24f0*/  LDL R2, [R1+0x28] ;  /* 0x0000280001027983 */ /* 0x000ee80000100800 */
[----:B------:R-:W1:Y:S01]  /*2500*/  S2R R7, SR_TID.X ;  /* 0x0000000000077919 */ /* 0x000e620000002100 */
[----:B--2---:R-:W-:-:S03]  /*2510*/  IMAD.MOV.U32 R5, RZ, RZ, R3 ;  /* 0x000000ffff057224 */ /* 0x004fc600078e0003 */
[----:B------:R-:W2:Y:S01]  /*2520*/  LDL R3, [R1+0x20] ;  /* 0x0000200001037983 */ /* 0x000ea20000100800 */
[----:B-1----:R-:W-:Y:S01]  /*2530*/  SHF.R.S32.HI R6, RZ, 0x1f, R7 ;  /* 0x0000001fff067819 */ /* 0x002fe20000011407 */
[----:B------:R-:W-:Y:S02]  /*2540*/  IMAD.MOV.U32 R133, RZ, RZ, R5 ;  /* 0x000000ffff857224 */ /* 0x000fe400078e0005 */
[----:B---3--:R-:W-:Y:S01]  /*2550*/  IMAD.MOV.U32 R136, RZ, RZ, R2 ;  /* 0x000000ffff887224 */ /* 0x008fe200078e0002 */
[----:B------:R-:W-:Y:S01]  /*2560*/  LEA.HI R6, R6, R7, RZ, 0x2 ;  /* 0x0000000706067211 */ /* 0x000fe200078f10ff */
[----:B------:R-:W-:Y:S02]  /*2570*/  IMAD.MOV.U32 R7, RZ, RZ, c[0x0][0x2b8] ;  /* 0x0000ae00ff077624 */ /* 0x000fe400078e00ff */
[----:B------:R-:W-:Y:S01]  /*2580*/  IMAD.MOV.U32 R222, RZ, RZ, RZ ;  /* 0x000000ffffde7224 */ /* 0x000fe200078e00ff */
[----:B------:R-:W-:Y:S02]  /*2590*/  SHF.R.S32.HI R6, RZ, 0x2, R6 ;  /* 0x00000002ff067819 */ /* 0x000fe40000011406 */
[----:B------:R-:W-:-:S03]  /*25a0*/  ISETP.NE.AND P2, PT, R7, 0x1, PT ;  /* 0x000000010700780c */ /* 0x000fc60003f45270 */
[----:B------:R-:W-:-:S05]  /*25b0*/  IMAD R6, R49, 0x20, R6 ;  /* 0x0000002031067824 */ /* 0x000fca00078e0206 */
[C---:B------:R-:W-:Y:S02]  /*25c0*/  ISETP.GT.AND P1, PT, R6.reuse, 0x2f, PT ;  /* 0x0000002f0600780c */ /* 0x040fe40003f24270 */
[----:B--2---:R-:W-:-:S04]  /*25d0*/  IADD3 R3, R6, R126, R3 ;  /* 0x0000007e06037210 */ /* 0x004fc80007ffe003 */
[----:B------:R-:W-:-:S05]  /*25e0*/  IADD3 R3, R3, -0x30, RZ ;  /* 0xffffffd003037810 */ /* 0x000fca0007ffe0ff */
        /* <DEDUP_REMOVED lines=9> */
[----:B------:R-:W-:Y:S02]  /*2680*/  IADD3 R134, R226, 0x20, RZ ;  /* 0x00000020e2867810 */ /* 0x000fe40007ffe0ff */
[----:B------:R-:W3:Y:S01]  /*2690*/  S2R R131, SR_TID.X ;  /* 0x0000000000837919 */ /* 0x000ee20000002100 */
[----:B------:R-:W-:Y:S01]  /*26a0*/  IMAD R224, R2, c[0x0][0x2b8], R3 ;  /* 0x0000ae0002e07a24 */ /* 0x000fe200078e0203 */
[----:B------:R-:W-:Y:S02]  /*26b0*/  IADD3 R135, R226, 0x20, RZ ;  /* 0x00000020e2877810 */ /* 0x000fe40007ffe0ff */
[----:B------:R-:W-:Y:S02]  /*26c0*/  SHF.R.S32.HI R134, RZ, 0x1f, R134 ;  /* 0x0000001fff867819 */ /* 0x000fe40000011486 */
[----:B------:R-:W-:-:S02]  /*26d0*/  SHF.R.S32.HI R2, RZ, 0x1f, R224 ;  /* 0x0000001fff027819 */ /* 0x000fc400000114e0 */
[----:B------:R-:W-:Y:S02]  /*26e0*/  LEA.HI R134, R134, R135, RZ, 0x3 ;  /* 0x0000008786867211 */ /* 0x000fe400078f18ff */
[----:B------:R-:W-:Y:S01]  /*26f0*/  IADD3 R132, R226, 0x40, RZ ;  /* 0x00000040e2847810 */ /* 0x000fe20007ffe0ff */
[----:B------:R-:W-:Y:S01]  /*2700*/  IMAD R5, R2, c[0x0][0x1e0], RZ ;  /* 0x0000780002057a24 */ /* 0x000fe200078e02ff */
[----:B------:R-:W-:Y:S01]  /*2710*/  SHF.R.S32.HI R137, RZ, 0x1f, R226 ;  /* 0x0000001fff897819 */ /* 0x000fe200000114e2 */
[----:B------:R-:W-:Y:S01]  /*2720*/  IMAD.WIDE.U32 R2, R224, c[0x0][0x1e0], RZ ;  /* 0x00007800e0027a25 */ /* 0x000fe200078e00ff */
[----:B------:R-:W-:Y:S02]  /*2730*/  LOP3.LUT R134, R134, 0xfffffff8, RZ, 0xc0, !PT ;  /* 0xfffffff886867812 */ /* 0x000fe400078ec0ff */
[----:B------:R-:W-:Y:S01]  /*2740*/  IADD3 R17, R226, 0x20, RZ ;  /* 0x00000020e2117810 */ /* 0x000fe20007ffe0ff */
[----:B------:R-:W-:Y:S01]  /*2750*/  IMAD R5, R224, c[0x0][0x1e4], R5 ;  /* 0x00007900e0057a24 */ /* 0x000fe200078e0205 */
[----:B------:R-:W-:-:S02]  /*2760*/  IADD3 R16, R226, 0x40, RZ ;  /* 0x00000040e2107810 */ /* 0x000fc40007ffe0ff */
[----:B------:R-:W-:Y:S01]  /*2770*/  ISETP.GE.AND P5, PT, R226, c[0x0][0x1d4], PT ;  /* 0x00007500e2007a0c */ /* 0x000fe20003fa6270 */
[----:B------:R-:W-:Y:S01]  /*2780*/  IMAD.IADD R3, R3, 0x1, R5 ;  /* 0x0000000103037824 */ /* 0x000fe200078e0205 */
[----:B------:R-:W-:Y:S02]  /*2790*/  ISETP.GE.AND P4, PT, R17, c[0x0][0x1d4], PT ;  /* 0x0000750011007a0c */ /* 0x000fe40003f86270 */
[----:B---3--:R-:W-:Y:S02]  /*27a0*/  SHF.R.S32.HI R8, RZ, 0x1f, R131 ;  /* 0x0000001fff087819 */ /* 0x008fe40000011483 */
[----:B------:R-:W-:Y:S02]  /*27b0*/  ISETP.GE.AND P3, PT, R16, c[0x0][0x1d4], PT ;  /* 0x0000750010007a0c */ /* 0x000fe40003f66270 */
[----:B------:R-:W-:Y:S02]  /*27c0*/  LEA.HI R8, R8, R131, RZ, 0x2 ;  /* 0x0000008308087211 */ /* 0x000fe400078f10ff */
[----:B------:R-:W-:-:S02]  /*27d0*/  IADD3 R131, R226, 0x40, RZ ;  /* 0x00000040e2837810 */ /* 0x000fc40007ffe0ff */
[----:B------:R-:W-:Y:S02]  /*27e0*/  SHF.R.S32.HI R8, RZ, 0x2, R8 ;  /* 0x00000002ff087819 */ /* 0x000fe40000011408 */
[----:B------:R-:W-:Y:S02]  /*27f0*/  SHF.R.S32.HI R131, RZ, 0x1f, R131 ;  /* 0x0000001fff837819 */ /* 0x000fe40000011483 */
[----:B-1----:R-:W-:Y:S02]  /*2800*/  IADD3 R7, -R8, 0x30, RZ ;  /* 0x0000003008077810 */ /* 0x002fe40007ffe1ff */
[----:B------:R-:W-:Y:S02]  /*2810*/  LEA.HI R131, R131, R132, RZ, 0x3 ;  /* 0x0000008483837211 */ /* 0x000fe400078f18ff */
[----:B------:R-:W-:Y:S02]  /*2820*/  ISETP.GE.AND P1, PT, R7, 0x1, PT ;  /* 0x000000010700780c */ /* 0x000fe40003f26270 */
[----:B------:R-:W-:-:S02]  /*2830*/  LOP3.LUT R131, R131, 0xfffffff8, RZ, 0xc0, !PT ;  /* 0xfffffff883837812 */ /* 0x000fc400078ec0ff */
[----:B--2---:R-:W-:Y:S01]  /*2840*/  SHF.R.S32.HI R5, RZ, 0x1f, R222 ;  /* 0x0000001fff057819 */ /* 0x004fe200000114de */
[----:B------:R-:W-:-:S04]  /*2850*/  IMAD.WIDE.U32 R2, R222, c[0x0][0x1f0], R2 ;  /* 0x00007c00de027a25 */ /* 0x000fc800078e0002 */
[----:B------:R-:W-:Y:S01]  /*2860*/  IMAD R5, R5, c[0x0][0x1f0], RZ ;  /* 0x00007c0005057a24 */ /* 0x000fe200078e02ff */
[----:B------:R-:W-:-:S03]  /*2870*/  IADD3 R2, P0, R2, UR16, RZ ;  /* 0x0000001002027c10 */ /* 0x000fc6000ff1e0ff */
[----:B------:R-:W-:-:S05]  /*2880*/  IMAD R5, R222, c[0x0][0x1f4], R5 ;  /* 0x00007d00de057a24 */ /* 0x000fca00078e0205 */
[----:B------:R-:W-:Y:S02]  /*2890*/  IADD3.X R3, R3, UR14, R5, P0, !PT ;  /* 0x0000000e03037c10 */ /* 0x000fe400087fe405 */
[----:B------:R-:W-:-:S04]  /*28a0*/  LEA R6, P0, R2, c[0x0][0x1c8], 0x1 ;  /* 0x0000720002067a11 */ /* 0x000fc800078008ff */
[----:B------:R-:W-:Y:S02]  /*28b0*/  LEA.HI.X R5, R2, c[0x0][0x1cc], R3, 0x1, P0 ;  /* 0x0000730002057a11 */ /* 0x000fe400000f0c03 */
[----:B------:R-:W1:Y:S04]  /*28c0*/  SHFL.IDX PT, R2, R6, RZ, 0x1c1f ;  /* 0x001c1fff06027589 */ /* 0x000e6800000e0000 */
[----:B------:R-:W2:Y:S01]  /*28d0*/  SHFL.IDX PT, R3, R5, RZ, 0x1c1f ;  /* 0x001c1fff05037589 */ /* 0x000ea200000e0000 */
[----:B-1----:R-:W-:-:S04]  /*28e0*/  @P1 LEA R14, P0, R226, R2, 0x1 ;  /* 0x00000002e20e1211 */ /* 0x002fc800078008ff */
[----:B--2---:R-:W-:Y:S02]  /*28f0*/  @P1 LEA.HI.X R15, R226, R3, R137, 0x1, P0 ;  /* 0x00000003e20f1211 */ /* 0x004fe400000f0c89 */
[----:B------:R-:W-:-:S03]  /*2900*/  @P1 LEA R12, P0, R134, R2, 0x1 ;  /* 0x00000002860c1211 */ /* 0x000fc600078008ff */
[----:B------:R-:W-:Y:S01]  /*2910*/  @!PT LDS RZ, [RZ] ;  /* 0x00000000fffff984 */ /* 0x000fe20000000800 */
[----:B------:R1:W-:Y:S01]  /*2920*/  @P1 LDGSTS.E.BYPASS.LTC128B.128 [R223+0x3c80], [R14.64], !P5 ;  /* 0x03c800000edf1fae */ /* 0x0003e2000e901d48 */
[-C--:B------:R-:W-:Y:S02]  /*2930*/  @P1 LEA.HI.X R13, R134, R3.reuse, R136, 0x1, P0 ;  /* 0x00000003860d1211 */ /* 0x080fe400000f0c88 */
[C---:B------:R-:W-:Y:S02]  /*2940*/  @P1 LEA R10, P0, R131.reuse, R2, 0x1 ;  /* 0x00000002830a1211 */ /* 0x040fe400078008ff */
[----:B------:R-:W2:Y:S02]  /*2950*/  SHFL.IDX PT, R2, R6, 0x1, 0x1c1f ;  /* 0x003c1f0006027f89 */ /* 0x000ea400000e0000 */
[----:B------:R-:W-:Y:S02]  /*2960*/  @P1 LEA.HI.X R11, R131, R3, R133, 0x1, P0 ;  /* 0x00000003830b1211 */ /* 0x000fe400000f0c85 */
[----:B------:R-:W3:Y:S01]  /*2970*/  SHFL.IDX PT, R3, R5, 0x1, 0x1c1f ;  /* 0x003c1f0005037f89 */ /* 0x000ee200000e0000 */
[----:B------:R-:W-:-:S03]  /*2980*/  ISETP.GE.AND P0, PT, R7, 0x21, PT ;  /* 0x000000210700780c */ /* 0x000fc60003f06270 */
[----:B------:R1:W-:Y:S04]  /*2990*/  @P1 LDGSTS.E.BYPASS.LTC128B.128 [R223+0x4880], [R12.64], !P4 ;  /* 0x048800000cdf1fae */ /* 0x0003e8000e101d48 */
[----:B------:R1:W-:Y:S06]  /*29a0*/  @P1 LDGSTS.E.BYPASS.LTC128B.128 [R223+0x5480], [R10.64], !P3 ;  /* 0x054800000adf1fae */ /* 0x0003ec000d901d48 */
[----:B--2---:R-:W-:-:S04]  /*29b0*/  @P0 LEA R8, P2, R226, R2, 0x1 ;  /* 0x00000002e2080211 */ /* 0x004fc800078408ff */
[----:B---3--:R-:W-:Y:S02]  /*29c0*/  @P0 LEA.HI.X R9, R226, R3, R137, 0x1, P2 ;  /* 0x00000003e2090211 */ /* 0x008fe400010f0c89 */
[----:B------:R-:W-:-:S03]  /*29d0*/  @P0 LEA R6, P2, R134, R2, 0x1 ;  /* 0x0000000286060211 */ /* 0x000fc600078408ff */
[----:B------:R1:W-:Y:S01]  /*29e0*/  @P0 LDGSTS.E.BYPASS.LTC128B.128 [R223+0x4480], [R8.64], !P5 ;  /* 0x0448000008df0fae */ /* 0x0003e2000e901d48 */
[----:B------:R-:W-:Y:S02]  /*29f0*/  @P0 LEA.HI.X R7, R134, R3, R136, 0x1, P2 ;  /* 0x0000000386070211 */ /* 0x000fe400010f0c88 */
[----:B------:R-:W-:-:S03]  /*2a00*/  @P0 LEA R2, P2, R131, R2, 0x1 ;  /* 0x0000000283020211 */ /* 0x000fc600078408ff */
[----:B------:R1:W-:Y:S01]  /*2a10*/  @P0 LDGSTS.E.BYPASS.LTC128B.128 [R223+0x5080], [R6.64], !P4 ;  /* 0x0508000006df0fae */ /* 0x0003e2000e101d48 */
[----:B------:R-:W-:-:S05]  /*2a20*/  @P0 LEA.HI.X R3, R131, R3, R133, 0x1, P2 ;  /* 0x0000000383030211 */ /* 0x000fca00010f0c85 */
[----:B------:R1:W-:Y:S04]  /*2a30*/  @P0 LDGSTS.E.BYPASS.LTC128B.128 [R223+0x5c80], [R2.64], !P3 ;  /* 0x05c8000002df0fae */ /* 0x0003e8000d901d48 */
.L_x_171:
[----:B------:R-:W2:Y:S01]  /*2a40*/  S2R R5, SR_TID.X ;  /* 0x0000000000057919 */ /* 0x000ea20000002100 */
[----:B-1----:R-:W-:Y:S01]  /*2a50*/  LOP3.LUT R2, R130, 0xffffffe0, RZ, 0xc0, !PT ;  /* 0xffffffe082027812 */ /* 0x002fe200078ec0ff */
[----:B------:R-:W-:Y:S01]  /*2a60*/  IMAD.MOV.U32 R247, RZ, RZ, c[0x0][0x2c4] ;  /* 0x0000b100fff77624 */ /* 0x000fe200078e00ff */
[----:B------:R-:W-:Y:S01]  /*2a70*/  SHF.R.S32.HI R3, RZ, 0x1f, R127 ;  /* 0x0000001fff037819 */ /* 0x000fe2000001147f */
[----:B------:R-:W-:Y:S01]  /*2a80*/  IMAD.MOV.U32 R246, RZ, RZ, 0x1 ;  /* 0x00000001fff67424 */ /* 0x000fe200078e00ff */
[----:B------:R-:W-:Y:S01]  /*2a90*/  ULDC UR4, c[0x0][0x324] ;  /* 0x0000c90000047ab9 */ /* 0x000fe20000000800 */
[----:B------:R-:W0:Y:S01]  /*2aa0*/  LDGDEPBAR ;  /* 0x00000000000079af */ /* 0x000e220000000000 */
[----:B------:R-:W-:Y:S01]  /*2ab0*/  ISETP.NE.AND P0, PT, R247, 0x1, PT ;  /* 0x00000001f700780c */ /* 0x000fe20003f05270 */
[----:B------:R-:W-:Y:S01]  /*2ac0*/  ULOP3.LUT UR4, URZ, UR4, URZ, 0x33, !UPT ;  /* 0x000000043f047292 */ /* 0x000fe2000f8e333f */
[----:B------:R-:W-:Y:S01]  /*2ad0*/  ISETP.LE.AND P1, PT, R246, c[0x0][0x32c], PT ;  /* 0x0000cb00f6007a0c */ /* 0x000fe20003f23270 */
[----:B--2---:R-:W-:Y:S01]  /*2ae0*/  IMAD.IADD R2, R5, 0x1, -R2 ;  /* 0x0000000105027824 */ /* 0x004fe200078e0a02 */
[----:B------:R-:W-:-:S02]  /*2af0*/  LEA.HI R5, R3, R127, RZ, 0x2 ;  /* 0x0000007f03057211 */ /* 0x000fc400078f10ff */
[----:B------:R-:W-:Y:S02]  /*2b00*/  LEA.HI R3, R49, R49, RZ, 0x1 ;  /* 0x0000003131037211 */ /* 0x000fe400078f08ff */
[----:B------:R-:W-:Y:S02]  /*2b10*/  SHF.R.S32.HI R7, RZ, 0x1f, R2 ;  /* 0x0000001fff077819 */ /* 0x000fe40000011402 */
[----:B------:R-:W-:Y:S02]  /*2b20*/  LOP3.LUT R6, R5, 0xffffffc, RZ, 0xc0, !PT ;  /* 0x0ffffffc05067812 */ /* 0x000fe400078ec0ff */
[----:B------:R-:W-:Y:S01]  /*2b30*/  LEA.HI R5, R7, R2, RZ, 0x2 ;  /* 0x0000000207057211 */ /* 0x000fe200078f10ff */
[C---:B------:R-:W-:Y:S01]  /*2b40*/  IMAD.SHL.U32 R7, R3.reuse, 0x20, RZ ;  /* 0x0000002003077824 */ /* 0x040fe200078e00ff */
[----:B------:R-:W-:Y:S01]  /*2b50*/  LOP3.LUT R8, R3, 0x1ffffffe, RZ, 0xc0, !PT ;  /* 0x1ffffffe03087812 */ /* 0x000fe200078ec0ff */
[----:B------:R-:W-:Y:S01]  /*2b60*/  IMAD.IADD R9, R127, 0x1, -R6 ;  /* 0x000000017f097824 */ /* 0x000fe200078e0a06 */
[----:B------:R-:W-:-:S02]  /*2b70*/  LEA.HI.SX32 R6, R5, R129, 0x1e ;  /* 0x0000008105067211 */ /* 0x000fc400078ff2ff */
[----:B------:R-:W-:-:S03]  /*2b80*/  LOP3.LUT R7, R7, 0xffffffc0, RZ, 0xc0, !PT ;  /* 0xffffffc007077812 */ /* 0x000fc600078ec0ff */
[----:B------:R-:W-:Y:S02]  /*2b90*/  IMAD R3, R9, 0x10, R6 ;  /* 0x0000001009037824 */ /* 0x000fe400078e0206 */
[----:B------:R-:W-:Y:S02]  /*2ba0*/  IMAD.IADD R6, R49, 0x1, -R8 ;  /* 0x0000000131067824 */ /* 0x000fe400078e0a08 */
[----:B------:R-:W-:-:S04]  /*2bb0*/  IMAD.IADD R3, R7, 0x1, R3 ;  /* 0x0000000107037824 */ /* 0x000fc800078e0203 */
[----:B------:R-:W-:Y:S02]  /*2bc0*/  IMAD R10, R6, 0x8, R3 ;  /* 0x00000008060a7824 */ /* 0x000fe400078e0203 */
[----:B------:R-:W-:Y:S02]  /*2bd0*/  IMAD.MOV.U32 R6, RZ, RZ, c[0x0][0x2ac] ;  /* 0x0000ab00ff067624 */ /* 0x000fe400078e00ff */
[----:B------:R-:W-:Y:S01]  /*2be0*/  @P0 IMAD.HI.U32 R3, R10, c[0x0][0x2c8], RZ ;  /* 0x0000b2000a030a27 */ /* 0x000fe200078e00ff */
[----:B------:R1:W-:Y:S03]  /*2bf0*/  STL [R1+0x18], R10 ;  /* 0x0000180a01007387 */ /* 0x0003e60000100800 */
[----:B------:R-:W-:Y:S01]  /*2c00*/  IMAD.MOV.U32 R8, RZ, RZ, R10 ;  /* 0x000000ffff087224 */ /* 0x000fe200078e000a */
[----:B------:R-:W-:Y:S02]  /*2c10*/  @P0 SHF.R.U32.HI R8, RZ, c[0x0][0x2cc], R3 ;  /* 0x0000b300ff080a19 */ /* 0x000fe40000011603 */
[----:B------:R-:W-:-:S03]  /*2c20*/  LOP3.LUT R3, R5, 0x7ffffffc, RZ, 0xc0, !PT ;  /* 0x7ffffffc05037812 */ /* 0x000fc600078ec0ff */
[----:B------:R-:W2:Y:S02]  /*2c30*/  SHFL.IDX PT, R5, R8, RZ, 0x1c1f ;  /* 0x001c1fff08057589 */ /* 0x000ea400000e0000 */
[----:B------:R-:W-:Y:S02]  /*2c40*/  IMAD.IADD R2, R2, 0x1, -R3 ;  /* 0x0000000102027824 */ /* 0x000fe400078e0a03 */
[----:B------:R-:W-:Y:S02]  /*2c50*/  IMAD R3, R6, c[0x0][0x1d0], R48 ;  /* 0x0000740006037a24 */ /* 0x000fe400078e0230 */
[----:B------:R-:W-:-:S04]  /*2c60*/  IMAD.SHL.U32 R250, R2, 0x2, RZ ;  /* 0x0000000202fa7824 */ /* 0x000fc800078e00ff */
[----:B------:R-:W-:Y:S01]  /*2c70*/  IMAD.IADD R12, R48, 0x1, -R250 ;  /* 0x00000001300c7824 */ /* 0x000fe200078e0afa */
[----:B------:R-:W-:-:S04]  /*2c80*/  IADD3 R2, -R250, 0x1, R50 ;  /* 0x00000001fa027810 */ /* 0x000fc80007ffe132 */
[----:B------:R-:W-:Y:S01]  /*2c90*/  IADD3 R2, R2, -c[0x0][0x168], RZ ;  /* 0x80005a0002027a10 */ /* 0x000fe20007ffe0ff */
[----:B-1----:R-:W-:-:S03]  /*2ca0*/  IMAD.IADD R10, R3, 0x1, -R250 ;  /* 0x00000001030a7824 */ /* 0x002fc600078e0afa */
[C---:B------:R-:W-:Y:S02]  /*2cb0*/  IADD3 R9, R2.reuse, c[0x0][0x328], RZ ;  /* 0x0000ca0002097a10 */ /* 0x040fe40007ffe0ff */
[----:B------:R-:W-:-:S03]  /*2cc0*/  IADD3 R11, R2, UR4, RZ ;  /* 0x00000004020b7c10 */ /* 0x000fc6000fffe0ff */
[--C-:B--2---:R-:W-:Y:S02]  /*2cd0*/  IMAD.IADD R3, R9, 0x1, R5.reuse ;  /* 0x0000000109037824 */ /* 0x104fe400078e0205 */
[----:B------:R-:W-:-:S03]  /*2ce0*/  IMAD.IADD R2, R11, 0x1, R5 ;  /* 0x000000010b027824 */ /* 0x000fc600078e0205 */
[----:B------:R-:W-:Y:S01]  /*2cf0*/  IMNMX R3, R3, R10, PT ;  /* 0x0000000a03037217 */ /* 0x000fe20003800200 */
[----:B------:R-:W-:Y:S05]  /*2d00*/  @!P1 BRA `(.L_x_172) ;  /* 0x0000016000009947 */ /* 0x000fea0003800000 */
[----:B------:R-:W-:Y:S01]  /*2d10*/  MOV R13, c[0x0][0x2ac] ;  /* 0x0000ab00000d7a02 */ /* 0x000fe20000000f00 */
[----:B------:R-:W-:Y:S04]  /*2d20*/  BSSY B0, `(.L_x_173) ;  /* 0x0000010000007945 */ /* 0x000fe80003800000 */
[----:B------:R-:W-:-:S05]  /*2d30*/  IMAD R13, R13, c[0x0][0x1d0], RZ ;  /* 0x000074000d0d7a24 */ /* 0x000fca00078e02ff */
[----:B------:R-:W-:-:S04]  /*2d40*/  IADD3 R5, R13, -c[0x0][0x168], R5 ;  /* 0x80005a000d057a10 */ /* 0x000fc80007ffe005 */
[----:B------:R-:W-:-:S13]  /*2d50*/  ISETP.GT.AND P0, PT, R5, -0x1, PT ;  /* 0xffffffff0500780c */ /* 0x000fda0003f04270 */
[----:B------:R-:W-:Y:S05]  /*2d60*/  @P0 BRA `(.L_x_174) ;  /* 0x0000007000000947 */ /* 0x000fea0003800000 */
[----:B------:R-:W-:Y:S01]  /*2d70*/  IMAD.MOV.U32 R6, RZ, RZ, 0x1 ;  /* 0x00000001ff067424 */ /* 0x000fe200078e00ff */
[----:B------:R-:W-:-:S04]  /*2d80*/  LOP3.LUT R5, RZ, R5, RZ, 0x33, !PT ;  /* 0x00000005ff057212 */ /* 0x000fc800078e33ff */
[----:B------:R-:W-:-:S13]  /*2d90*/  ISETP.NE.AND P0, PT, R6, c[0x0][0x32c], PT ;  /* 0x0000cb0006007a0c */ /* 0x000fda0003f05270 */
[----:B------:R-:W-:-:S05]  /*2da0*/  @P0 IMAD.HI.U32 R6, R5, c[0x0][0x330], RZ ;  /* 0x0000cc0005060a27 */ /* 0x000fca00078e00ff */
[----:B------:R-:W-:-:S04]  /*2db0*/  @P0 SHF.R.U32.HI R5, RZ, c[0x0][0x334], R6 ;  /* 0x0000cd00ff050a19 */ /* 0x000fc80000011606 */
[----:B------:R-:W-:Y:S01]  /*2dc0*/  LOP3.LUT R5, RZ, R5, RZ, 0x33, !PT ;  /* 0x00000005ff057212 */ /* 0x000fe200078e33ff */
[----:B------:R-:W-:Y:S05]  /*2dd0*/  BRA `(.L_x_175) ;  /* 0x0000004000007947 */ /* 0x000fea0003800000 */
.L_x_174:
[----:B------:R-:W-:-:S04]  /*2de0*/  MOV R6, 0x1 ;  /* 0x0000000100067802 */ /* 0x000fc80000000f00 */
[----:B------:R-:W-:-:S13]  /*2df0*/  ISETP.NE.AND P0, PT, R6, c[0x0][0x32c], PT ;  /* 0x0000cb0006007a0c */ /* 0x000fda0003f05270 */
[----:B------:R-:W-:-:S05]  /*2e00*/  @P0 IMAD.HI.U32 R6, R5, c[0x0][0x330], RZ ;  /* 0x0000cc0005060a27 */ /* 0x000fca00078e00ff */
[----:B------:R-:W-:Y:S02]  /*2e10*/  @P0 SHF.R.U32.HI R5, RZ, c[0x0][0x334], R6 ;  /* 0x0000cd00ff050a19 */ /* 0x000fe40000011606 */
.L_x_175:
[----:B------:R-:W-:Y:S05]  /*2e20*/  BSYNC B0 ;  /* 0x0000000000007941 */ /* 0x000fea0003800000 */
.L_x_173:
[----:B------:R-:W-:-:S05]  /*2e30*/  IMAD R5, R5, c[0x0][0x32c], R12 ;  /* 0x0000cb0005057a24 */ /* 0x000fca00078e020c */
[----:B------:R-:W-:Y:S02]  /*2e40*/  IADD3 R6, R5, c[0x0][0x32c], RZ ;  /* 0x0000cb0005067a10 */ /* 0x000fe40007ffe0ff */
[----:B------:R-:W-:Y:S02]  /*2e50*/  IMNMX R2, R2, R5, !PT ;  /* 0x0000000502027217 */ /* 0x000fe40007800200 */
[----:B------:R-:W-:Y:S02]  /*2e60*/  IMNMX R3, R3, R6, PT ;  /* 0x0000000603037217 */ /* 0x000fe40003800200 */
.L_x_172:
[----:B------:R-:W1:Y:S02]  /*2e70*/  SHFL.IDX PT, R7, R8, 0x1, 0x1c1f ;  /* 0x003c1f0008077f89 */ /* 0x000e6400000e0000 */
[----:B-1----:R-:W-:Y:S01]  /*2e80*/  IMAD.IADD R6, R9, 0x1, R7 ;  /* 0x0000000109067824 */ /* 0x002fe200078e0207 */
[----:B------:R-:W-:-:S04]  /*2e90*/  IADD3 R5, R11, R7, RZ ;  /* 0x000000070b057210 */ /* 0x000fc80007ffe0ff */
        /* <DEDUP_REMOVED lines=15> */
.L_x_178:
[----:B------:R-:W-:-:S04]  /*2f90*/  MOV R13, 0x1 ;  /* 0x00000001000d7802 */ /* 0x000fc80000000f00 */
[----:B------:R-:W-:-:S13]  /*2fa0*/  ISETP.NE.AND P0, PT, R13, c[0x0][0x32c], PT ;  /* 0x0000cb000d007a0c */ /* 0x000fda0003f05270 */
[----:B------:R-:W-:-:S05]  /*2fb0*/  @P0 IMAD.HI.U32 R13, R7, c[0x0][0x330], RZ ;  /* 0x0000cc00070d0a27 */ /* 0x000fca00078e00ff */
[----:B------:R-:W-:Y:S02]  /*2fc0*/  @P0 SHF.R.U32.HI R7, RZ, c[0x0][0x334], R13 ;  /* 0x0000cd00ff070a19 */ /* 0x000fe4000001160d */
.L_x_179:
[----:B------:R-:W-:Y:S05]  /*2fd0*/  BSYNC B0 ;  /* 0x0000000000007941 */ /* 0x000fea0003800000 */
.L_x_177:
[----:B------:R-:W-:-:S05]  /*2fe0*/  IMAD R7, R7, c[0x0][0x32c], R12 ;  /* 0x0000cb0007077a24 */ /* 0x000fca00078e020c */
[----:B------:R-:W-:Y:S02]  /*2ff0*/  IADD3 R13, R7, c[0x0][0x32c], RZ ;  /* 0x0000cb00070d7a10 */ /* 0x000fe40007ffe0ff */
[----:B------:R-:W-:Y:S02]  /*3000*/  IMNMX R5, R5, R7, !PT ;  /* 0x0000000705057217 */ /* 0x000fe40007800200 */
[----:B------:R-:W-:Y:S02]  /*3010*/  IMNMX R6, R6, R13, PT ;  /* 0x0000000d06067217 */ /* 0x000fe40003800200 */
.L_x_176:
[C---:B------:R-:W-:Y:S01]  /*3020*/  ISETP.GE.AND P0, PT, R48.reuse, 0x2, PT ;  /* 0x000000023000780c */ /* 0x040fe20003f06270 */
[----:B------:R-:W1:Y:S01]  /*3030*/  SHFL.IDX PT, R7, R8, 0x2, 0x1c1f ;  /* 0x005c1f0008077f89 */ /* 0x000e6200000e0000 */
[----:B------:R-:W-:Y:S02]  /*3040*/  ISETP.GE.AND P1, PT, R48, 0x9, PT ;  /* 0x000000093000780c */ /* 0x000fe40003f26270 */
[----:B------:R-:W-:Y:S02]  /*3050*/  P2R R17, PR, RZ, 0x1 ;  /* 0x00000001ff117803 */ /* 0x000fe40000000000 */
[----:B------:R-:W-:-:S02]  /*3060*/  ISETP.GT.AND P0, PT, R2, 0x1, !P0 ;  /* 0x000000010200780c */ /* 0x000fc40004704270 */
[----:B------:R-:W-:Y:S02]  /*3070*/  P2R R16, PR, RZ, 0x2 ;  /* 0x00000002ff107803 */ /* 0x000fe40000000000 */
[----:B------:R-:W-:Y:S02]  /*3080*/  ISETP.LT.OR P0, PT, R3, 0x2, P0 ;  /* 0x000000020300780c */ /* 0x000fe40000701670 */
[----:B------:R-:W-:Y:S02]  /*3090*/  ISETP.GE.AND P6, PT, R48, 0x11, PT ;  /* 0x000000113000780c */ /* 0x000fe40003fc6270 */
[----:B------:R-:W-:Y:S02]  /*30a0*/  FSEL R24, R61, -INF , !P0 ;  /* 0xff8000003d187808 */ /* 0x000fe40004000000 */
[----:B------:R-:W-:Y:S02]  /*30b0*/  ISETP.GT.AND P0, PT, R2, 0x8, !P1 ;  /* 0x000000080200780c */ /* 0x000fe40004f04270 */
[----:B------:R-:W-:-:S02]  /*30c0*/  ISETP.GE.AND P1, PT, R48, 0xa, PT ;  /* 0x0000000a3000780c */ /* 0x000fc40003f26270 */
[C---:B------:R-:W-:Y:S02]  /*30d0*/  ISETP.LT.OR P0, PT, R3.reuse, 0x9, P0 ;  /* 0x000000090300780c */ /* 0x040fe40000701670 */
[----:B------:R-:W-:Y:S02]  /*30e0*/  ISETP.GE.AND P5, PT, R48, 0x12, PT ;  /* 0x000000123000780c */ /* 0x000fe40003fa6270 */
[----:B------:R-:W-:Y:S02]  /*30f0*/  FSEL R25, R56, -INF , !P0 ;  /* 0xff80000038197808 */ /* 0x000fe40004000000 */
[----:B------:R-:W-:Y:S02]  /*3100*/  ISETP.GT.AND P0, PT, R2, 0x9, !P1 ;  /* 0x000000090200780c */ /* 0x000fe40004f04270 */
[----:B------:R-:W-:Y:S02]  /*3110*/  ISETP.GE.AND P4, PT, R48, 0x19, PT ;  /* 0x000000193000780c */ /* 0x000fe40003f86270 */
[----:B------:R-:W-:-:S02]  /*3120*/  ISETP.LT.OR P0, PT, R3, 0xa, P0 ;  /* 0x0000000a0300780c */ /* 0x000fc40000701670 */
[----:B------:R-:W-:Y:S02]  /*3130*/  ISETP.GE.AND P3, PT, R48, 0x1a, PT ;  /* 0x0000001a3000780c */ /* 0x000fe40003f66270 */
[----:B------:R-:W-:Y:S02]  /*3140*/  FSEL R26, R57, -INF , !P0 ;  /* 0xff800000391a7808 */ /* 0x000fe40004000000 */
[----:B------:R-:W-:Y:S02]  /*3150*/  ISETP.GT.AND P0, PT, R2, 0x10, !P6 ;  /* 0x000000100200780c */ /* 0x000fe40007704270 */
[----:B------:R-:W-:Y:S02]  /*3160*/  ISETP.GE.AND P2, PT, R48, 0x21, PT ;  /* 0x000000213000780c */ /* 0x000fe40003f46270 */
[----:B------:R-:W-:Y:S02]  /*3170*/  ISETP.LT.OR P0, PT, R3, 0x11, P0 ;  /* 0x000000110300780c */ /* 0x000fe40000701670 */
[----:B------:R-:W-:-:S02]  /*3180*/  P2R R15, PR, RZ, 0x2 ;  /* 0x00000002ff0f7803 */ /* 0x000fc40000000000 */
[----:B------:R-:W-:Y:S02]  /*3190*/  FSEL R27, R28, -INF , !P0 ;  /* 0xff8000001c1b7808 */ /* 0x000fe40004000000 */
[----:B------:R-:W-:Y:S02]  /*31a0*/  ISETP.GT.AND P0, PT, R2, 0x11, !P5 ;  /* 0x000000110200780c */ /* 0x000fe40006f04270 */
[----:B------:R-:W-:Y:S02]  /*31b0*/  ISETP.GE.AND P1, PT, R48, 0x22, PT ;  /* 0x000000223000780c */ /* 0x000fe40003f26270 */
[----:B------:R-:W-:-:S04]  /*31c0*/  ISETP.LT.OR P0, PT, R3, 0x12, P0 ;  /* 0x000000120300780c */ /* 0x000fc80000701670 */
[----:B------:R-:W-:Y:S02]  /*31d0*/  FSEL R28, R29, -INF , !P0 ;  /* 0xff8000001d1c7808 */ /* 0x000fe40004000000 */
[----:B------:R-:W-:-:S04]  /*31e0*/  ISETP.GT.AND P0, PT, R2, 0x18, !P4 ;  /* 0x000000180200780c */ /* 0x000fc80006704270 */
        /* <DEDUP_REMOVED lines=11> */
[----:B------:R-:W-:-:S04]  /*32a0*/  ISETP.GE.AND P0, PT, R48, 0x29, PT ;  /* 0x000000293000780c */ /* 0x000fc80003f06270 */
[----:B------:R-:W-:Y:S02]  /*32b0*/  P2R R14, PR, RZ, 0x1 ;  /* 0x00000001ff0e7803 */ /* 0x000fe40000000000 */
[----:B------:R-:W-:-:S04]  /*32c0*/  ISETP.GT.AND P0, PT, R2, 0x28, !P0 ;  /* 0x000000280200780c */ /* 0x000fc80004704270 */
[----:B------:R-:W-:-:S04]  /*32d0*/  ISETP.LT.OR P0, PT, R3, 0x29, P0 ;  /* 0x000000290300780c */ /* 0x000fc80000701670 */
[----:B------:R-:W-:Y:S02]  /*32e0*/  FSEL R44, R32, -INF , !P0 ;  /* 0xff800000202c7808 */ /* 0x000fe40004000000 */
[----:B------:R-:W-:-:S04]  /*32f0*/  ISETP.GE.AND P0, PT, R48, 0x1, PT ;  /* 0x000000013000780c */ /* 0x000fc80003f06270 */
[----:B------:R-:W-:Y:S02]  /*3300*/  P2R R19, PR, RZ, 0x1 ;  /* 0x00000001ff137803 */ /* 0x000fe40000000000 */
[----:B------:R-:W-:-:S04]  /*3310*/  ISETP.GT.AND P0, PT, R2, RZ, !P0 ;  /* 0x000000ff0200720c */ /* 0x000fc80004704270 */
[----:B------:R-:W-:-:S04]  /*3320*/  ISETP.LT.OR P0, PT, R3, 0x1, P0 ;  /* 0x000000010300780c */ /* 0x000fc80000701670 */
[----:B------:R-:W-:Y:S02]  /*3330*/  FSEL R22, R60, -INF , !P0 ;  /* 0xff8000003c167808 */ /* 0x000fe40004000000 */
[----:B------:R-:W-:-:S04]  /*3340*/  ISETP.GE.AND P0, PT, R48, 0x2a, PT ;  /* 0x0000002a3000780c */ /* 0x000fc80003f06270 */
[----:B------:R-:W-:Y:S02]  /*3350*/  P2R R13, PR, RZ, 0x1 ;  /* 0x00000001ff0d7803 */ /* 0x000fe40000000000 */
[----:B------:R-:W-:Y:S01]  /*3360*/  ISETP.GT.AND P0, PT, R2, 0x29, !P0 ;  /* 0x000000290200780c */ /* 0x000fe20004704270 */
[----:B-1----:R-:W-:-:S03]  /*3370*/  IMAD.IADD R2, R11, 0x1, R7 ;  /* 0x000000010b027824 */ /* 0x002fc600078e0207 */
[----:B------:R-:W-:Y:S01]  /*3380*/  ISETP.LT.OR P0, PT, R3, 0x2a, P0 ;  /* 0x0000002a0300780c */ /* 0x000fe20000701670 */
[----:B------:R-:W-:-:S03]  /*3390*/  IMAD.IADD R3, R9, 0x1, R7 ;  /* 0x0000000109037824 */ /* 0x000fc600078e0207 */
[----:B------:R-:W-:Y:S02]  /*33a0*/  FSEL R45, R33, -INF , !P0 ;  /* 0xff800000212d7808 */ /* 0x000fe40004000000 */
[----:B------:R-:W-:Y:S02]  /*33b0*/  ISETP.LE.AND P0, PT, R246, c[0x0][0x32c], PT ;  /* 0x0000cb00f6007a0c */ /* 0x000fe40003f03270 */
[----:B------:R-:W-:-:S11]  /*33c0*/  IMNMX R3, R3, R10, PT ;  /* 0x0000000a03037217 */ /* 0x000fd60003800200 */
        /* <DEDUP_REMOVED lines=14> */
.L_x_182:
[----:B------:R-:W-:-:S04]  /*34b0*/  MOV R18, 0x1 ;  /* 0x0000000100127802 */ /* 0x000fc80000000f00 */
[----:B------:R-:W-:-:S13]  /*34c0*/  ISETP.NE.AND P0, PT, R18, c[0x0][0x32c], PT ;  /* 0x0000cb0012007a0c */ /* 0x000fda0003f05270 */
[----:B------:R-:W-:-:S05]  /*34d0*/  @P0 IMAD.HI.U32 R18, R7, c[0x0][0x330], RZ ;  /* 0x0000cc0007120a27 */ /* 0x000fca00078e00ff */
[----:B------:R-:W-:Y:S02]  /*34e0*/  @P0 SHF.R.U32.HI R7, RZ, c[0x0][0x334], R18 ;  /* 0x0000cd00ff070a19 */ /* 0x000fe40000011612 */
.L_x_183:
[----:B------:R-:W-:Y:S05]  /*34f0*/  BSYNC B0 ;  /* 0x0000000000007941 */ /* 0x000fea0003800000 */
.L_x_181:
[----:B------:R-:W-:-:S05]  /*3500*/  IMAD R7, R7, c[0x0][0x32c], R12 ;  /* 0x0000cb0007077a24 */ /* 0x000fca00078e020c */
[----:B------:R-:W-:Y:S02]  /*3510*/  IADD3 R18, R7, c[0x0][0x32c], RZ ;  /* 0x0000cb0007127a10 */ /* 0x000fe40007ffe0ff */
[----:B------:R-:W-:Y:S02]  /*3520*/  IMNMX R2, R2, R7, !PT ;  /* 0x0000000702027217 */ /* 0x000fe40007800200 */
[----:B------:R-:W-:Y:S02]  /*3530*/  IMNMX R3, R3, R18, PT ;  /* 0x0000001203037217 */ /* 0x000fe40003800200 */
.L_x_180:
[----:B------:R-:W-:Y:S02]  /*3540*/  ISETP.NE.AND P0, PT, R16, RZ, PT ;  /* 0x000000ff1000720c */ /* 0x000fe40003f05270 */
[----:B------:R-:W-:Y:S02]  /*3550*/  P2R R7, PR, RZ, 0x40 ;  /* 0x00000040ff077803 */ /* 0x000fe40000000000 */
[----:B------:R-:W-:-:S04]  /*3560*/  ISETP.GT.AND P0, PT, R5, 0x8, !P0 ;  /* 0x000000080500780c */ /* 0x000fc80004704270 */
[----:B------:R-:W-:-:S04]  /*3570*/  ISETP.LT.OR P0, PT, R6, 0x9, P0 ;  /* 0x000000090600780c */ /* 0x000fc80000701670 */
[----:B------:R-:W-:Y:S02]  /*3580*/  FSEL R21, R58, -INF , !P0 ;  /* 0xff8000003a157808 */ /* 0x000fe40004000000 */
[----:B------:R-:W-:-:S04]  /*3590*/  ISETP.NE.AND P0, PT, R15, RZ, PT ;  /* 0x000000ff0f00720c */ /* 0x000fc80003f05270 */
[----:B------:R-:W-:-:S04]  /*35a0*/  ISETP.GT.AND P0, PT, R5, 0x9, !P0 ;  /* 0x000000090500780c */ /* 0x000fc80004704270 */
[----:B------:R-:W-:-:S04]  /*35b0*/  ISETP.LT.OR P0, PT, R6, 0xa, P0 ;  /* 0x0000000a0600780c */ /* 0x000fc80000701670 */
[----:B------:R-:W-:Y:S02]  /*35c0*/  FSEL R23, R59, -INF , !P0 ;  /* 0xff8000003b177808 */ /* 0x000fe40004000000 */
[----:B------:R-:W-:Y:S02]  /*35d0*/  ISETP.GT.AND P0, PT, R5, 0x10, !P6 ;  /* 0x000000100500780c */ /* 0x000fe40007704270 */
[----:B------:R-:W-:Y:S02]  /*35e0*/  ISETP.NE.AND P6, PT, R19, RZ, PT ;  /* 0x000000ff1300720c */ /* 0x000fe40003fc5270 */
        /* <DEDUP_REMOVED lines=17> */
[----:B------:R-:W-:-:S04]  /*3700*/  ISETP.NE.AND P0, PT, R17, RZ, PT ;  /* 0x000000ff1100720c */ /* 0x000fc80003f05270 */
[----:B------:R-:W-:-:S04]  /*3710*/  ISETP.GT.AND P0, PT, R5, 0x1, !P0 ;  /* 0x000000010500780c */ /* 0x000fc80004704270 */
[----:B------:R-:W-:-:S04]  /*3720*/  ISETP.LT.OR P0, PT, R6, 0x2, P0 ;  /* 0x000000020600780c */ /* 0x000fc80000701670 */
[----:B------:R-:W-:Y:S02]  /*3730*/  FSEL R20, R63, -INF , !P0 ;  /* 0xff8000003f147808 */ /* 0x000fe40004000000 */
[----:B------:R-:W-:-:S04]  /*3740*/  ISETP.GT.AND P0, PT, R5, RZ, !P6 ;  /* 0x000000ff0500720c */ /* 0x000fc80007704270 */
[----:B------:R-:W-:-:S04]  /*3750*/  ISETP.LT.OR P0, PT, R6, 0x1, P0 ;  /* 0x000000010600780c */ /* 0x000fc80000701670 */
[----:B------:R-:W-:Y:S02]  /*3760*/  FSEL R18, R62, -INF , !P0 ;  /* 0xff8000003e127808 */ /* 0x000fe40004000000 */
[----:B------:R-:W-:-:S04]  /*3770*/  ISETP.NE.AND P0, PT, R14, RZ, PT ;  /* 0x000000ff0e00720c */ /* 0x000fc80003f05270 */
[----:B------:R-:W-:-:S04]  /*3780*/  ISETP.GT.AND P0, PT, R5, 0x28, !P0 ;  /* 0x000000280500780c */ /* 0x000fc80004704270 */
[----:B------:R-:W-:-:S04]  /*3790*/  ISETP.LT.OR P0, PT, R6, 0x29, P0 ;  /* 0x000000290600780c */ /* 0x000fc80000701670 */
[----:B------:R-:W-:Y:S02]  /*37a0*/  FSEL R48, R34, -INF , !P0 ;  /* 0xff80000022307808 */ /* 0x000fe40004000000 */
[----:B------:R-:W-:-:S04]  /*37b0*/  ISETP.NE.AND P0, PT, R13, RZ, PT ;  /* 0x000000ff0d00720c */ /* 0x000fc80003f05270 */
[----:B------:R-:W-:Y:S02]  /*37c0*/  ISETP.GT.AND P0, PT, R5, 0x29, !P0 ;  /* 0x000000290500780c */ /* 0x000fe40004704270 */
[----:B------:R-:W1:Y:S02]  /*37d0*/  SHFL.IDX PT, R5, R8, 0x3, 0x1c1f ;  /* 0x007c1f0008057f89 */ /* 0x000e6400000e0000 */
[----:B------:R-:W-:-:S04]  /*37e0*/  ISETP.LT.OR P0, PT, R6, 0x2a, P0 ;  /* 0x0000002a0600780c */ /* 0x000fc80000701670 */
[----:B------:R-:W-:Y:S02]  /*37f0*/  FSEL R49, R35, -INF , !P0 ;  /* 0xff80000023317808 */ /* 0x000fe40004000000 */
[----:B------:R-:W-:Y:S02]  /*3800*/  ISETP.GT.AND P0, PT, R2, RZ, !P6 ;  /* 0x000000ff0200720c */ /* 0x000fe40007704270 */
[----:B------:R-:W-:Y:S02]  /*3810*/  ISETP.NE.AND P6, PT, R7, RZ, PT ;  /* 0x000000ff0700720c */ /* 0x000fe40003fc5270 */
[----:B------:R-:W-:-:S04]  /*3820*/  ISETP.LT.OR P0, PT, R3, 0x1, P0 ;  /* 0x000000010300780c */ /* 0x000fc80000701670 */
[----:B------:R-:W-:Y:S02]  /*3830*/  FSEL R50, R92, -INF , !P0 ;  /* 0xff8000005c327808 */ /* 0x000fe40004000000 */
[----:B------:R-:W-:-:S04]  /*3840*/  ISETP.NE.AND P0, PT, R17, RZ, PT ;  /* 0x000000ff1100720c */ /* 0x000fc80003f05270 */
[----:B------:R-:W-:-:S04]  /*3850*/  ISETP.GT.AND P0, PT, R2, 0x1, !P0 ;  /* 0x000000010200780c */ /* 0x000fc80004704270 */
        /* <DEDUP_REMOVED lines=54> */
.L_x_186:
[----:B------:R-:W-:-:S04]  /*3bc0*/  MOV R6, 0x1 ;  /* 0x0000000100067802 */ /* 0x000fc80000000f00 */
[----:B------:R-:W-:-:S13]  /*3bd0*/  ISETP.NE.AND P0, PT, R6, c[0x0][0x32c], PT ;  /* 0x0000cb0006007a0c */ /* 0x000fda0003f05270 */
[----:B------:R-:W-:-:S05]  /*3be0*/  @P0 IMAD.HI.U32 R6, R5, c[0x0][0x330], RZ ;  /* 0x0000cc0005060a27 */ /* 0x000fca00078e00ff */
[----:B------:R-:W-:Y:S02]  /*3bf0*/  @P0 SHF.R.U32.HI R5, RZ, c[0x0][0x334], R6 ;  /* 0x0000cd00ff050a19 */ /* 0x000fe40000011606 */
.L_x_187:
[----:B------:R-:W-:Y:S05]  /*3c00*/  BSYNC B0 ;  /* 0x0000000000007941 */ /* 0x000fea0003800000 */
.L_x_185:
[----:B------:R-:W-:-:S05]  /*3c10*/  IMAD R5, R5, c[0x0][0x32c], R12 ;  /* 0x0000cb0005057a24 */ /* 0x000fca00078e020c */
[----:B------:R-:W-:Y:S02]  /*3c20*/  IADD3 R6, R5, c[0x0][0x32c], RZ ;  /* 0x0000cb0005067a10 */ /* 0x000fe40007ffe0ff */
[----:B------:R-:W-:Y:S02]  /*3c30*/  IMNMX R2, R2, R5, !PT ;  /* 0x0000000502027217 */ /* 0x000fe40007800200 */
[----:B------:R-:W-:Y:S02]  /*3c40*/  IMNMX R3, R3, R6, PT ;  /* 0x0000000603037217 */ /* 0x000fe40003800200 */
.L_x_184:
[----:B------:R-:W-:Y:S01]  /*3c50*/  ISETP.NE.AND P0, PT, R16, RZ, PT ;  /* 0x000000ff1000720c */ /* 0x000fe20003f05270 */
[----:B------:R-:W-:Y:S01]  /*3c60*/  IMAD.SHL.U32 R209, R0, 0x2, RZ ;  /* 0x0000000200d17824 */ /* 0x000fe200078e00ff */
[----:B------:R-:W-:Y:S02]  /*3c70*/  FMNMX.FTZ R134, R22, R24, !PT ;  /* 0x0000001816867209 */ /* 0x000fe40007810000 */
[----:B------:R-:W-:Y:S01]  /*3c80*/  ISETP.GT.AND P0, PT, R2, 0x8, !P0 ;  /* 0x000000080200780c */ /* 0x000fe20004704270 */
[----:B------:R-:W-:Y:S01]  /*3c90*/  IMAD R210, R4, 0x2, R209 ;  /* 0x0000000204d27824 */ /* 0x000fe200078e02d1 */
[----:B------:R-:W-:Y:S01]  /*3ca0*/  FMNMX.FTZ R134, R25, R134, !PT ;  /* 0x0000008619867209 */ /* 0x000fe20007810000 */
[----:B------:R-:W-:Y:S01]  /*3cb0*/  LDSM.16.MT88.4 R148, [R209+0x1880] ;  /* 0x00188000d194783b */ /* 0x000fe20000004200 */
[----:B------:R-:W-:-:S02]  /*3cc0*/  ISETP.LT.OR P0, PT, R3, 0x9, P0 ;  /* 0x000000090300780c */ /* 0x000fc40000701670 */
[----:B------:R-:W-:Y:S01]  /*3cd0*/  FMNMX.FTZ R134, R26, R134, !PT ;  /* 0x000000861a867209 */ /* 0x000fe20007810000 */
[----:B------:R-:W-:Y:S01]  /*3ce0*/  LDSM.16.MT88.4 R108, [R210+0x1880] ;  /* 0x00188000d26c783b */ /* 0x000fe20000004200 */
[----:B------:R-:W-:Y:S02]  /*3cf0*/  FSEL R73, R90, -INF , !P0 ;  /* 0xff8000005a497808 */ /* 0x000fe40004000000 */
[----:B------:R-:W-:Y:S01]  /*3d00*/  ISETP.NE.AND P0, PT, R15, RZ, PT ;  /* 0x000000ff0f00720c */ /* 0x000fe20003f05270 */
[----:B------:R-:W-:Y:S01]  /*3d10*/  LDSM.16.MT88.4 R156, [R209+0x2480] ;  /* 0x00248000d19c783b */ /* 0x000fe20000004200 */
[----:B------:R-:W-:Y:S02]  /*3d20*/  FMNMX.FTZ R134, R27, R134, !PT ;  /* 0x000000861b867209 */ /* 0x000fe40007810000 */
[----:B------:R-:W-:Y:S01]  /*3d30*/  ISETP.GT.AND P0, PT, R2, 0x9, !P0 ;  /* 0x000000090200780c */ /* 0x000fe20004704270 */
[----:B------:R-:W-:Y:S01]  /*3d40*/  LDSM.16.MT88.4 R60, [R210+0x2480] ;  /* 0x00248000d23c783b */ /* 0x000fe20000004200 */
[----:B------:R-:W-:-:S02]  /*3d50*/  FMNMX.FTZ R134, R28, R134, !PT ;  /* 0x000000861c867209 */ /* 0x000fc40007810000 */
[----:B------:R-:W-:Y:S01]  /*3d60*/  ISETP.LT.OR P0, PT, R3, 0xa, P0 ;  /* 0x0000000a0300780c */ /* 0x000fe20000701670 */
[----:B------:R-:W-:Y:S01]  /*3d70*/  LDSM.16.MT88.4 R56, [R210+0x3080] ;  /* 0x00308000d238783b */ /* 0x000fe20000004200 */
[----:B------:R-:W-:Y:S02]  /*3d80*/  FMNMX.FTZ R134, R37, R134, !PT ;  /* 0x0000008625867209 */ /* 0x000fe40007810000 */
[----:B------:R-:W-:Y:S01]  /*3d90*/  FSEL R74, R91, -INF , !P0 ;  /* 0xff8000005b4a7808 */ /* 0x000fe20004000000 */
[----:B------:R-:W-:Y:S01]  /*3da0*/  LDSM.16.MT88.4 R164, [R209+0x3480] ;  /* 0x00348000d1a4783b */ /* 0x000fe20000004200 */
[----:B------:R-:W-:Y:S02]  /*3db0*/  ISETP.GT.AND P0, PT, R2, 0x10, !P6 ;  /* 0x000000100200780c */ /* 0x000fe40007704270 */
[----:B------:R-:W-:Y:S01]  /*3dc0*/  FMNMX.FTZ R134, R39, R134, !PT ;  /* 0x0000008627867209 */ /* 0x000fe20007810000 */
[----:B------:R-:W-:Y:S01]  /*3dd0*/  LDSM.16.MT88.4 R88, [R209+0x1c80] ;  /* 0x001c8000d158783b */ /* 0x000fe20000004200 */
[----:B------:R-:W-:-:S02]  /*3de0*/  ISETP.LT.OR P0, PT, R3, 0x11, P0 ;  /* 0x000000110300780c */ /* 0x000fc40000701670 */
[----:B------:R-:W-:Y:S01]  /*3df0*/  FMNMX.FTZ R134, R42, R134, !PT ;  /* 0x000000862a867209 */ /* 0x000fe20007810000 */
[----:B------:R-:W-:Y:S01]  /*3e00*/  LDSM.16.MT88.4 R136, [R209+0x2880] ;  /* 0x00288000d188783b */ /* 0x000fe20000004200 */
[----:B------:R-:W-:Y:S02]  /*3e10*/  FSEL R75, R86, -INF , !P0 ;  /* 0xff800000564b7808 */ /* 0x000fe40004000000 */
[----:B------:R-:W-:Y:S01]  /*3e20*/  ISETP.GT.AND P0, PT, R2, 0x11, !P5 ;  /* 0x000000110200780c */ /* 0x000fe20006f04270 */
[----:B------:R-:W-:Y:S01]  /*3e30*/  LDSM.16.MT88.4 R144, [R210+0x2880] ;  /* 0x00288000d290783b */ /* 0x000fe20000004200 */
[----:B------:R-:W-:Y:S02]  /*3e40*/  ISETP.NE.AND P5, PT, R14, RZ, PT ;  /* 0x000000ff0e00720c */ /* 0x000fe40003fa5270 */
[----:B------:R-:W-:Y:S01]  /*3e50*/  ISETP.LT.OR P0, PT, R3, 0x12, P0 ;  /* 0x000000120300780c */ /* 0x000fe20000701670 */
[----:B------:R-:W-:Y:S01]  /*3e60*/  LDSM.16.MT88.4 R172, [R210+0x3480] ;  /* 0x00348000d2ac783b */ /* 0x000fe20000004200 */
[----:B------:R-:W-:-:S02]  /*3e70*/  FMNMX.FTZ R134, R43, R134, !PT ;  /* 0x000000862b867209 */ /* 0x000fc40007810000 */
[----:B------:R-:W-:Y:S01]  /*3e80*/  FSEL R121, R87, -INF , !P0 ;  /* 0xff80000057797808 */ /* 0x000fe20004000000 */
[----:B------:R-:W-:Y:S01]  /*3e90*/  LDSM.16.MT88.4 R180, [R209+0x3880] ;  /* 0x00388000d1b4783b */ /* 0x000fe20000004200 */
[----:B------:R-:W-:Y:S02]  /*3ea0*/  ISETP.GT.AND P0, PT, R2, 0x18, !P4 ;  /* 0x000000180200780c */ /* 0x000fe40006704270 */
[----:B------:R-:W-:Y:S01]  /*3eb0*/  ISETP.NE.AND P4, PT, R19, RZ, PT ;  /* 0x000000ff1300720c */ /* 0x000fe20003f85270 */
[----:B------:R-:W-:Y:S01]  /*3ec0*/  LDSM.16.MT88.4 R104, [R209+0x2080] ;  /* 0x00208000d168783b */ /* 0x000fe20000004200 */
[----:B------:R-:W-:Y:S02]  /*3ed0*/  ISETP.LT.OR P0, PT, R3, 0x19, P0 ;  /* 0x000000190300780c */ /* 0x000fe40000701670 */
[----:B------:R-:W-:Y:S01]  /*3ee0*/  FMNMX.FTZ R134, R44, R134, !PT ;  /* 0x000000862c867209 */ /* 0x000fe20007810000 */
[----:B------:R-:W-:Y:S01]  /*3ef0*/  LDSM.16.MT88.4 R160, [R210+0x2080] ;  /* 0x00208000d2a0783b */ /* 0x000fe20000004200 */
[----:B------:R-:W-:-:S02]  /*3f00*/  FSEL R123, R82, -INF , !P0 ;  /* 0xff800000527b7808 */ /* 0x000fc40004000000 */
[C---:B------:R-:W-:Y:S01]  /*3f10*/  ISETP.GT.AND P0, PT, R2.reuse, 0x19, !P3 ;  /* 0x000000190200780c */ /* 0x040fe20005f04270 */
[----:B------:R-:W-:Y:S01]  /*3f20*/  LDSM.16.MT88.4 R168, [R209+0x2c80] ;  /* 0x002c8000d1a8783b */ /* 0x000fe20000004200 */
[----:B------:R-:W-:Y:S02]  /*3f30*/  ISETP.NE.AND P3, PT, R17, RZ, PT ;  /* 0x000000ff1100720c */ /* 0x000fe40003f65270 */
[----:B------:R-:W-:Y:S01]  /*3f40*/  ISETP.LT.OR P0, PT, R3, 0x1a, P0 ;  /* 0x0000001a0300780c */ /* 0x000fe20000701670 */
[----:B------:R-:W-:Y:S01]  /*3f50*/  LDSM.16.MT88.4 R176, [R210+0x2c80] ;  /* 0x002c8000d2b0783b */ /* 0x000fe20000004200 */
[----:B------:R-:W-:Y:S02]  /*3f60*/  ISETP.NE.AND P6, PT, R13, RZ, PT ;  /* 0x000000ff0d00720c */ /* 0x000fe40003fc5270 */
[----:B------:R-:W-:Y:S01]  /*3f70*/  FSEL R130, R83, -INF , !P0 ;  /* 0xff80000053827808 */ /* 0x000fe20004000000 */
[----:B------:R-:W-:Y:S01]  /*3f80*/  LDSM.16.MT88.4 R184, [R210+0x3880] ;  /* 0x00388000d2b8783b */ /* 0x000fe20000004200 */
[----:B------:R-:W-:-:S02]  /*3f90*/  ISETP.GT.AND P0, PT, R2, 0x20, !P2 ;  /* 0x000000200200780c */ /* 0x000fc40005704270 */
[----:B------:R-:W-:Y:S02]  /*3fa0*/  FMNMX.FTZ R134, R45, R134, !PT ;  /* 0x000000862d867209 */ /* 0x000fe40007810000 */
[----:B------:R-:W-:Y:S02]  /*3fb0*/  ISETP.LT.OR P0, PT, R3, 0x21, P0 ;  /* 0x000000210300780c */ /* 0x000fe40000701670 */
[----:B------:R-:W-:Y:S02]  /*3fc0*/  FMNMX.FTZ R132, R50, R51, !PT ;  /* 0x0000003332847209 */ /* 0x000fe40007810000 */
[----:B------:R-:W-:Y:S02]  /*3fd0*/  FSEL R188, R78, -INF , !P0 ;  /* 0xff8000004ebc7808 */ /* 0x000fe40004000000 */
[----:B------:R-:W-:Y:S02]  /*3fe0*/  ISETP.GT.AND P0, PT, R2, 0x21, !P1 ;  /* 0x000000210200780c */ /* 0x000fe40004f04270 */
[----:B------:R-:W-:-:S02]  /*3ff0*/  FMNMX.FTZ R132, R68, R132, !PT ;  /* 0x0000008444847209 */ /* 0x000fc40007810000 */
[----:B------:R-:W-:Y:S02]  /*4000*/  ISETP.LT.OR P0, PT, R3, 0x22, P0 ;  /* 0x000000220300780c */ /* 0x000fe40000701670 */
[----:B------:R-:W-:Y:S02]  /*4010*/  FMNMX.FTZ R132, R72, R132, !PT ;  /* 0x0000008448847209 */ /* 0x000fe40007810000 */
[----:B------:R-:W-:Y:S02]  /*4020*/  FSEL R189, R79, -INF , !P0 ;  /* 0xff8000004fbd7808 */ /* 0x000fe40004000000 */
[----:B------:R-:W-:Y:S01]  /*4030*/  ISETP.GT.AND P0, PT, R2, 0x1, !P3 ;  /* 0x000000010200780c */ /* 0x000fe20005f04270 */
[----:B------:R-:W-:Y:S01]  /*4040*/  LDSM.16.MT88.4 R76, [R209+0x3080] ;  /* 0x00308000d14c783b */ /* 0x000fe20000004200 */
[----:B------:R-:W-:Y:S02]  /*4050*/  FMNMX.FTZ R133, R18, R20, !PT ;  /* 0x0000001412857209 */ /* 0x000fe40007810000 */
[----:B------:R-:W-:-:S02]  /*4060*/  ISETP.LT.OR P0, PT, R3, 0x2, P0 ;  /* 0x000000020300780c */ /* 0x000fc40000701670 */
[----:B------:R-:W-:Y:S02]  /*4070*/  FMNMX.FTZ R132, R120, R132, !PT ;  /* 0x0000008478847209 */ /* 0x000fe40007810000 */
[----:B------:R-:W-:Y:S02]  /*4080*/  FSEL R15, R95, -INF , !P0 ;  /* 0xff8000005f0f7808 */ /* 0x000fe40004000000 */
[----:B------:R-:W-:Y:S02]  /*4090*/  ISETP.GT.AND P0, PT, R2, RZ, !P4 ;  /* 0x000000ff0200720c */ /* 0x000fe40006704270 */
[----:B------:R-:W-:Y:S02]  /*40a0*/  FMNMX.FTZ R133, R21, R133, !PT ;  /* 0x0000008515857209 */ /* 0x000fe40007810000 */
[----:B------:R-:W-:Y:S02]  /*40b0*/  ISETP.LT.OR P0, PT, R3, 0x1, P0 ;  /* 0x000000010300780c */ /* 0x000fe40000701670 */
[----:B------:R-:W-:-:S02]  /*40c0*/  FMNMX.FTZ R132, R122, R132, !PT ;  /* 0x000000847a847209 */ /* 0x000fc40007810000 */
[----:B------:R-:W-:Y:S02]  /*40d0*/  FSEL R14, R94, -INF , !P0 ;  /* 0xff8000005e0e7808 */ /* 0x000fe40004000000 */
[----:B------:R-:W-:Y:S01]  /*40e0*/  ISETP.GT.AND P0, PT, R2, 0x28, !P5 ;  /* 0x000000280200780c */ /* 0x000fe20006f04270 */
[----:B------:R-:W-:Y:S01]  /*40f0*/  LDSM.16.MT88.4 R92, [R210+0x1c80] ;  /* 0x001c8000d25c783b */ /* 0x000fe20000004200 */
[----:B------:R-:W-:Y:S02]  /*4100*/  FMNMX.FTZ R133, R23, R133, !PT ;  /* 0x0000008517857209 */ /* 0x000fe40007810000 */
[----:B------:R-:W-:Y:S02]  /*4110*/  ISETP.LT.OR P0, PT, R3, 0x29, P0 ;  /* 0x000000290300780c */ /* 0x000fe40000701670 */
[----:B------:R-:W-:Y:S02]  /*4120*/  FMNMX.FTZ R132, R131, R132, !PT ;  /* 0x0000008483847209 */ /* 0x000fe40007810000 */
[----:B------:R-:W-:-:S02]  /*4130*/  FSEL R191, R66, -INF , !P0 ;  /* 0xff80000042bf7808 */ /* 0x000fc40004000000 */
[----:B------:R-:W-:Y:S02]  /*4140*/  ISETP.GT.AND P0, PT, R2, 0x29, !P6 ;  /* 0x000000290200780c */ /* 0x000fe40007704270 */
[----:B------:R-:W1:Y:S01]  /*4150*/  SHFL.BFLY PT, R2, R134, 0x2, 0x1f ;  /* 0x0c401f0086027f89 */ /* 0x000e6200000e0000 */
[----:B------:R-:W-:Y:S02]  /*4160*/  FMNMX.FTZ R133, R36, R133, !PT ;  /* 0x0000008524857209 */ /* 0x000fe40007810000 */
[----:B------:R-:W-:Y:S02]  /*4170*/  FMNMX.FTZ R132, R135, R132, !PT ;  /* 0x0000008487847209 */ /* 0x000fe40007810000 */
[----:B------:R-:W-:Y:S02]  /*4180*/  FMNMX.FTZ R133, R38, R133, !PT ;  /* 0x0000008526857209 */ /* 0x000fe40007810000 */
[----:B------:R-:W-:Y:S02]  /*4190*/  FMNMX.FTZ R132, R194, R132, !PT ;  /* 0x00000084c2847209 */ /* 0x000fe40007810000 */
[----:B------:R-:W-:-:S02]  /*41a0*/  FMNMX.FTZ R133, R40, R133, !PT ;  /* 0x0000008528857209 */ /* 0x000fc40007810000 */
[----:B------:R-:W-:Y:S02]  /*41b0*/  FMNMX.FTZ R132, R193, R132, !PT ;  /* 0x00000084c1847209 */ /* 0x000fe40007810000 */
[----:B------:R-:W-:Y:S02]  /*41c0*/  FMNMX.FTZ R133, R41, R133, !PT ;  /* 0x0000008529857209 */ /* 0x000fe40007810000 */
[----:B------:R-:W-:Y:S02]  /*41d0*/  FMNMX.FTZ R132, R192, R132, !PT ;  /* 0x00000084c0847209 */ /* 0x000fe40007810000 */
[----:B------:R-:W-:Y:S02]  /*41e0*/  FMNMX.FTZ R133, R46, R133, !PT ;  /* 0x000000852e857209 */ /* 0x000fe40007810000 */
[----:B------:R-:W-:Y:S02]  /*41f0*/  FMNMX.FTZ R132, R195, R132, !PT ;  /* 0x00000084c3847209 */ /* 0x000fe40007810000 */
[----:B------:R-:W-:-:S02]  /*4200*/  FMNMX.FTZ R133, R47, R133, !PT ;  /* 0x000000852f857209 */ /* 0x000fc40007810000 */
[----:B------:R-:W-:Y:S01]  /*4210*/  ISETP.LT.OR P0, PT, R3, 0x2a, P0 ;  /* 0x0000002a0300780c */ /* 0x000fe20000701670 */
[----:B------:R-:W2:Y:S01]  /*4220*/  SHFL.BFLY PT, R5, R132, 0x2, 0x1f ;  /* 0x0c401f0084057f89 */ /* 0x000ea200000e0000 */
[----:B-1----:R-:W-:Y:S02]  /*4230*/  FMNMX.FTZ R134, R134, R2, !PT ;  /* 0x0000000286867209 */ /* 0x002fe40007810000 */
[----:B------:R-:W-:Y:S02]  /*4240*/  FMNMX.FTZ R133, R48, R133, !PT ;  /* 0x0000008530857209 */ /* 0x000fe40007810000 */
[----:B------:R-:W-:Y:S01]  /*4250*/  FSEL R190, R67, -INF , !P0 ;  /* 0xff80000043be7808 */ /* 0x000fe20004000000 */
[----:B------:R-:W1:Y:S01]  /*4260*/  SHFL.BFLY PT, R2, R134, 0x1, 0x1f ;  /* 0x0c201f0086027f89 */ /* 0x000e6200000e0000 */
[----:B------:R-:W-:Y:S02]  /*4270*/  FMNMX.FTZ R133, R49, R133, !PT ;  /* 0x0000008531857209 */ /* 0x000fe40007810000 */
[----:B------:R-:W-:-:S02]  /*4280*/  ISETP.NE.AND P6, PT, R247, 0x1, PT ;  /* 0x00000001f700780c */ /* 0x000fc40003fc5270 */
[----:B------:R-:W-:Y:S02]  /*4290*/  IADD3 R207, R207, -0x2, RZ ;  /* 0xfffffffecfcf7810 */ /* 0x000fe40007ffe0ff */
[----:B--2---:R-:W-:-:S05]  /*42a0*/  FMNMX.FTZ R132, R132, R5, !PT ;  /* 0x0000000584847209 */ /* 0x004fca0007810000 */
[----:B------:R-:W2:Y:S01]  /*42b0*/  SHFL.BFLY PT, R5, R132, 0x1, 0x1f ;  /* 0x0c201f0084057f89 */ /* 0x000ea200000e0000 */
[----:B-1----:R-:W-:-:S03]  /*42c0*/  FMNMX.FTZ R134, R134, R2, !PT ;  /* 0x0000000286867209 */ /* 0x002fc60007810000 */
[----:B------:R-:W1:Y:S01]  /*42d0*/  SHFL.BFLY PT, R2, R133, 0x2, 0x1f ;  /* 0x0c401f0085027f89 */ /* 0x000e6200000e0000 */
[C---:B------:R-:W-:Y:S01]  /*42e0*/  FSETP.NEU.FTZ.AND P0, PT, R134.reuse, -INF , PT ;  /* 0xff8000008600780b */ /* 0x040fe20003f1d000 */
[----:B------:R-:W-:-:S05]  /*42f0*/  FMUL.FTZ R3, R134, c[0x0][0x2d0] ;  /* 0x0000b40086037a20 */ /* 0x000fca0000410000 */
[----:B------:R-:W-:Y:S02]  /*4300*/  FSEL R3, R3, RZ, P0 ;  /* 0x000000ff03037208 */ /* 0x000fe40000000000 */
[----:B--2---:R-:W-:Y:S02]  /*4310*/  FMNMX.FTZ R132, R132, R5, !PT ;  /* 0x0000000584847209 */ /* 0x004fe40007810000 */
[----:B------:R-:W-:Y:S02]  /*4320*/  FMNMX.FTZ R5, R14, R15, !PT ;  /* 0x0000000f0e057209 */ /* 0x000fe40007810000 */
[----:B-1----:R-:W-:Y:S01]  /*4330*/  FMNMX.FTZ R133, R133, R2, !PT ;  /* 0x0000000285857209 */ /* 0x002fe20007810000 */
[----:B------:R-:W-:Y:S01]  /*4340*/  FMUL.FTZ R13, R132, c[0x0][0x2d0] ;  /* 0x0000b400840d7a20 */ /* 0x000fe20000410000 */
[----:B------:R-:W-:-:S03]  /*4350*/  FMNMX.FTZ R5, R73, R5, !PT ;  /* 0x0000000549057209 */ /* 0x000fc60007810000 */
[----:B------:R-:W1:Y:S01]  /*4360*/  SHFL.BFLY PT, R2, R133, 0x1, 0x1f ;  /* 0x0c201f0085027f89 */ /* 0x000e6200000e0000 */
[----:B------:R-:W-:-:S04]  /*4370*/  FMNMX.FTZ R5, R74, R5, !PT ;  /* 0x000000054a057209 */ /* 0x000fc80007810000 */
[----:B------:R-:W-:-:S04]  /*4380*/  FMNMX.FTZ R128, R75, R5, !PT ;  /* 0x000000054b807209 */ /* 0x000fc80007810000 */
[----:B------:R-:W-:-:S04]  /*4390*/  FMNMX.FTZ R128, R121, R128, !PT ;  /* 0x0000008079807209 */ /* 0x000fc80007810000 */
[----:B------:R-:W-:-:S04]  /*43a0*/  FMNMX.FTZ R128, R123, R128, !PT ;  /* 0x000000807b807209 */ /* 0x000fc80007810000 */
[----:B------:R-:W-:-:S04]  /*43b0*/  FMNMX.FTZ R128, R130, R128, !PT ;  /* 0x0000008082807209 */ /* 0x000fc80007810000 */
[----:B------:R-:W-:Y:S02]  /*43c0*/  FMNMX.FTZ R128, R188, R128, !PT ;  /* 0x00000080bc807209 */ /* 0x000fe40007810000 */
[----:B-1----:R-:W-:Y:S02]  /*43d0*/  FMNMX.FTZ R133, R133, R2, !PT ;  /* 0x0000000285857209 */ /* 0x002fe40007810000 */
[----:B------:R-:W-:Y:S02]  /*43e0*/  FMNMX.FTZ R128, R189, R128, !PT ;  /* 0x00000080bd807209 */ /* 0x000fe40007810000 */
[C---:B------:R-:W-:Y:S01]  /*43f0*/  FSETP.NEU.FTZ.AND P0, PT, R133.reuse, -INF , PT ;  /* 0xff8000008500780b */ /* 0x040fe20003f1d000 */
[----:B------:R-:W-:Y:S01]  /*4400*/  FMUL.FTZ R2, R133, c[0x0][0x2d0] ;  /* 0x0000b40085027a20 */ /* 0x000fe20000410000 */
[----:B------:R-:W-:-:S04]  /*4410*/  FMNMX.FTZ R128, R191, R128, !PT ;  /* 0x00000080bf807209 */ /* 0x000fc80007810000 */
[----:B------:R-:W-:Y:S02]  /*4420*/  FSEL R2, R2, RZ, P0 ;  /* 0x000000ff02027208 */ /* 0x000fe40000000000 */
[----:B------:R-:W-:Y:S02]  /*4430*/  FMNMX.FTZ R128, R190, R128, !PT ;  /* 0x00000080be807209 */ /* 0x000fe40007810000 */
[----:B------:R-:W-:Y:S01]  /*4440*/  FSETP.NEU.FTZ.AND P0, PT, R132, -INF , PT ;  /* 0xff8000008400780b */ /* 0x000fe20003f1d000 */
[--C-:B------:R-:W-:Y:S02]  /*4450*/  FFMA.FTZ R0, R18, c[0x0][0x2d0], -R2.reuse ;  /* 0x0000b40012007a23 */ /* 0x100fe40000010802 */
[----:B------:R-:W1:Y:S01]  /*4460*/  SHFL.BFLY PT, R5, R128, 0x2, 0x1f ;  /* 0x0c401f0080057f89 */ /* 0x000e6200000e0000 */
[----:B------:R-:W-:Y:S01]  /*4470*/  FSEL R13, R13, RZ, P0 ;  /* 0x000000ff0d0d7208 */ /* 0x000fe20000000000 */
[----:B------:R2:W-:Y:S02]  /*4480*/  MUFU.EX2 R206, R0 ;  /* 0x0000000000ce7308 */ /* 0x0005e40000000800 */
[----:B--2---:R-:W-:-:S06]  /*4490*/  FFMA.FTZ R0, R20, c[0x0][0x2d0], -R2 ;  /* 0x0000b40014007a23 */ /* 0x004fcc0000010802 */
[----:B------:R2:W3:Y:S01]  /*44a0*/  MUFU.EX2 R205, R0 ;  /* 0x0000000000cd7308 */ /* 0x0004e20000000800 */
[----:B-1----:R-:W-:-:S05]  /*44b0*/  FMNMX.FTZ R128, R128, R5, !PT ;  /* 0x0000000580807209 */ /* 0x002fca0007810000 */
[----:B------:R-:W1:Y:S01]  /*44c0*/  SHFL.BFLY PT, R5, R128, 0x1, 0x1f ;  /* 0x0c201f0080057f89 */ /* 0x000e6200000e0000 */
[----:B--2---:R-:W-:Y:S01]  /*44d0*/  FFMA.FTZ R0, R21, c[0x0][0x2d0], -R2 ;  /* 0x0000b40015007a23 */ /* 0x004fe20000010802 */
[----:B---3--:R-:W-:-:S03]  /*44e0*/  F2FP.PACK_AB R9, R205, R206 ;  /* 0x000000cecd09723e */ /* 0x008fc600000000ff */
[----:B------:R2:W-:Y:S01]  /*44f0*/  MUFU.EX2 R227, R0 ;  /* 0x0000000000e37308 */ /* 0x0005e20000000800 */
[----:B-1----:R-:W-:Y:S01]  /*4500*/  FMNMX.FTZ R128, R128, R5, !PT ;  /* 0x0000000580807209 */ /* 0x002fe20007810000 */
[----:B------:R-:W-:-:S03]  /*4510*/  FFMA.FTZ R5, R22, c[0x0][0x2d0], -R3 ;  /* 0x0000b40016057a23 */ /* 0x000fc60000010803 */
[C---:B------:R-:W-:Y:S01]  /*4520*/  FSETP.NEU.FTZ.AND P0, PT, R128.reuse, -INF , PT ;  /* 0xff8000008000780b */ /* 0x040fe20003f1d000 */
[----:B--2---:R-:W-:Y:S02]  /*4530*/  FFMA.FTZ R0, R23, c[0x0][0x2d0], -R2 ;  /* 0x0000b40017007a23 */ /* 0x004fe40000010802 */
[----:B------:R1:W-:Y:S01]  /*4540*/  MUFU.EX2 R232, R5 ;  /* 0x0000000500e87308 */ /* 0x0003e20000000800 */
[----:B------:R-:W-:-:S05]  /*4550*/  FMUL.FTZ R12, R128, c[0x0][0x2d0] ;  /* 0x0000b400800c7a20 */ /* 0x000fca0000410000 */
[----:B------:R-:W-:Y:S02]  /*4560*/  FSEL R12, R12, RZ, P0 ;  /* 0x000000ff0c0c7208 */ /* 0x000fe40000000000 */
[----:B------:R2:W3:Y:S01]  /*4570*/  MUFU.EX2 R229, R0 ;  /* 0x0000000000e57308 */ /* 0x0004e20000000800 */
[----:B-1----:R-:W-:-:S07]  /*4580*/  FFMA.FTZ R5, R24, c[0x0][0x2d0], -R3 ;  /* 0x0000b40018057a23 */ /* 0x002fce0000010803 */
[----:B------:R1:W4:Y:S01]  /*4590*/  MUFU.EX2 R230, R5 ;  /* 0x0000000500e67308 */ /* 0x0003220000000800 */
[----:B--2---:R-:W-:Y:S01]  /*45a0*/  FFMA.FTZ R0, R27, c[0x0][0x2d0], -R3 ;  /* 0x0000b4001b007a23 */ /* 0x004fe20000010803 */
[----:B---3--:R-:W-:-:S06]  /*45b0*/  F2FP.PACK_AB R11, R229, R227 ;  /* 0x000000e3e50b723e */ /* 0x008fcc00000000ff */
[----:B------:R2:W-:Y:S01]  /*45c0*/  MUFU.EX2 R235, R0 ;  /* 0x0000000000eb7308 */ /* 0x0005e20000000800 */
[----:B-1----:R-:W-:Y:S01]  /*45d0*/  FFMA.FTZ R5, R25, c[0x0][0x2d0], -R3 ;  /* 0x0000b40019057a23 */ /* 0x002fe20000010803 */
[----:B----4-:R-:W-:-:S06]  /*45e0*/  F2FP.PACK_AB R8, R230, R232 ;  /* 0x000000e8e608723e */ /* 0x010fcc00000000ff */
[----:B------:R1:W-:Y:S01]  /*45f0*/  MUFU.EX2 R239, R5 ;  /* 0x0000000500ef7308 */ /* 0x0003e20000000800 */
[----:B--2---:R-:W-:-:S07]  /*4600*/  FFMA.FTZ R0, R28, c[0x0][0x2d0], -R3 ;  /* 0x0000b4001c007a23 */ /* 0x004fce0000010803 */
[----:B------:R2:W3:Y:S01]  /*4610*/  MUFU.EX2 R238, R0 ;  /* 0x0000000000ee7308 */ /* 0x0004e20000000800 */
[----:B-1----:R-:W-:-:S07]  /*4620*/  FFMA.FTZ R5, R26, c[0x0][0x2d0], -R3 ;  /* 0x0000b4001a057a23 */ /* 0x002fce0000010803 */
[----:B------:R-:W1:Y:S01]  /*4630*/  MUFU.EX2 R240, R5 ;  /* 0x0000000500f07308 */ /* 0x000e620000000800 */
[----:B--2---:R-:W-:Y:S01]  /*4640*/  FFMA.FTZ R0, R37, c[0x0][0x2d0], -R3 ;  /* 0x0000b40025007a23 */ /* 0x004fe20000010803 */
[----:B---3--:R-:W-:-:S06]  /*4650*/  F2FP.PACK_AB R4, R238, R235 ;  /* 0x000000ebee04723e */ /* 0x008fcc00000000ff */
[----:B------:R2:W-:Y:S01]  /*4660*/  MUFU.EX2 R242, R0 ;  /* 0x0000000000f27308 */ /* 0x0005e20000000800 */
[----:B-1----:R-:W-:-:S07]  /*4670*/  F2FP.PACK_AB R10, R240, R239 ;  /* 0x000000eff00a723e */ /* 0x002fce00000000ff */
[----:B------:R-:W-:Y:S01]  /*4680*/  HMMA.16816.F32 R16, R8, R148, RZ ;  /* 0x000000940810723c */ /* 0x000fe200000018ff */
[----:B--2---:R-:W-:-:S04]  /*4690*/  FFMA.FTZ R0, R39, c[0x0][0x2d0], -R3 ;  /* 0x0000b40027007a23 */ /* 0x004fc80000010803 */
[----:B------:R1:W2:Y:S03]  /*46a0*/  MUFU.EX2 R243, R0 ;  /* 0x0000000000f37308 */ /* 0x0002a60000000800 */
[C---:B------:R-:W-:Y:S08]  /*46b0*/  HMMA.16816.F32 R32, R8.reuse, R108, RZ ;  /* 0x0000006c0820723c */ /* 0x040ff000000018ff */
[----:B------:R-:W-:Y:S01]  /*46c0*/  HMMA.16816.F32 R28, R8, R156, RZ ;  /* 0x0000009c081c723c */ /* 0x000fe200000018ff */
[----:B-1----:R-:W-:Y:S01]  /*46d0*/  FFMA.FTZ R0, R36, c[0x0][0x2d0], -R2 ;  /* 0x0000b40024007a23 */ /* 0x002fe20000010802 */
[----:B--2---:R-:W-:-:S06]  /*46e0*/  F2FP.PACK_AB R6, R243, R242 ;  /* 0x000000f2f306723e */ /* 0x004fcc00000000ff */
[C---:B------:R-:W-:Y:S01]  /*46f0*/  HMMA.16816.F32 R24, R8.reuse, R60, RZ ;  /* 0x0000003c0818723c */ /* 0x040fe200000018ff */
[----:B------:R1:W-:Y:S07]  /*4700*/  MUFU.EX2 R225, R0 ;  /* 0x0000000000e17308 */ /* 0x0003ee0000000800 */
[C---:B------:R-:W-:Y:S08]  /*4710*/  HMMA.16816.F32 R20, R8.reuse, R76, RZ ;  /* 0x0000004c0814723c */ /* 0x040ff000000018ff */
[----:B------:R-:W-:Y:S01]  /*4720*/  HMMA.16816.F32 R84, R8, R56, RZ ;  /* 0x000000380854723c */ /* 0x000fe200000018ff */
[----:B-1----:R-:W-:-:S04]  /*4730*/  FFMA.FTZ R0, R38, c[0x0][0x2d0], -R2 ;  /* 0x0000b40026007a23 */ /* 0x002fc80000010802 */
        /* <DEDUP_REMOVED lines=11> */
[----:B------:R-:W-:Y:S01]  /*47f0*/  HMMA.16816.F32 R8, R8, R58, RZ ;  /* 0x0000003a0808723c */ /* 0x000fe200000018ff */
[----:B-1----:R-:W-:Y:S01]  /*4800*/  FFMA.FTZ R0, R42, c[0x0][0x2d0], -R3 ;  /* 0x0000b4002a007a23 */ /* 0x002fe20000010803 */
[----:B--2---:R-:W-:-:S03]  /*4810*/  F2FP.PACK_AB R7, R241, R237 ;  /* 0x000000edf107723e */ /* 0x004fc600000000ff */
[----:B------:R1:W-:Y:S04]  /*4820*/  MUFU.EX2 R236, R0 ;  /* 0x0000000000ec7308 */ /* 0x0003e80000000800 */
[C---:B------:R-:W-:Y:S08]  /*4830*/  HMMA.16816.F32 R36, R4.reuse, R166, R36 ;  /* 0x000000a60424723c */ /* 0x040ff00000001824 */
[----:B------:R-:W-:Y:S01]  /*4840*/  HMMA.16816.F32 R16, R4, R88, R16 ;  /* 0x000000580410723c */ /* 0x000fe20000001810 */
[----:B-1----:R-:W-:-:S04]  /*4850*/  FFMA.FTZ R0, R43, c[0x0][0x2d0], -R3 ;  /* 0x0000b4002b007a23 */ /* 0x002fc80000010803 */
[----:B------:R1:W2:Y:S03]  /*4860*/  MUFU.EX2 R233, R0 ;  /* 0x0000000000e97308 */ /* 0x0002a60000000800 */
[C---:B------:R-:W-:Y:S08]  /*4870*/  HMMA.16816.F32 R32, R4.reuse, R92, R32 ;  /* 0x0000005c0420723c */ /* 0x040ff00000001820 */
[----:B------:R-:W-:Y:S01]  /*4880*/  HMMA.16816.F32 R28, R4, R136, R28 ;  /* 0x00000088041c723c */ /* 0x000fe2000000181c */
[----:B-1----:R-:W-:-:S07]  /*4890*/  FFMA.FTZ R0, R44, c[0x0][0x2d0], -R3 ;  /* 0x0000b4002c007a23 */ /* 0x002fce0000010803 */
[C---:B------:R-:W-:Y:S01]  /*48a0*/  HMMA.16816.F32 R24, R4.reuse, R144, R24 ;  /* 0x000000900418723c */ /* 0x040fe20000001818 */
[----:B------:R-:W-:Y:S01]  /*48b0*/  FFMA.FTZ R3, R45, c[0x0][0x2d0], -R3 ;  /* 0x0000b4002d037a23 */ /* 0x000fe20000010803 */
[----:B--2---:R-:W-:Y:S01]  /*48c0*/  F2FP.PACK_AB R96, R233, R236 ;  /* 0x000000ece960723e */ /* 0x004fe200000000ff */
[----:B------:R1:W-:Y:S05]  /*48d0*/  MUFU.EX2 R231, R0 ;  /* 0x0000000000e77308 */ /* 0x0003ea0000000800 */
[C---:B------:R-:W-:Y:S03]  /*48e0*/  HMMA.16816.F32 R20, R4.reuse, R164, R20 ;  /* 0x000000a40414723c */ /* 0x040fe60000001814 */
[----:B------:R-:W2:Y:S05]  /*48f0*/  MUFU.EX2 R228, R3 ;  /* 0x0000000300e47308 */ /* 0x000eaa0000000800 */
[----:B------:R-:W-:Y:S01]  /*4900*/  HMMA.16816.F32 R84, R4, R172, R84 ;  /* 0x000000ac0454723c */ /* 0x000fe20000001854 */
[----:B-1----:R-:W-:-:S04]  /*4910*/  FFMA.FTZ R0, R46, c[0x0][0x2d0], -R2 ;  /* 0x0000b4002e007a23 */ /* 0x002fc80000010802 */
[----:B------:R1:W-:Y:S03]  /*4920*/  MUFU.EX2 R204, R0 ;  /* 0x0000000000cc7308 */ /* 0x0003e60000000800 */
[----:B------:R-:W-:Y:S01]  /*4930*/  HMMA.16816.F32 R152, R4, R90, R152 ;  /* 0x0000005a0498723c */ /* 0x000fe20000001898 */
[----:B--2---:R-:W-:Y:S01]  /*4940*/  F2FP.PACK_AB R98, R228, R231 ;  /* 0x000000e7e462723e */ /* 0x004fe200000000ff */
[----:B------:R-:W-:-:S06]  /*4950*/  @P6 IMAD.HI.U32 R3, R129, c[0x0][0x2c8], RZ ;  /* 0x0000b20081036a27 */ /* 0x000fcc00078e00ff */
[----:B------:R-:W-:Y:S01]  /*4960*/  HMMA.16816.F32 R112, R4, R94, R112 ;  /* 0x0000005e0470723c */ /* 0x000fe20000001870 */
[----:B------:R-:W-:Y:S02]  /*4970*/  @P6 SHF.R.U32.HI R129, RZ, c[0x0][0x2cc], R3 ;  /* 0x0000b300ff816a19 */ /* 0x000fe40000011603 */
[----:B------:R-:W-:-:S03]  /*4980*/  ISETP.LE.AND P6, PT, R246, c[0x0][0x32c], PT ;  /* 0x0000cb00f6007a0c */ /* 0x000fc60003fc3270 */
[----:B------:R-:W-:Y:S02]  /*4990*/  IMAD.IADD R3, R244, 0x1, R129 ;  /* 0x00000001f4037824 */ /* 0x000fe400078e0281 */
[--C-:B-1----:R-:W-:Y:S01]  /*49a0*/  FFMA.FTZ R0, R47, c[0x0][0x2d0], -R2.reuse ;  /* 0x0000b4002f007a23 */ /* 0x102fe20000010802 */
[C---:B------:R-:W-:Y:S03]  /*49b0*/  HMMA.16816.F32 R124, R4.reuse, R138, R124 ;  /* 0x0000008a047c723c */ /* 0x040fe6000000187c */
[----:B------:R1:W2:Y:S05]  /*49c0*/  MUFU.EX2 R203, R0 ;  /* 0x0000000000cb7308 */ /* 0x0002aa0000000800 */
[C---:B------:R-:W-:Y:S08]  /*49d0*/  HMMA.16816.F32 R64, R4.reuse, R146, R64 ;  /* 0x000000920440723c */ /* 0x040ff00000001840 */
[----:B------:R-:W-:Y:S01]  /*49e0*/  HMMA.16816.F32 R8, R4, R174, R8 ;  /* 0x000000ae0408723c */ /* 0x000fe20000001808 */
[--C-:B-1----:R-:W-:Y:S01]  /*49f0*/  FFMA.FTZ R0, R48, c[0x0][0x2d0], -R2.reuse ;  /* 0x0000b40030007a23 */ /* 0x102fe20000010802 */
[----:B--2---:R-:W-:Y:S01]  /*4a00*/  F2FP.PACK_AB R97, R203, R204 ;  /* 0x000000cccb61723e */ /* 0x004fe200000000ff */
[----:B------:R-:W-:-:S02]  /*4a10*/  FFMA.FTZ R2, R49, c[0x0][0x2d0], -R2 ;  /* 0x0000b40031027a23 */ /* 0x000fc40000010802 */
[----:B------:R1:W-:Y:S08]  /*4a20*/  MUFU.EX2 R202, R0 ;  /* 0x0000000000ca7308 */ /* 0x0003f00000000800 */
[----:B------:R-:W2:Y:S01]  /*4a30*/  MUFU.EX2 R201, R2 ;  /* 0x0000000200c97308 */ /* 0x000ea20000000800 */
[----:B-1----:R-:W-:-:S07]  /*4a40*/  FFMA.FTZ R0, R50, c[0x0][0x2d0], -R13 ;  /* 0x0000b40032007a23 */ /* 0x002fce000001080d */
[----:B------:R1:W-:Y:S01]  /*4a50*/  MUFU.EX2 R200, R0 ;  /* 0x0000000000c87308 */ /* 0x0003e20000000800 */
[----:B--2---:R-:W-:-:S07]  /*4a60*/  F2FP.PACK_AB R99, R201, R202 ;  /* 0x000000cac963723e */ /* 0x004fce00000000ff */
[----:B------:R-:W-:Y:S01]  /*4a70*/  HMMA.16816.F32 R80, R96, R182, R36 ;  /* 0x000000b66050723c */ /* 0x000fe20000001824 */
[----:B-1----:R-:W-:-:S07]  /*4a80*/  FFMA.FTZ R0, R51, c[0x0][0x2d0], -R13 ;  /* 0x0000b40033007a23 */ /* 0x002fce000001080d */
[C---:B------:R-:W-:Y:S01]  /*4a90*/  HMMA.16816.F32 R140, R96.reuse, R104, R16 ;  /* 0x00000068608c723c */ /* 0x040fe20000001810 */
[----:B------:R1:W2:Y:S07]  /*4aa0*/  MUFU.EX2 R197, R0 ;  /* 0x0000000000c57308 */ /* 0x0002ae0000000800 */
[C---:B------:R-:W-:Y:S08]  /*4ab0*/  HMMA.16816.F32 R100, R96.reuse, R160, R32 ;  /* 0x000000a06064723c */ /* 0x040ff00000001820 */
[----:B------:R-:W-:Y:S01]  /*4ac0*/  HMMA.16816.F32 R116, R96, R168, R28 ;  /* 0x000000a86074723c */ /* 0x000fe2000000181c */
[----:B-1----:R-:W-:Y:S01]  /*4ad0*/  FFMA.FTZ R0, R68, c[0x0][0x2d0], -R13 ;  /* 0x0000b40044007a23 */ /* 0x002fe2000001080d */
[----:B--2---:R-:W-:-:S03]  /*4ae0*/  F2FP.PACK_AB R4, R197, R200 ;  /* 0x000000c8c504723e */ /* 0x004fc600000000ff */
[----:B------:R1:W-:Y:S03]  /*4af0*/  MUFU.EX2 R198, R0 ;  /* 0x0000000000c67308 */ /* 0x0003e60000000800 */
[C---:B------:R-:W-:Y:S08]  /*4b00*/  HMMA.16816.F32 R52, R96.reuse, R176, R24 ;  /* 0x000000b06034723c */ /* 0x040ff00000001818 */
        /* <DEDUP_REMOVED lines=12> */
[----:B------:R-:W-:Y:S01]  /*4bd0*/  HMMA.16816.F32 R96, R96, R186, R8 ;  /* 0x000000ba6060723c */ /* 0x000fe20000001808 */
[----:B------:R1:W2:Y:S02]  /*4be0*/  MUFU.EX2 R41, R0 ;  /* 0x0000000000297308 */ /* 0x0002a40000000800 */
[----:B-1----:R-:W-:Y:S01]  /*4bf0*/  FFMA.FTZ R0, R73, c[0x0][0x2d0], -R12 ;  /* 0x0000b40049007a23 */ /* 0x002fe2000001080c */
[----:B--2---:R-:W-:-:S05]  /*4c00*/  F2FP.PACK_AB R5, R41, R42 ;  /* 0x0000002a2905723e */ /* 0x004fca00000000ff */
[----:B------:R1:W-:Y:S02]  /*4c10*/  MUFU.EX2 R196, R0 ;  /* 0x0000000000c47308 */ /* 0x0003e40000000800 */
[----:B-1----:R-:W-:-:S06]  /*4c20*/  FFMA.FTZ R0, R74, c[0x0][0x2d0], -R12 ;  /* 0x0000b4004a007a23 */ /* 0x002fcc000001080c */
[----:B------:R1:W2:Y:S02]  /*4c30*/  MUFU.EX2 R40, R0 ;  /* 0x0000000000287308 */ /* 0x0002a40000000800 */
[----:B-1----:R-:W-:Y:S01]  /*4c40*/  FFMA.FTZ R0, R120, c[0x0][0x2d0], -R13 ;  /* 0x0000b40078007a23 */ /* 0x002fe2000001080d */
[----:B--2---:R-:W-:-:S05]  /*4c50*/  F2FP.PACK_AB R7, R40, R196 ;  /* 0x000000c42807723e */ /* 0x004fca00000000ff */
[----:B------:R1:W-:Y:S02]  /*4c60*/  MUFU.EX2 R50, R0 ;  /* 0x0000000000327308 */ /* 0x0003e40000000800 */
[C---:B------:R-:W-:Y:S08]  /*4c70*/  HMMA.16816.F32 R32, R4.reuse, R148, RZ ;  /* 0x000000940420723c */ /* 0x040ff000000018ff */
[----:B------:R-:W-:Y:S01]  /*4c80*/  HMMA.16816.F32 R24, R4, R108, RZ ;  /* 0x0000006c0418723c */ /* 0x000fe200000018ff */
[----:B-1----:R-:W-:-:S04]  /*4c90*/  FFMA.FTZ R0, R122, c[0x0][0x2d0], -R13 ;  /* 0x0000b4007a007a23 */ /* 0x002fc8000001080d */
[----:B------:R1:W2:Y:S03]  /*4ca0*/  MUFU.EX2 R49, R0 ;  /* 0x0000000000317308 */ /* 0x0002a60000000800 */
[C---:B------:R-:W-:Y:S08]  /*4cb0*/  HMMA.16816.F32 R8, R4.reuse, R156, RZ ;  /* 0x0000009c0408723c */ /* 0x040ff000000018ff */
[----:B------:R-:W-:Y:S01]  /*4cc0*/  HMMA.16816.F32 R16, R4, R60, RZ ;  /* 0x0000003c0410723c */ /* 0x000fe200000018ff */
[----:B-1----:R-:W-:-:S07]  /*4cd0*/  FFMA.FTZ R0, R131, c[0x0][0x2d0], -R13 ;  /* 0x0000b40083007a23 */ /* 0x002fce000001080d */
[C---:B------:R-:W-:Y:S01]  /*4ce0*/  HMMA.16816.F32 R20, R4.reuse, R76, RZ ;  /* 0x0000004c0414723c */ /* 0x040fe200000018ff */
[----:B------:R1:W-:Y:S07]  /*4cf0*/  MUFU.EX2 R48, R0 ;  /* 0x0000000000307308 */ /* 0x0003ee0000000800 */
[C---:B------:R-:W-:Y:S08]  /*4d00*/  HMMA.16816.F32 R148, R4.reuse, R150, RZ ;  /* 0x000000960494723c */ /* 0x040ff000000018ff */
[----:B------:R-:W-:Y:S01]  /*4d10*/  HMMA.16816.F32 R108, R4, R110, RZ ;  /* 0x0000006e046c723c */ /* 0x000fe200000018ff */
[----:B-1----:R-:W-:-:S04]  /*4d20*/  FFMA.FTZ R0, R135, c[0x0][0x2d0], -R13 ;  /* 0x0000b40087007a23 */ /* 0x002fc8000001080d */
[----:B------:R1:W3:Y:S03]  /*4d30*/  MUFU.EX2 R51, R0 ;  /* 0x0000000000337308 */ /* 0x0002e60000000800 */
        /* <DEDUP_REMOVED lines=8> */
[----:B------:R1:W4:Y:S02]  /*4dc0*/  MUFU.EX2 R15, R0 ;  /* 0x00000000000f7308 */ /* 0x0003240000000800 */
[----:B--2---:R-:W-:Y:S02]  /*4dd0*/  F2FP.PACK_AB R4, R49, R50 ;  /* 0x000000323104723e */ /* 0x004fe400000000ff */
[----:B---3--:R-:W-:Y:S01]  /*4de0*/  F2FP.PACK_AB R6, R51, R48 ;  /* 0x000000303306723e */ /* 0x008fe200000000ff */
[----:B-1----:R-:W-:Y:S01]  /*4df0*/  FFMA.FTZ R0, R123, c[0x0][0x2d0], -R12 ;  /* 0x0000b4007b007a23 */ /* 0x002fe2000001080c */
[----:B----4-:R-:W-:-:S03]  /*4e00*/  F2FP.PACK_AB R5, R15, R14 ;  /* 0x0000000e0f05723e */ /* 0x010fc600000000ff */
[----:B------:R1:W-:Y:S02]  /*4e10*/  MUFU.EX2 R36, R0 ;  /* 0x0000000000247308 */ /* 0x0003e40000000800 */
[----:B-1----:R-:W-:-:S06]  /*4e20*/  FFMA.FTZ R0, R130, c[0x0][0x2d0], -R12 ;  /* 0x0000b40082007a23 */ /* 0x002fcc000001080c */
[----:B------:R1:W2:Y:S02]  /*4e30*/  MUFU.EX2 R37, R0 ;  /* 0x0000000000257308 */ /* 0x0002a40000000800 */
[----:B-1----:R-:W-:Y:S01]  /*4e40*/  FFMA.FTZ R0, R194, c[0x0][0x2d0], -R13 ;  /* 0x0000b400c2007a23 */ /* 0x002fe2000001080d */
[----:B--2---:R-:W-:-:S05]  /*4e50*/  F2FP.PACK_AB R7, R37, R36 ;  /* 0x000000242507723e */ /* 0x004fca00000000ff */
[----:B------:R1:W-:Y:S02]  /*4e60*/  MUFU.EX2 R38, R0 ;  /* 0x0000000000267308 */ /* 0x0003e40000000800 */
        /* <DEDUP_REMOVED lines=8> */
[----:B--2---:R-:W-:Y:S01]  /*4ef0*/  F2FP.PACK_AB R92, R39, R38 ;  /* 0x00000026275c723e */ /* 0x004fe200000000ff */
[----:B------:R1:W-:Y:S06]  /*4f00*/  MUFU.EX2 R43, R0 ;  /* 0x00000000002b7308 */ /* 0x0003ec0000000800 */
        /* <DEDUP_REMOVED lines=12> */
[----:B-1----:R-:W-:-:S06]  /*4fd0*/  FFMA.FTZ R0, R189, c[0x0][0x2d0], -R12 ;  /* 0x0000b400bd007a23 */ /* 0x002fcc000001080c */
[----:B------:R-:W-:Y:S01]  /*4fe0*/  FADD.FTZ R5, R232, R230 ;  /* 0x000000e6e8057221 */ /* 0x000fe20000010000 */
[----:B------:R-:W1:Y:S01]  /*4ff0*/  MUFU.EX2 R8, R0 ;  /* 0x0000000000087308 */ /* 0x000e620000000800 */
[----:B------:R-:W-:Y:S02]  /*5000*/  FADD.FTZ R7, R206, R205 ;  /* 0x000000cdce077221 */ /* 0x000fe40000010000 */
[----:B------:R-:W-:Y:S02]  /*5010*/  FADD.FTZ R6, R200, R197 ;  /* 0x000000c5c8067221 */ /* 0x000fe40000010000 */
[----:B------:R-:W-:Y:S02]  /*5020*/  FADD.FTZ R4, R42, R41 ;  /* 0x000000292a047221 */ /* 0x000fe40000010000 */
[----:B------:R-:W-:Y:S02]  /*5030*/  FADD.FTZ R5, R239, R5 ;  /* 0x00000005ef057221 */ /* 0x000fe40000010000 */
[----:B------:R-:W-:-:S02]  /*5040*/  FADD.FTZ R7, R227, R7 ;  /* 0x00000007e3077221 */ /* 0x000fc40000010000 */
[----:B------:R-:W-:Y:S02]  /*5050*/  FADD.FTZ R6, R198, R6 ;  /* 0x00000006c6067221 */ /* 0x000fe40000010000 */
[----:B------:R-:W-:Y:S02]  /*5060*/  FADD.FTZ R4, R196, R4 ;  /* 0x00000004c4047221 */ /* 0x000fe40000010000 */
[----:B------:R-:W-:Y:S01]  /*5070*/  FADD.FTZ R5, R240, R5 ;  /* 0x00000005f0057221 */ /* 0x000fe20000010000 */
[----:B-1----:R-:W-:Y:S01]  /*5080*/  F2FP.PACK_AB R93, R8, R9 ;  /* 0x00000009085d723e */ /* 0x002fe200000000ff */
[----:B------:R-:W-:Y:S02]  /*5090*/  FADD.FTZ R7, R229, R7 ;  /* 0x00000007e5077221 */ /* 0x000fe40000010000 */
[----:B------:R-:W-:Y:S02]  /*50a0*/  FADD.FTZ R6, R199, R6 ;  /* 0x00000006c7067221 */ /* 0x000fe40000010000 */
[----:B------:R-:W-:-:S02]  /*50b0*/  FADD.FTZ R4, R40, R4 ;  /* 0x0000000428047221 */ /* 0x000fc40000010000 */
[----:B------:R-:W-:Y:S02]  /*50c0*/  FADD.FTZ R5, R235, R5 ;  /* 0x00000005eb057221 */ /* 0x000fe40000010000 */
[----:B------:R-:W-:Y:S02]  /*50d0*/  FADD.FTZ R11, R225, R7 ;  /* 0x00000007e10b7221 */ /* 0x000fe40000010000 */
[----:B------:R-:W-:Y:S02]  /*50e0*/  FFMA.FTZ R0, R191, c[0x0][0x2d0], -R12 ;  /* 0x0000b400bf007a23 */ /* 0x000fe4000001080c */
[----:B------:R-:W-:Y:S02]  /*50f0*/  FADD.FTZ R10, R50, R6 ;  /* 0x00000006320a7221 */ /* 0x000fe40000010000 */
[----:B------:R-:W-:Y:S01]  /*5100*/  FADD.FTZ R6, R14, R4 ;  /* 0x000000040e067221 */ /* 0x000fe20000010000 */
[----:B------:R1:W-:Y:S01]  /*5110*/  MUFU.EX2 R2, R0 ;  /* 0x0000000000027308 */ /* 0x0003e20000000800 */
[----:B------:R-:W-:-:S02]  /*5120*/  FADD.FTZ R7, R238, R5 ;  /* 0x00000005ee077221 */ /* 0x000fc40000010000 */
[----:B------:R-:W-:Y:S02]  /*5130*/  FADD.FTZ R5, R234, R11 ;  /* 0x0000000bea057221 */ /* 0x000fe40000010000 */
[----:B------:R-:W-:Y:S02]  /*5140*/  FADD.FTZ R4, R49, R10 ;  /* 0x0000000a31047221 */ /* 0x000fe40000010000 */
[----:B------:R-:W-:Y:S02]  /*5150*/  FADD.FTZ R6, R15, R6 ;  /* 0x000000060f067221 */ /* 0x000fe40000010000 */
[----:B------:R-:W-:Y:S02]  /*5160*/  FADD.FTZ R11, R242, R7 ;  /* 0x00000007f20b7221 */ /* 0x000fe40000010000 */
[----:B------:R-:W-:Y:S02]  /*5170*/  FADD.FTZ R10, R237, R5 ;  /* 0x00000005ed0a7221 */ /* 0x000fe40000010000 */
[----:B------:R-:W-:-:S02]  /*5180*/  FADD.FTZ R7, R48, R4 ;  /* 0x0000000430077221 */ /* 0x000fc40000010000 */
[----:B------:R-:W-:Y:S02]  /*5190*/  FADD.FTZ R4, R36, R6 ;  /* 0x0000000624047221 */ /* 0x000fe40000010000 */
[----:B-1----:R-:W-:Y:S02]  /*51a0*/  FFMA.FTZ R0, R190, c[0x0][0x2d0], -R12 ;  /* 0x0000b400be007a23 */ /* 0x002fe4000001080c */
[----:B------:R-:W-:Y:S02]  /*51b0*/  FADD.FTZ R5, R243, R11 ;  /* 0x0000000bf3057221 */ /* 0x000fe40000010000 */
[----:B------:R-:W-:Y:S02]  /*51c0*/  FADD.FTZ R6, R241, R10 ;  /* 0x0000000af1067221 */ /* 0x000fe40000010000 */
[----:B------:R-:W1:Y:S01]  /*51d0*/  MUFU.EX2 R0, R0 ;  /* 0x0000000000007308 */ /* 0x000e620000000800 */
[----:B------:R-:W-:Y:S02]  /*51e0*/  FADD.FTZ R7, R51, R7 ;  /* 0x0000000733077221 */ /* 0x000fe40000010000 */
[----:B------:R-:W-:-:S02]  /*51f0*/  FADD.FTZ R4, R37, R4 ;  /* 0x0000000425047221 */ /* 0x000fc40000010000 */
[----:B------:R-:W-:Y:S02]  /*5200*/  FADD.FTZ R5, R236, R5 ;  /* 0x00000005ec057221 */ /* 0x000fe40000010000 */
[----:B------:R-:W-:Y:S02]  /*5210*/  FADD.FTZ R6, R204, R6 ;  /* 0x00000006cc067221 */ /* 0x000fe40000010000 */
[----:B------:R-:W-:Y:S02]  /*5220*/  FADD.FTZ R7, R38, R7 ;  /* 0x0000000726077221 */ /* 0x000fe40000010000 */
[----:B------:R-:W-:Y:S02]  /*5230*/  FADD.FTZ R9, R9, R4 ;  /* 0x0000000409097221 */ /* 0x000fe40000010000 */
[----:B------:R-:W-:Y:S02]  /*5240*/  FADD.FTZ R4, R233, R5 ;  /* 0x00000005e9047221 */ /* 0x000fe40000010000 */
[----:B------:R-:W-:Y:S01]  /*5250*/  FADD.FTZ R5, R203, R6 ;  /* 0x00000006cb057221 */ /* 0x000fe20000010000 */
[----:B-1----:R-:W-:Y:S01]  /*5260*/  F2FP.PACK_AB R95, R0, R2 ;  /* 0x00000002005f723e */ /* 0x002fe200000000ff */
        /* <DEDUP_REMOVED lines=9> */
[----:B------:R-:W-:Y:S01]  /*5300*/  HMMA.16816.F32 R148, R92, R106, R148 ;  /* 0x0000006a5c94723c */ /* 0x000fe20000001894 */
[----:B------:R-:W-:Y:S01]  /*5310*/  FADD.FTZ R2, R13, R6 ;  /* 0x000000060d027221 */ /* 0x000fe20000010000 */
[----:B------:R-:W-:Y:S01]  /*5320*/  STL [R1+0x8], R7 ;  /* 0x0000080701007387 */ /* 0x000fe20000100800 */
[----:B------:R-:W-:-:S03]  /*5330*/  FADD.FTZ R0, R0, R8 ;  /* 0x0000000800007221 */ /* 0x000fc60000010000 */
[----:B------:R-:W-:Y:S02]  /*5340*/  STL [R1], R4 ;  /* 0x0000000401007387 */ /* 0x000fe40000100800 */
[C---:B------:R-:W-:Y:S02]  /*5350*/  HMMA.16816.F32 R104, R92.reuse, R160, R24 ;  /* 0x000000a05c68723c */ /* 0x040fe40000001818 */
[----:B------:R1:W-:Y:S04]  /*5360*/  STL [R1+0x4], R2 ;  /* 0x0000040201007387 */ /* 0x0003e80000100800 */
[----:B------:R2:W-:Y:S02]  /*5370*/  STL [R1+0xc], R0 ;  /* 0x00000c0001007387 */ /* 0x0005e40000100800 */
[C---:B------:R-:W-:Y:S08]  /*5380*/  HMMA.16816.F32 R108, R92.reuse, R162, R108 ;  /* 0x000000a25c6c723c */ /* 0x040ff0000000186c */
[C---:B------:R-:W-:Y:S08]  /*5390*/  HMMA.16816.F32 R120, R92.reuse, R168, R120 ;  /* 0x000000a85c78723c */ /* 0x040ff00000001878 */
[----:B------:R-:W-:Y:S01]  /*53a0*/  HMMA.16816.F32 R156, R92, R170, R156 ;  /* 0x000000aa5c9c723c */ /* 0x000fe2000000189c */
[----:B-1----:R-:W-:-:S07]  /*53b0*/  IADD3 R2, R3, c[0x0][0x328], RZ ;  /* 0x0000ca0003027a10 */ /* 0x002fce0007ffe0ff */
[C---:B------:R-:W-:Y:S08]  /*53c0*/  HMMA.16816.F32 R56, R92.reuse, R176, R16 ;  /* 0x000000b05c38723c */ /* 0x040ff00000001810 */
[C---:B------:R-:W-:Y:S08]  /*53d0*/  HMMA.16816.F32 R60, R92.reuse, R178, R60 ;  /* 0x000000b25c3c723c */ /* 0x040ff0000000183c */
[C---:B------:R-:W-:Y:S08]  /*53e0*/  HMMA.16816.F32 R72, R92.reuse, R180, R20 ;  /* 0x000000b45c48723c */ /* 0x040ff00000001814 */
[C---:B------:R-:W-:Y:S08]  /*53f0*/  HMMA.16816.F32 R76, R92.reuse, R182, R76 ;  /* 0x000000b65c4c723c */ /* 0x040ff0000000184c */
[C---:B------:R-:W-:Y:S08]  /*5400*/  HMMA.16816.F32 R88, R92.reuse, R184, R28 ;  /* 0x000000b85c58723c */ /* 0x040ff0000000181c */
[----:B------:R-:W-:Y:S01]  /*5410*/  HMMA.16816.F32 R92, R92, R186, R44 ;  /* 0x000000ba5c5c723c */ /* 0x000fe2000000182c */
[----:B------:R-:W-:Y:S07]  /*5420*/  @!P6 BRA `(.L_x_188) ;  /* 0x000001100000e947 */ /* 0x000fee0003800000 */
[C---:B--2---:R-:W-:Y:S02]  /*5430*/  ISETP.GT.AND P0, PT, R3.reuse, RZ, PT ;  /* 0x000000ff0300720c */ /* 0x044fe40003f04270 */
[----:B------:R-:W-:-:S11]  /*5440*/  IADD3 R0, R3, -0x1, RZ ;  /* 0xffffffff03007810 */ /* 0x000fd60007ffe0ff */
[----:B------:R-:W-:Y:S05]  /*5450*/  @P0 BRA `(.L_x_189) ;  /* 0x0000007000000947 */ /* 0x000fea0003800000 */
[----:B------:R-:W-:Y:S02]  /*5460*/  IMAD.MOV.U32 R4, RZ, RZ, 0x1 ;  /* 0x00000001ff047424 */ /* 0x000fe400078e00ff */
[----:B------:R-:W-:-:S03]  /*5470*/  IMAD.MOV R0, RZ, RZ, -R3 ;  /* 0x000000ffff007224 */ /* 0x000fc600078e0a03 */
[----:B------:R-:W-:-:S13]  /*5480*/  ISETP.NE.AND P0, PT, R4, c[0x0][0x32c], PT ;  /* 0x0000cb0004007a0c */ /* 0x000fda0003f05270 */
[----:B------:R-:W-:-:S05]  /*5490*/  @P0 IMAD.HI.U32 R3, R0, c[0x0][0x330], RZ ;  /* 0x0000cc0000030a27 */ /* 0x000fca00078e00ff */
[----:B------:R-:W-:-:S04]  /*54a0*/  @P0 SHF.R.U32.HI R0, RZ, c[0x0][0x334], R3 ;  /* 0x0000cd00ff000a19 */ /* 0x000fc80000011603 */
[----:B------:R-:W-:Y:S01]  /*54b0*/  LOP3.LUT R0, RZ, R0, RZ, 0x33, !PT ;  /* 0x00000000ff007212 */ /* 0x000fe200078e33ff */
[----:B------:R-:W-:Y:S05]  /*54c0*/  BRA `(.L_x_190) ;  /* 0x0000004000007947 */ /* 0x000fea0003800000 */
.L_x_189:
[----:B------:R-:W-:-:S04]  /*54d0*/  MOV R3, 0x1 ;  /* 0x0000000100037802 */ /* 0x000fc80000000f00 */
[----:B------:R-:W-:-:S13]  /*54e0*/  ISETP.NE.AND P0, PT, R3, c[0x0][0x32c], PT ;  /* 0x0000cb0003007a0c */ /* 0x000fda0003f05270 */
[----:B------:R-:W-:-:S05]  /*54f0*/  @P0 IMAD.HI.U32 R3, R0, c[0x0][0x330], RZ ;  /* 0x0000cc0000030a27 */ /* 0x000fca00078e00ff */
[----:B------:R-:W-:Y:S02]  /*5500*/  @P0 SHF.R.U32.HI R0, RZ, c[0x0][0x334], R3 ;  /* 0x0000cd00ff000a19 */ /* 0x000fe40000011603 */
.L_x_190:
[----:B------:R-:W-:-:S05]  /*5510*/  MOV R3, c[0x0][0x32c] ;  /* 0x0000cb0000037a02 */ /* 0x000fca0000000f00 */
[----:B------:R-:W-:-:S05]  /*5520*/  IMAD R0, R0, R3, c[0x0][0x32c] ;  /* 0x0000cb0000007624 */ /* 0x000fca00078e0203 */
[----:B------:R-:W-:-:S05]  /*5530*/  IMNMX R2, R2, R0, PT ;  /* 0x0000000002027217 */ /* 0x000fca0003800200 */
.L_x_188:
[----:B--2---:R-:W-:-:S05]  /*5540*/  IMAD.HI R2, R2, 0x2aaaaaab, RZ ;  /* 0x2aaaaaab02027827 */ /* 0x004fca00078e02ff */
[----:B------:R-:W-:-:S04]  /*5550*/  SHF.R.U32.HI R0, RZ, 0x1f, R2 ;  /* 0x0000001fff007819 */ /* 0x000fc80000011602 */
[----:B------:R-:W-:-:S04]  /*5560*/  LEA.HI.SX32 R2, R2, R0, 0x1d ;  /* 0x0000000002027211 */ /* 0x000fc800078feaff */
[----:B------:R-:W-:-:S04]  /*5570*/  IMNMX R3, R245, R2, !PT ;  /* 0x00000002f5037217 */ /* 0x000fc80007800200 */
[----:B------:R-:W-:Y:S01]  /*5580*/  ISETP.GE.AND P0, PT, R207, R3, PT ;  /* 0x00000003cf00720c */ /* 0x000fe20003f06270 */
[----:B------:R1:W-:-:S12]  /*5590*/  STL [R1+0x1c], R3 ;  /* 0x00001c0301007387 */ /* 0x0003d80000100800 */
[----:B------:R-:W-:Y:S05]  /*55a0*/  @!P0 BRA `(.L_x_191) ;  /* 0x000040f000008947 */ /* 0x000fea0003800000 */
[----:B------:R-:W2:Y:S04]  /*55b0*/  LDL R8, [R1+0x28] ;  /* 0x0000280001087983 */ /* 0x000ea80000100800 */
[----:B------:R-:W3:Y:S01]  /*55c0*/  LDL R5, [R1+0x24] ;  /* 0x0000240001057983 */ /* 0x000ee20000100800 */
[----:B-1----:R-:W-:Y:S01]  /*55d0*/  SHF.R.S32.HI R3, RZ, 0x1f, R226 ;  /* 0x0000001fff037819 */ /* 0x002fe200000114e2 */
[----:B------:R-:W-:Y:S01]  /*55e0*/  IMAD.MOV.U32 R131, RZ, RZ, R133 ;  /* 0x000000ffff837224 */ /* 0x000fe200078e0085 */
[C---:B------:R-:W-:Y:S01]  /*55f0*/  IADD3 R6, R226.reuse, 0x20, RZ ;  /* 0x00000020e2067810 */ /* 0x040fe20007ffe0ff */
[----:B------:R-:W-:Y:S01]  /*5600*/  IMAD.MOV.U32 R129, RZ, RZ, R134 ;  /* 0x000000ffff817224 */ /* 0x000fe200078e0086 */
[C---:B------:R-:W-:Y:S01]  /*5610*/  SHF.L.U64.HI R227, R226.reuse, 0x1, R3 ;  /* 0x00000001e2e37819 */ /* 0x040fe20000010203 */
[----:B------:R-:W-:Y:S01]  /*5620*/  IMAD.MOV.U32 R136, RZ, RZ, R128 ;  /* 0x000000ffff887224 */ /* 0x000fe200078e0080 */
[C---:B------:R-:W-:Y:S01]  /*5630*/  IADD3 R3, R226.reuse, 0x40, RZ ;  /* 0x00000040e2037810 */ /* 0x040fe20007ffe0ff */
[----:B------:R-:W-:Y:S01]  /*5640*/  IMAD.MOV.U32 R135, RZ, RZ, R132 ;  /* 0x000000ffff877224 */ /* 0x000fe200078e0084 */
[C---:B------:R-:W-:Y:S01]  /*5650*/  IADD3 R4, R226.reuse, 0x40, RZ ;  /* 0x00000040e2047810 */ /* 0x040fe20007ffe0ff */
[----:B------:R-:W-:Y:S01]  /*5660*/  IMAD.MOV.U32 R225, RZ, RZ, R207 ;  /* 0x000000ffffe17224 */ /* 0x000fe200078e00cf */
[----:B------:R-:W-:Y:S01]  /*5670*/  SHF.R.S32.HI R3, RZ, 0x1f, R3 ;  /* 0x0000001fff037819 */ /* 0x000fe20000011403 */
[C---:B------:R-:W-:Y:S01]  /*5680*/  IMAD.SHL.U32 R0, R226.reuse, 0x2, RZ ;  /* 0x00000002e2007824 */ /* 0x040fe200078e00ff */
[----:B------:R-:W-:-:S02]  /*5690*/  IADD3 R7, R226, 0x20, RZ ;  /* 0x00000020e2077810 */ /* 0x000fc40007ffe0ff */
[----:B------:R-:W-:Y:S02]  /*56a0*/  SHF.R.S32.HI R6, RZ, 0x1f, R6 ;  /* 0x0000001fff067819 */ /* 0x000fe40000011406 */
[----:B------:R-:W-:Y:S02]  /*56b0*/  LEA.HI R3, R3, R4, RZ, 0x3 ;  /* 0x0000000403037211 */ /* 0x000fe400078f18ff */
[----:B------:R-:W-:Y:S02]  /*56c0*/  LEA.HI R6, R6, R7, RZ, 0x3 ;  /* 0x0000000706067211 */ /* 0x000fe400078f18ff */
[----:B------:R-:W-:Y:S02]  /*56d0*/  LOP3.LUT R3, R3, 0xfffffff8, RZ, 0xc0, !PT ;  /* 0xfffffff803037812 */ /* 0x000fe400078ec0ff */
[----:B------:R-:W-:-:S03]  /*56e0*/  LOP3.LUT R6, R6, 0xfffffff8, RZ, 0xc0, !PT ;  /* 0xfffffff806067812 */ /* 0x000fc600078ec0ff */
[C---:B------:R-:W-:Y:S02]  /*56f0*/  IMAD.SHL.U32 R231, R3.reuse, 0x2, RZ ;  /* 0x0000000203e77824 */ /* 0x040fe400078e00ff */
[C---:B------:R-:W-:Y:S01]  /*5700*/  IMAD.SHL.U32 R229, R6.reuse, 0x2, RZ ;  /* 0x0000000206e57824 */ /* 0x040fe200078e00ff */
[----:B--2---:R-:W-:Y:S02]  /*5710*/  SHF.L.U64.HI R228, R6, 0x1, R8 ;  /* 0x0000000106e47819 */ /* 0x004fe40000010208 */
[----:B---3--:R-:W-:Y:S02]  /*5720*/  SHF.L.U64.HI R230, R3, 0x1, R5 ;  /* 0x0000000103e67819 */ /* 0x008fe40000010205 */
.L_x_212:
[----:B------:R-:W2:Y:S01]  /*5730*/  LDL R0, [R1+0x10] ;  /* 0x0000100001007983 */ /* 0x000ea20000100800 */
[----:B------:R-:W-:Y:S04]  /*5740*/  DEPBAR.LE SB0, 0x0 ;  /* 0x000080000000791a */ /* 0x000fe80000000000 */
[----:B------:R-:W-:Y:S06]  /*5750*/  BAR.SYNC.DEFER_BLOCKING 0x0 ;  /* 0x0000000000007b1d */ /* 0x000fec0000010000 */
        /* <DEDUP_REMOVED lines=8> */
[----:B------:R1:W1:Y:S04]  /*57e0*/  LDSM.16.M88.4 R176, [R221] ;  /* 0x00000000ddb0783b */ /* 0x0002680000000200 */
[----:B------:R1:W1:Y:S01]  /*57f0*/  LDSM.16.M88.4 R180, [R220] ;  /* 0x00000000dcb4783b */ /* 0x0002620000000200 */
[----:B--2---:R-:W-:Y:S11]  /*5800*/  ISETP.GT.AND P0, PT, R0, R225, PT ;  /* 0x000000e10000720c */ /* 0x004ff60003f04270 */
[----:B------:R-:W-:Y:S02]  /*5810*/  @!UPT UIADD3 URZ, URZ, URZ, URZ ;  /* 0x0000003f3f3ff290 */ /* 0x000fe4000fffe03f */
[----:B------:R-:W-:-:S05]  /*5820*/  @P0 BRA `(.L_x_192) ;  /* 0x0000039000000947 */ /* 0x000fca0003800000 */
[----:B-1-34-:R-:W-:Y:S01]  /*5830*/  SHF.R.S32.HI R0, RZ, 0x1f, R224 ;  /* 0x0000001fff007819 */ /* 0x01afe200000114e0 */
[----:B------:R-:W-:Y:S01]  /*5840*/  IMAD.WIDE.U32 R2, R224, c[0x0][0x208], RZ ;  /* 0x00008200e0027a25 */ /* 0x000fe200078e00ff */
[----:B------:R-:W-:Y:S01]  /*5850*/  SHF.R.S32.HI R4, RZ, 0x1f, R222 ;  /* 0x0000001fff047819 */ /* 0x000fe200000114de */
[----:B------:R-:W1:Y:S01]  /*5860*/  S2R R11, SR_TID.X ;  /* 0x00000000000b7919 */ /* 0x000e620000002100 */
[----:B------:R-:W-:Y:S01]  /*5870*/  ISETP.GE.AND P1, PT, R226, c[0x0][0x1d4], PT ;  /* 0x00007500e2007a0c */ /* 0x000fe20003f26270 */
[----:B------:R-:W-:Y:S01]  /*5880*/  IMAD R0, R0, c[0x0][0x208], RZ ;  /* 0x0000820000007a24 */ /* 0x000fe200078e02ff */
[----:B------:R-:W-:Y:S01]  /*5890*/  IADD3 R13, R226, 0x20, RZ ;  /* 0x00000020e20d7810 */ /* 0x000fe20007ffe0ff */
[----:B------:R-:W-:Y:S01]  /*58a0*/  IMAD R4, R4, c[0x0][0x218], RZ ;  /* 0x0000860004047a24 */ /* 0x000fe200078e02ff */
[----:B------:R-:W-:Y:S01]  /*58b0*/  IADD3 R12, R226, 0x40, RZ ;  /* 0x00000040e20c7810 */ /* 0x000fe20007ffe0ff */
[----:B------:R-:W-:Y:S01]  /*58c0*/  IMAD R0, R224, c[0x0][0x20c], R0 ;  /* 0x00008300e0007a24 */ /* 0x000fe200078e0200 */
[----:B------:R-:W-:Y:S01]  /*58d0*/  ISETP.GE.AND P3, PT, R13, c[0x0][0x1d4], PT ;  /* 0x000075000d007a0c */ /* 0x000fe20003f66270 */
[----:B------:R-:W-:Y:S01]  /*58e0*/  IMAD R4, R222, c[0x0][0x21c], R4 ;  /* 0x00008700de047a24 */ /* 0x000fe200078e0204 */
[----:B------:R-:W-:Y:S01]  /*58f0*/  ISETP.GE.AND P2, PT, R12, c[0x0][0x1d4], PT ;  /* 0x000075000c007a0c */ /* 0x000fe20003f46270 */
[----:B------:R-:W-:Y:S01]  /*5900*/  IMAD.IADD R3, R3, 0x1, R0 ;  /* 0x0000000103037824 */ /* 0x000fe200078e0200 */
[----:B------:R-:W-:Y:S01]  /*5910*/  BSSY B0, `(.L_x_192) ;  /* 0x000002a000007945 */ /* 0x000fe20003800000 */
[----:B------:R-:W-:Y:S02]  /*5920*/  IMAD.SHL.U32 R5, R226, 0x2, RZ ;  /* 0x00000002e2057824 */ /* 0x000fe400078e00ff */
[----:B------:R-:W-:Y:S05]  /*5930*/  IMAD.WIDE.U32 R2, R222, c[0x0][0x218], R2 ;  /* 0x00008600de027a25 */ /* 0x000fea00078e0002 */
[----:B------:R-:W-:Y:S04]  /*5940*/  IADD3 R0, P0, R2, UR18, RZ ;  /* 0x0000001202007c10 */ /* 0x000fe8000ff1e0ff */
[----:B------:R-:W-:Y:S02]  /*5950*/  IADD3.X R3, R3, UR5, R4, P0, !PT ;  /* 0x0000000503037c10 */ /* 0x000fe400087fe404 */
[C---:B------:R-:W-:Y:S04]  /*5960*/  LEA R10, P0, R0.reuse, c[0x0][0x1f8], 0x1 ;  /* 0x00007e00000a7a11 */ /* 0x040fe800078008ff */
[----:B------:R-:W-:Y:S02]  /*5970*/  LEA.HI.X R3, R0, c[0x0][0x1fc], R3, 0x1, P0 ;  /* 0x00007f0000037a11 */ /* 0x000fe400000f0c03 */
[----:B------:R-:W2:Y:S04]  /*5980*/  SHFL.IDX PT, R0, R10, RZ, 0x1c1f ;  /* 0x001c1fff0a007589 */ /* 0x000ea800000e0000 */
[----:B------:R-:W3:Y:S01]  /*5990*/  SHFL.IDX PT, R2, R3, RZ, 0x1c1f ;  /* 0x001c1fff03027589 */ /* 0x000ee200000e0000 */
[----:B--2---:R-:W-:Y:S05]  /*59a0*/  IADD3 R8, P0, R0, R5, RZ ;  /* 0x0000000500087210 */ /* 0x004fea0007f1e0ff */
[----:B---3--:R-:W-:Y:S01]  /*59b0*/  IMAD.X R9, R2, 0x1, R227, P0 ;  /* 0x0000000102097824 */ /* 0x008fe200000e06e3 */
[----:B------:R-:W-:Y:S04]  /*59c0*/  IADD3 R6, P0, R0, R229, RZ ;  /* 0x000000e500067210 */ /* 0x000fe80007f1e0ff */
[----:B------:R-:W-:Y:S01]  /*59d0*/  @!PT LDS RZ, [RZ] ;  /* 0x00000000fffff984 */ /* 0x000fe20000000800 */
[----:B------:R2:W-:Y:S01]  /*59e0*/  LDGSTS.E.BYPASS.LTC128B.128 [R223+0x1880], [R8.64], !P1 ;  /* 0x0188000008df7fae */ /* 0x0005e2000c901d48 */
[----:B------:R-:W-:Y:S01]  /*59f0*/  IMAD.X R7, R2, 0x1, R228, P0 ;  /* 0x0000000102077824 */ /* 0x000fe200000e06e4 */
[----:B------:R-:W-:Y:S02]  /*5a00*/  IADD3 R4, P0, R0, R231, RZ ;  /* 0x000000e700047210 */ /* 0x000fe40007f1e0ff */
[----:B-1----:R-:W-:Y:S02]  /*5a10*/  ISETP.GT.AND P1, PT, R11, 0x3f, PT ;  /* 0x0000003f0b00780c */ /* 0x002fe40003f24270 */
[----:B------:R2:W-:Y:S01]  /*5a20*/  LDGSTS.E.BYPASS.LTC128B.128 [R223+0x2480], [R6.64], !P3 ;  /* 0x0248000006df7fae */ /* 0x0005e2000d901d48 */
[----:B------:R-:W-:Y:S05]  /*5a30*/  IMAD.X R5, R2, 0x1, R230, P0 ;  /* 0x0000000102057824 */ /* 0x000fea00000e06e6 */
[----:B------:R2:W-:Y:S05]  /*5a40*/  LDGSTS.E.BYPASS.LTC128B.128 [R223+0x3080], [R4.64], !P2 ;  /* 0x0308000004df7fae */ /* 0x0005ea000d101d48 */
[----:B------:R-:W-:-:S05]  /*5a50*/  @P1 BRA `(.L_x_193) ;  /* 0x0000015000001947 */ /* 0x000fca0003800000 */
[----:B------:R-:W-:-:S05]  /*5a60*/  BRA.DIV ~URZ, `(.L_x_194) ;  /* 0x0000d6d27f007947 */ /* 0x000fca000b800000 */
[----:B--2---:R1:W2:Y:S04]  /*5a70*/  SHFL.IDX PT, R4, R3, 0x1, 0x1c1f ;  /* 0x003c1f0003047f89 */ /* 0x0042a800000e0000 */
[----:B------:R1:W3:Y:S02]  /*5a80*/  SHFL.IDX PT, R0, R10, 0x1, 0x1c1f ;  /* 0x003c1f000a007f89 */ /* 0x0002e400000e0000 */
.L_x_260:
[C---:B-1----:R-:W-:Y:S01]  /*5a90*/  IADD3 R10, R226.reuse, 0x20, RZ ;  /* 0x00000020e20a7810 */ /* 0x042fe20007ffe0ff */
[C---:B------:R-:W-:Y:S01]  /*5aa0*/  IMAD.SHL.U32 R2, R226.reuse, 0x2, RZ ;  /* 0x00000002e2027824 */ /* 0x040fe200078e00ff */
[----:B------:R-:W-:Y:S02]  /*5ab0*/  ISETP.GE.AND P3, PT, R226, c[0x0][0x1d4], PT ;  /* 0x00007500e2007a0c */ /* 0x000fe40003f66270 */
[----:B------:R-:W-:Y:S02]  /*5ac0*/  ISETP.GE.AND P2, PT, R10, c[0x0][0x1d4], PT ;  /* 0x000075000a007a0c */ /* 0x000fe40003f46270 */
[----:B---3--:R-:W-:Y:S02]  /*5ad0*/  IADD3 R8, P0, R0, R2, RZ ;  /* 0x0000000200087210 */ /* 0x008fe40007f1e0ff */
[----:B------:R-:W-:Y:S03]  /*5ae0*/  IADD3 R5, R226, 0x40, RZ ;  /* 0x00000040e2057810 */ /* 0x000fe60007ffe0ff */
[----:B--2---:R-:W-:Y:S01]  /*5af0*/  IMAD.X R9, R4, 0x1, R227, P0 ;  /* 0x0000000104097824 */ /* 0x004fe200000e06e3 */
[----:B------:R-:W-:Y:S02]  /*5b00*/  IADD3 R6, P0, R0, R229, RZ ;  /* 0x000000e500067210 */ /* 0x000fe40007f1e0ff */
[----:B------:R-:W-:Y:S02]  /*5b10*/  ISETP.GE.AND P1, PT, R5, c[0x0][0x1d4], PT ;  /* 0x0000750005007a0c */ /* 0x000fe40003f26270 */
[----:B------:R-:W-:Y:S01]  /*5b20*/  @!PT LDS RZ, [RZ] ;  /* 0x00000000fffff984 */ /* 0x000fe20000000800 */
[----:B------:R-:W-:Y:S01]  /*5b30*/  @!PT LDS RZ, [RZ] ;  /* 0x00000000fffff984 */ /* 0x000fe20000000800 */
[----:B------:R-:W-:Y:S01]  /*5b40*/  @!PT LDS RZ, [RZ] ;  /* 0x00000000fffff984 */ /* 0x000fe20000000800 */
[----:B------:R1:W-:Y:S01]  /*5b50*/  LDGSTS.E.BYPASS.LTC128B.128 [R223+0x2080], [R8.64], !P3 ;  /* 0x0208000008df7fae */ /* 0x0003e2000d901d48 */
[----:B------:R-:W-:Y:S01]  /*5b60*/  IMAD.X R7, R4, 0x1, R228, P0 ;  /* 0x0000000104077824 */ /* 0x000fe200000e06e4 */
[----:B------:R-:W-:Y:S04]  /*5b70*/  IADD3 R2, P0, R0, R231, RZ ;  /* 0x000000e700027210 */ /* 0x000fe80007f1e0ff */
[----:B------:R1:W-:Y:S01]  /*5b80*/  LDGSTS.E.BYPASS.LTC128B.128 [R223+0x2c80], [R6.64], !P2 ;  /* 0x02c8000006df7fae */ /* 0x0003e2000d101d48 */
[----:B------:R-:W-:Y:S05]  /*5b90*/  IMAD.X R3, R4, 0x1, R230, P0 ;  /* 0x0000000104037824 */ /* 0x000fea00000e06e6 */
[----:B------:R1:W-:Y:S03]  /*5ba0*/  LDGSTS.E.BYPASS.LTC128B.128 [R223+0x3880], [R2.64], !P1 ;  /* 0x0388000002df7fae */ /* 0x0003e6000c901d48 */
.L_x_193:
[----:B------:R-:W-:Y:S05]  /*5bb0*/  BSYNC B0 ;  /* 0x0000000000007941 */ /* 0x000fea0003800000 */
.L_x_192:
[----:B-1-34-:R-:W0:Y:S01]  /*5bc0*/  LDGDEPBAR ;  /* 0x00000000000079af */ /* 0x01ae220000000000 */
[----:B------:R-:W-:Y:S01]  /*5bd0*/  WARPSYNC 0xffffffff ;  /* 0xffffffff00007948 */ /* 0x000fe20003800000 */
[-C--:B--2---:R-:W-:Y:S06]  /*5be0*/  HMMA.16816.F32 R4, R48, R16.reuse, RZ ;  /* 0x000000103004723c */ /* 0x084fec00000018ff */
[----:B------:R-:W2:Y:S02]  /*5bf0*/  LDL R0, [R1+0x10] ;  /* 0x0000100001007983 */ /* 0x000ea40000100800 */
[C---:B------:R-:W-:Y:S02]  /*5c00*/  HMMA.16816.F32 R8, R44.reuse, R16, RZ ;  /* 0x000000102c08723c */ /* 0x040fe400000018ff */
[----:B------:R-:W-:Y:S06]  /*5c10*/  LDSM.16.M88.4 R184, [R211+0x8080] ;  /* 0x00808000d3b8783b */ /* 0x000fec0000000200 */
[-C--:B------:R-:W-:Y:S02]  /*5c20*/  HMMA.16816.F32 R12, R44, R18.reuse, RZ ;  /* 0x000000122c0c723c */ /* 0x080fe400000018ff */
[----:B------:R-:W1:Y:S06]  /*5c30*/  LDSM.16.M88.4 R188, [R208+0x4880] ;  /* 0x00488000d0bc783b */ /* 0x000e6c0000000200 */
[C---:B------:R-:W-:Y:S02]  /*5c40*/  HMMA.16816.F32 R16, R48.reuse, R18, RZ ;  /* 0x000000123010723c */ /* 0x040fe400000018ff */
[----:B------:R-:W3:Y:S06]  /*5c50*/  LDSM.16.M88.4 R192, [R211+0x9080] ;  /* 0x00908000d3c0783b */ /* 0x000eec0000000200 */
[-C--:B------:R-:W-:Y:S02]  /*5c60*/  HMMA.16816.F32 R20, R48, R32.reuse, RZ ;  /* 0x000000203014723c */ /* 0x080fe400000018ff */
[----:B------:R-:W-:Y:S06]  /*5c70*/  LDSM.16.M88.4 R196, [R208+0x5080] ;  /* 0x00508000d0c4783b */ /* 0x000fec0000000200 */
[C---:B------:R-:W-:Y:S02]  /*5c80*/  HMMA.16816.F32 R24, R44.reuse, R32, RZ ;  /* 0x000000202c18723c */ /* 0x040fe400000018ff */
[----:B------:R-:W-:Y:S06]  /*5c90*/  LDSM.16.M88.4 R200, [R219] ;  /* 0x00000000dbc8783b */ /* 0x000fec0000000200 */
[-C--:B------:R-:W-:Y:S02]  /*5ca0*/  HMMA.16816.F32 R28, R44, R34.reuse, RZ ;  /* 0x000000222c1c723c */ /* 0x080fe400000018ff */
[----:B------:R-:W-:Y:S06]  /*5cb0*/  LDSM.16.M88.4 R204, [R212+0x9080] ;  /* 0x00908000d4cc783b */ /* 0x000fec0000000200 */
[C---:B------:R-:W-:Y:S08]  /*5cc0*/  HMMA.16816.F32 R32, R48.reuse, R34, RZ ;  /* 0x000000223020723c */ /* 0x040ff000000018ff */
[-C--:B------:R-:W-:Y:S08]  /*5cd0*/  HMMA.16816.F32 R36, R48, R160.reuse, RZ ;  /* 0x000000a03024723c */ /* 0x080ff000000018ff */
[C---:B------:R-:W-:Y:S08]  /*5ce0*/  HMMA.16816.F32 R40, R44.reuse, R160, RZ ;  /* 0x000000a02c28723c */ /* 0x040ff000000018ff */
[-C--:B------:R-:W-:Y:S08]  /*5cf0*/  HMMA.16816.F32 R44, R44, R162.reuse, RZ ;  /* 0x000000a22c2c723c */ /* 0x080ff000000018ff */
[----:B------:R-:W-:Y:S01]  /*5d00*/  HMMA.16816.F32 R48, R48, R162, RZ ;  /* 0x000000a23030723c */ /* 0x000fe200000018ff */
[----:B------:R-:W4:Y:S07]  /*5d10*/  LDSM.16.M88.4 R160, [R208+0x4c80] ;  /* 0x004c8000d0a0783b */ /* 0x000f2e0000000200 */
[-C--:B------:R-:W-:Y:S08]  /*5d20*/  HMMA.16816.F32 R4, R164, R168.reuse, R4 ;  /* 0x000000a8a404723c */ /* 0x080ff00000001804 */
[C---:B------:R-:W-:Y:S08]  /*5d30*/  HMMA.16816.F32 R8, R172.reuse, R168, R8 ;  /* 0x000000a8ac08723c */ /* 0x040ff00000001808 */
[-C--:B------:R-:W-:Y:S08]  /*5d40*/  HMMA.16816.F32 R12, R172, R170.reuse, R12 ;  /* 0x000000aaac0c723c */ /* 0x080ff0000000180c */
[C---:B------:R-:W-:Y:S01]  /*5d50*/  HMMA.16816.F32 R16, R164.reuse, R170, R16 ;  /* 0x000000aaa410723c */ /* 0x040fe20000001810 */
[----:B------:R-:W5:Y:S07]  /*5d60*/  LDSM.16.M88.4 R168, [R212+0x8080] ;  /* 0x00808000d4a8783b */ /* 0x000f6e0000000200 */
[-C--:B------:R-:W-:Y:S08]  /*5d70*/  HMMA.16816.F32 R20, R164, R176.reuse, R20 ;  /* 0x000000b0a414723c */ /* 0x080ff00000001814 */
[C---:B------:R-:W-:Y:S08]  /*5d80*/  HMMA.16816.F32 R24, R172.reuse, R176, R24 ;  /* 0x000000b0ac18723c */ /* 0x040ff00000001818 */
[-C--:B------:R-:W-:Y:S08]  /*5d90*/  HMMA.16816.F32 R28, R172, R178.reuse, R28 ;  /* 0x000000b2ac1c723c */ /* 0x080ff0000000181c */
[C---:B------:R-:W-:Y:S01]  /*5da0*/  HMMA.16816.F32 R32, R164.reuse, R178, R32 ;  /* 0x000000b2a420723c */ /* 0x040fe20000001820 */
[----:B------:R-:W-:Y:S07]  /*5db0*/  LDSM.16.M88.4 R176, [R208+0x5480] ;  /* 0x00548000d0b0783b */ /* 0x000fee0000000200 */
[-C--:B------:R-:W-:Y:S08]  /*5dc0*/  HMMA.16816.F32 R36, R164, R180.reuse, R36 ;  /* 0x000000b4a424723c */ /* 0x080ff00000001824 */
[C---:B------:R-:W-:Y:S08]  /*5dd0*/  HMMA.16816.F32 R40, R172.reuse, R180, R40 ;  /* 0x000000b4ac28723c */ /* 0x040ff00000001828 */
[-C--:B------:R-:W-:Y:S01]  /*5de0*/  HMMA.16816.F32 R44, R172, R182.reuse, R44 ;  /* 0x000000b6ac2c723c */ /* 0x080fe2000000182c */
[----:B------:R-:W-:Y:S07]  /*5df0*/  LDSM.16.M88.4 R172, [R217] ;  /* 0x00000000d9ac783b */ /* 0x000fee0000000200 */
[----:B------:R-:W-:Y:S01]  /*5e00*/  HMMA.16816.F32 R48, R164, R182, R48 ;  /* 0x000000b6a430723c */ /* 0x000fe20000001830 */
[----:B------:R-:W2:Y:S07]  /*5e10*/  LDSM.16.M88.4 R164, [R218] ;  /* 0x00000000daa4783b */ /* 0x000eae0000000200 */
[-C--:B-1----:R-:W-:Y:S01]  /*5e20*/  HMMA.16816.F32 R4, R184, R188.reuse, R4 ;  /* 0x000000bcb804723c */ /* 0x082fe20000001804 */
[----:B------:R-:W-:Y:S07]  /*5e30*/  LDSM.16.M88.4 R180, [R211+0xb080] ;  /* 0x00b08000d3b4783b */ /* 0x000fee0000000200 */
[C---:B---3--:R-:W-:Y:S08]  /*5e40*/  HMMA.16816.F32 R8, R192.reuse, R188, R8 ;  /* 0x000000bcc008723c */ /* 0x048ff00000001808 */
[-C--:B------:R-:W-:Y:S08]  /*5e50*/  HMMA.16816.F32 R12, R192, R190.reuse, R12 ;  /* 0x000000bec00c723c */ /* 0x080ff0000000180c */
[C---:B------:R-:W-:Y:S01]  /*5e60*/  HMMA.16816.F32 R16, R184.reuse, R190, R16 ;  /* 0x000000beb810723c */ /* 0x040fe20000001810 */
[----:B------:R-:W-:Y:S07]  /*5e70*/  LDSM.16.M88.4 R188, [R208+0x5c80] ;  /* 0x005c8000d0bc783b */ /* 0x000fee0000000200 */
[-C--:B----4-:R-:W-:Y:S08]  /*5e80*/  HMMA.16816.F32 R20, R184, R160.reuse, R20 ;  /* 0x000000a0b814723c */ /* 0x090ff00000001814 */
[C---:B------:R-:W-:Y:S08]  /*5e90*/  HMMA.16816.F32 R24, R192.reuse, R160, R24 ;  /* 0x000000a0c018723c */ /* 0x040ff00000001818 */
[-C--:B------:R-:W-:Y:S08]  /*5ea0*/  HMMA.16816.F32 R28, R192, R162.reuse, R28 ;  /* 0x000000a2c01c723c */ /* 0x080ff0000000181c */
[C---:B------:R-:W-:Y:S01]  /*5eb0*/  HMMA.16816.F32 R32, R184.reuse, R162, R32 ;  /* 0x000000a2b820723c */ /* 0x040fe20000001820 */
[----:B------:R-:W1:Y:S07]  /*5ec0*/  LDSM.16.M88.4 R160, [R211+0xa080] ;  /* 0x00a08000d3a0783b */ /* 0x000e6e0000000200 */
[-C--:B------:R-:W-:Y:S08]  /*5ed0*/  HMMA.16816.F32 R36, R184, R196.reuse, R36 ;  /* 0x000000c4b824723c */ /* 0x080ff00000001824 */
[C---:B------:R-:W-:Y:S08]  /*5ee0*/  HMMA.16816.F32 R40, R192.reuse, R196, R40 ;  /* 0x000000c4c028723c */ /* 0x040ff00000001828 */
[-C--:B------:R-:W-:Y:S01]  /*5ef0*/  HMMA.16816.F32 R44, R192, R198.reuse, R44 ;  /* 0x000000c6c02c723c */ /* 0x080fe2000000182c */
[----:B------:R-:W-:Y:S07]  /*5f00*/  LDSM.16.M88.4 R192, [R216] ;  /* 0x00000000d8c0783b */ /* 0x000fee0000000200 */
[----:B------:R-:W-:Y:S01]  /*5f10*/  HMMA.16816.F32 R48, R184, R198, R48 ;  /* 0x000000c6b830723c */ /* 0x000fe20000001830 */
[----:B------:R-:W3:Y:S07]  /*5f20*/  LDSM.16.M88.4 R184, [R208+0x5880] ;  /* 0x00588000d0b8783b */ /* 0x000eee0000000200 */
[-C--:B-----5:R-:W-:Y:S01]  /*5f30*/  HMMA.16816.F32 R4, R168, R200.reuse, R4 ;  /* 0x000000c8a804723c */ /* 0x0a0fe20000001804 */
[----:B------:R-:W-:Y:S07]  /*5f40*/  LDSM.16.M88.4 R196, [R212+0xb080] ;  /* 0x00b08000d4c4783b */ /* 0x000fee0000000200 */
[C---:B------:R-:W-:Y:S08]  /*5f50*/  HMMA.16816.F32 R8, R204.reuse, R200, R8 ;  /* 0x000000c8cc08723c */ /* 0x040ff00000001808 */
[-C--:B------:R-:W-:Y:S03]  /*5f60*/  HMMA.16816.F32 R12, R204, R202.reuse, R12 ;  /* 0x000000cacc0c723c */ /* 0x080fe6000000180c */
[----:B--2---:R-:W-:Y:S05]  /*5f70*/  ISETP.GT.AND P0, PT, R225, R0, PT ;  /* 0x00000000e100720c */ /* 0x004fea0003f04270 */
[C---:B------:R-:W-:Y:S01]  /*5f80*/  HMMA.16816.F32 R16, R168.reuse, R202, R16 ;  /* 0x000000caa810723c */ /* 0x040fe20000001810 */
[----:B------:R-:W-:Y:S07]  /*5f90*/  LDSM.16.M88.4 R200, [R215] ;  /* 0x00000000d7c8783b */ /* 0x000fee0000000200 */
[-C--:B------:R-:W-:Y:S08]  /*5fa0*/  HMMA.16816.F32 R20, R168, R164.reuse, R20 ;  /* 0x000000a4a814723c */ /* 0x080ff00000001814 */
[C---:B------:R-:W-:Y:S08]  /*5fb0*/  HMMA.16816.F32 R24, R204.reuse, R164, R24 ;  /* 0x000000a4cc18723c */ /* 0x040ff00000001818 */
[-C--:B------:R-:W-:Y:S08]  /*5fc0*/  HMMA.16816.F32 R28, R204, R166.reuse, R28 ;  /* 0x000000a6cc1c723c */ /* 0x080ff0000000181c */
[C---:B------:R-:W-:Y:S01]  /*5fd0*/  HMMA.16816.F32 R32, R168.reuse, R166, R32 ;  /* 0x000000a6a820723c */ /* 0x040fe20000001820 */
[----:B------:R-:W2:Y:S07]  /*5fe0*/  LDSM.16.M88.4 R164, [R212+0xa080] ;  /* 0x00a08000d4a4783b */ /* 0x000eae0000000200 */
[-C--:B------:R-:W-:Y:S08]  /*5ff0*/  HMMA.16816.F32 R36, R168, R172.reuse, R36 ;  /* 0x000000aca824723c */ /* 0x080ff00000001824 */
[C---:B------:R-:W-:Y:S08]  /*6000*/  HMMA.16816.F32 R40, R204.reuse, R172, R40 ;  /* 0x000000accc28723c */ /* 0x040ff00000001828 */
[-C--:B------:R-:W-:Y:S08]  /*6010*/  HMMA.16816.F32 R44, R204, R174.reuse, R44 ;  /* 0x000000aecc2c723c */ /* 0x080ff0000000182c */
[----:B------:R-:W-:Y:S01]  /*6020*/  HMMA.16816.F32 R48, R168, R174, R48 ;  /* 0x000000aea830723c */ /* 0x000fe20000001830 */
[----:B------:R-:W4:Y:S01]  /*6030*/  LDSM.16.M88.4 R168, [R214] ;  /* 0x00000000d6a8783b */ /* 0x000f220000000200 */
        /* <DEDUP_REMOVED lines=14> */
[-C--:B--2---:R-:W-:Y:S08]  /*6120*/  HMMA.16816.F32 R4, R164, R192.reuse, R4 ;  /* 0x000000c0a404723c */ /* 0x084ff00000001804 */
        /* <DEDUP_REMOVED lines=10> */
[----:B------:R-:W-:Y:S01]  /*61d0*/  HMMA.16816.F32 R48, R164, R170, R48 ;  /* 0x000000aaa430723c */ /* 0x000fe20000001830 */
[----:B------:R-:W-:-:S07]  /*61e0*/  @!P0 BRA `(.L_x_195) ;  /* 0x0000043000008947 */ /* 0x000fce0003800000 */
[C---:B------:R-:W-:Y:S01]  /*61f0*/  IADD3 R137, R226.reuse, 0x20, RZ ;  /* 0x00000020e2897810 */ /* 0x040fe20007ffe0ff */
[----:B------:R-:W2:Y:S01]  /*6200*/  LDL R2, [R1+0x20] ;  /* 0x0000200001027983 */ /* 0x000ea20000100800 */
[----:B------:R-:W-:Y:S01]  /*6210*/  ISETP.GE.AND P5, PT, R226, c[0x0][0x1d4], PT ;  /* 0x00007500e2007a0c */ /* 0x000fe20003fa6270 */
[----:B------:R-:W-:Y:S01]  /*6220*/  IMAD.MOV.U32 R3, RZ, RZ, c[0x0][0x2b8] ;  /* 0x0000ae00ff037624 */ /* 0x000fe200078e00ff */
[----:B------:R-:W-:Y:S01]  /*6230*/  ISETP.GE.AND P4, PT, R137, c[0x0][0x1d4], PT ;  /* 0x0000750089007a0c */ /* 0x000fe20003f86270 */
[----:B------:R-:W3:Y:S01]  /*6240*/  LDL R0, [R1+0x14] ;  /* 0x0000140001007983 */ /* 0x000ee20000100800 */
[----:B------:R-:W-:Y:S02]  /*6250*/  IMAD.MOV.U32 R222, RZ, RZ, RZ ;  /* 0x000000ffffde7224 */ /* 0x000fe400078e00ff */
[----:B------:R-:W-:Y:S01]  /*6260*/  ISETP.NE.AND P2, PT, R3, 0x1, PT ;  /* 0x000000010300780c */ /* 0x000fe20003f45270 */
[----:B------:R-:W1:Y:S02]  /*6270*/  S2R R134, SR_TID.X ;  /* 0x0000000000867919 */ /* 0x000e640000002100 */
[----:B-1----:R-:W-:Y:S04]  /*6280*/  SHF.R.S32.HI R130, RZ, 0x1f, R134 ;  /* 0x0000001fff827819 */ /* 0x002fe80000011486 */
[----:B------:R-:W-:Y:S01]  /*6290*/  LEA.HI R130, R130, R134, RZ, 0x2 ;  /* 0x0000008682827211 */ /* 0x000fe200078f10ff */
[----:B------:R-:W-:Y:S03]  /*62a0*/  IMAD.SHL.U32 R134, R226, 0x2, RZ ;  /* 0x00000002e2867824 */ /* 0x000fe600078e00ff */
[----:B------:R-:W-:Y:S04]  /*62b0*/  SHF.R.S32.HI R130, RZ, 0x2, R130 ;  /* 0x00000002ff827819 */ /* 0x000fe80000011482 */
[----:B------:R-:W-:Y:S01]  /*62c0*/  IADD3 R130, -R130, 0x30, RZ ;  /* 0x0000003082827810 */ /* 0x000fe20007ffe1ff */
[----:B--2---:R-:W-:Y:S01]  /*62d0*/  IMAD R2, R225, 0x30, R2 ;  /* 0x00000030e1027824 */ /* 0x004fe200078e0202 */
[----:B---3--:R-:W-:Y:S04]  /*62e0*/  ISETP.GT.AND P1, PT, R0, 0x2f, PT ;  /* 0x0000002f0000780c */ /* 0x008fe80003f24270 */
[----:B------:R-:W-:Y:S05]  /*62f0*/  IADD3 R2, R2, -0x30, R0 ;  /* 0xffffffd002027810 */ /* 0x000fea0007ffe000 */
[----:B------:R-:W-:Y:S04]  /*6300*/  @P2 IMAD.HI.U32 R3, R2, c[0x0][0x2bc], RZ ;  /* 0x0000af0002032a27 */ /* 0x000fe800078e00ff */
[----:B------:R-:W-:Y:S01]  /*6310*/  IMAD.MOV.U32 R0, RZ, RZ, R2 ;  /* 0x000000ffff007224 */ /* 0x000fe200078e0002 */
[----:B------:R-:W-:Y:S04]  /*6320*/  @P2 SHF.R.U32.HI R0, RZ, c[0x0][0x2c0], R3 ;  /* 0x0000b000ff002a19 */ /* 0x000fe80000011603 */
[C---:B------:R-:W-:Y:S04]  /*6330*/  @!P1 IADD3 R3, P0, R0.reuse, UR12, RZ ;  /* 0x0000000c00039c10 */ /* 0x040fe8000ff1e0ff */
[----:B------:R-:W-:Y:S01]  /*6340*/  @!P1 LEA.HI.X.SX32 R128, R0, UR10, 0x1, P0 ;  /* 0x0000000a00809c11 */ /* 0x000fe200080f0eff */
[----:B------:R-:W-:Y:S01]  /*6350*/  IMAD.MOV R0, RZ, RZ, -R0 ;  /* 0x000000ffff007224 */ /* 0x000fe200078e0a00 */
[C---:B------:R-:W-:Y:S03]  /*6360*/  @!P1 LEA R132, P0, R3.reuse, c[0x0][0x2a0], 0x2 ;  /* 0x0000a80003849a11 */ /* 0x040fe600078010ff */
[----:B------:R-:W-:Y:S01]  /*6370*/  IMAD R224, R0, c[0x0][0x2b8], R2 ;  /* 0x0000ae0000e07a24 */ /* 0x000fe200078e0202 */
[----:B------:R-:W-:Y:S03]  /*6380*/  @!P1 LEA.HI.X R133, R3, c[0x0][0x2a4], R128, 0x2, P0 ;  /* 0x0000a90003859a11 */ /* 0x000fe600000f1480 */
[----:B------:R-:W-:Y:S01]  /*6390*/  IMAD.WIDE.U32 R2, R224, c[0x0][0x1e0], RZ ;  /* 0x00007800e0027a25 */ /* 0x000fe200078e00ff */
[----:B------:R-:W-:Y:S01]  /*63a0*/  SHF.R.S32.HI R0, RZ, 0x1f, R224 ;  /* 0x0000001fff007819 */ /* 0x000fe200000114e0 */
[----:B------:R-:W2:Y:S01]  /*63b0*/  @!P1 LDG.E R222, [R132.64] ;  /* 0x0000000884de9981 */ /* 0x000ea2000c1e1900 */
[----:B------:R-:W-:Y:S03]  /*63c0*/  ISETP.GE.AND P1, PT, R130, 0x1, PT ;  /* 0x000000018200780c */ /* 0x000fe60003f26270 */
[----:B------:R-:W-:Y:S04]  /*63d0*/  IMAD R0, R0, c[0x0][0x1e0], RZ ;  /* 0x0000780000007a24 */ /* 0x000fe800078e02ff */
[----:B------:R-:W-:Y:S04]  /*63e0*/  IMAD R0, R224, c[0x0][0x1e4], R0 ;  /* 0x00007900e0007a24 */ /* 0x000fe800078e0200 */
        /* <DEDUP_REMOVED lines=10> */
[----:B------:R-:W2:Y:S01]  /*6490*/  SHFL.IDX PT, R2, R3, RZ, 0x1c1f ;  /* 0x001c1fff03027589 */ /* 0x000ea200000e0000 */
[-C--:B-1----:R-:W-:Y:S05]  /*64a0*/  @P1 IADD3 R166, P0, R0, R134.reuse, RZ ;  /* 0x0000008600a61210 */ /* 0x082fea0007f1e0ff */
[--C-:B--2---:R-:W-:Y:S01]  /*64b0*/  @P1 IMAD.X R167, R2, 0x1, R227.reuse, P0 ;  /* 0x0000000102a71824 */ /* 0x104fe200000e06e3 */
[----:B------:R-:W-:Y:S04]  /*64c0*/  @P1 IADD3 R164, P0, R0, R229, RZ ;  /* 0x000000e500a41210 */ /* 0x000fe80007f1e0ff */
[----:B------:R-:W-:Y:S01]  /*64d0*/  @!PT LDS RZ, [RZ] ;  /* 0x00000000fffff984 */ /* 0x000fe20000000800 */
[----:B------:R1:W-:Y:S01]  /*64e0*/  @P1 LDGSTS.E.BYPASS.LTC128B.128 [R223+0x3c80], [R166.64], !P5 ;  /* 0x03c80000a6df1fae */ /* 0x0003e2000e901d48 */
[----:B------:R-:W-:Y:S01]  /*64f0*/  @P1 IMAD.X R165, R2, 0x1, R228, P0 ;  /* 0x0000000102a51824 */ /* 0x000fe200000e06e4 */
[----:B------:R-:W-:Y:S02]  /*6500*/  @P1 IADD3 R162, P0, R0, R231, RZ ;  /* 0x000000e700a21210 */ /* 0x000fe40007f1e0ff */
[----:B------:R-:W2:Y:S03]  /*6510*/  SHFL.IDX PT, R0, R128, 0x1, 0x1c1f ;  /* 0x003c1f0080007f89 */ /* 0x000ea600000e0000 */
[----:B------:R-:W-:Y:S01]  /*6520*/  @P1 IMAD.X R163, R2, 0x1, R230, P0 ;  /* 0x0000000102a31824 */ /* 0x000fe200000e06e6 */
[----:B------:R1:W-:Y:S01]  /*6530*/  @P1 LDGSTS.E.BYPASS.LTC128B.128 [R223+0x4880], [R164.64], !P4 ;  /* 0x04880000a4df1fae */ /* 0x0003e2000e101d48 */
[----:B------:R-:W-:Y:S03]  /*6540*/  ISETP.GE.AND P0, PT, R130, 0x21, PT ;  /* 0x000000218200780c */ /* 0x000fe60003f06270 */
[----:B------:R-:W3:Y:S10]  /*6550*/  SHFL.IDX PT, R2, R3, 0x1, 0x1c1f ;  /* 0x003c1f0003027f89 */ /* 0x000ef400000e0000 */
[----:B--2---:R-:W-:Y:S02]  /*6560*/  @P0 IADD3 R160, P2, R0, R134, RZ ;  /* 0x0000008600a00210 */ /* 0x004fe40007f5e0ff */
[----:B------:R-:W-:Y:S04]  /*6570*/  IADD3 R134, R226, 0x40, RZ ;  /* 0x00000040e2867810 */ /* 0x000fe80007ffe0ff */
[----:B------:R-:W-:Y:S01]  /*6580*/  ISETP.GE.AND P3, PT, R134, c[0x0][0x1d4], PT ;  /* 0x0000750086007a0c */ /* 0x000fe20003f66270 */
[----:B---3--:R-:W-:Y:S01]  /*6590*/  @P0 IMAD.X R161, R2, 0x1, R227, P2 ;  /* 0x0000000102a10824 */ /* 0x008fe200010e06e3 */
[----:B------:R-:W-:Y:S05]  /*65a0*/  @P0 IADD3 R138, P2, R0, R229, RZ ;  /* 0x000000e5008a0210 */ /* 0x000fea0007f5e0ff */
[----:B------:R-:W-:Y:S01]  /*65b0*/  @P0 IMAD.X R139, R2, 0x1, R228, P2 ;  /* 0x00000001028b0824 */ /* 0x000fe200010e06e4 */
[----:B------:R-:W-:Y:S05]  /*65c0*/  @P0 IADD3 R132, P2, R0, R231, RZ ;  /* 0x000000e700840210 */ /* 0x000fea0007f5e0ff */
[----:B------:R1:W-:Y:S01]  /*65d0*/  @P1 LDGSTS.E.BYPASS.LTC128B.128 [R223+0x5480], [R162.64], !P3 ;  /* 0x05480000a2df1fae */ /* 0x0003e2000d901d48 */
[----:B------:R-:W-:Y:S03]  /*65e0*/  @P0 IMAD.X R133, R2, 0x1, R230, P2 ;  /* 0x0000000102850824 */ /* 0x000fe600010e06e6 */
[----:B------:R1:W-:Y:S04]  /*65f0*/  @P0 LDGSTS.E.BYPASS.LTC128B.128 [R223+0x4480], [R160.64], !P5 ;  /* 0x04480000a0df0fae */ /* 0x0003e8000e901d48 */
[----:B------:R1:W-:Y:S04]  /*6600*/  @P0 LDGSTS.E.BYPASS.LTC128B.128 [R223+0x5080], [R138.64], !P4 ;  /* 0x050800008adf0fae */ /* 0x0003e8000e101d48 */
[----:B------:R1:W-:Y:S02]  /*6610*/  @P0 LDGSTS.E.BYPASS.LTC128B.128 [R223+0x5c80], [R132.64], !P3 ;  /* 0x05c8000084df0fae */ /* 0x0003e4000d901d48 */
.L_x_195:
[----:B-1----:R-:W-:Y:S01]  /*6620*/  MOV R165, 0x1 ;  /* 0x0000000100a57802 */ /* 0x002fe20000000f00 */
[----:B------:R-:W2:Y:S01]  /*6630*/  LDL R2, [R1+0x18] ;  /* 0x0000180001027983 */ /* 0x000ea20000100800 */
[----:B------:R-:W-:Y:S02]  /*6640*/  IMAD.MOV.U32 R0, RZ, RZ, c[0x0][0x2c4] ;  /* 0x0000b100ff007624 */ /* 0x000fe400078e00ff */
[----:B------:R-:W-:Y:S01]  /*6650*/  ISETP.LE.AND P1, PT, R165, c[0x0][0x32c], PT ;  /* 0x0000cb00a5007a0c */ /* 0x000fe20003f23270 */
[----:B------:R-:W-:Y:S01]  /*6660*/  IMAD R3, R225, -0x30, RZ ;  /* 0xffffffd0e1037824 */ /* 0x000fe200078e02ff */
[----:B------:R-:W0:Y:S01]  /*6670*/  LDGDEPBAR ;  /* 0x00000000000079af */ /* 0x000e220000000000 */
[----:B------:R-:W-:Y:S01]  /*6680*/  ISETP.NE.AND P0, PT, R0, 0x1, PT ;  /* 0x000000010000780c */ /* 0x000fe20003f05270 */
[----:B------:R-:W-:Y:S02]  /*6690*/  IMAD.MOV.U32 R164, RZ, RZ, c[0x0][0x2ac] ;  /* 0x0000ab00ffa47624 */ /* 0x000fe400078e00ff */
[----:B------:R-:W-:Y:S05]  /*66a0*/  IADD3 R139, -R250, 0x1, R3 ;  /* 0x00000001fa8b7810 */ /* 0x000fea0007ffe103 */
[----:B------:R-:W-:Y:S05]  /*66b0*/  IMAD R139, R164, c[0x0][0x1d0], R139 ;  /* 0x00007400a48b7a24 */ /* 0x000fea00078e028b */
[----:B------:R-:W-:Y:S04]  /*66c0*/  IADD3 R139, R139, -c[0x0][0x168], RZ ;  /* 0x80005a008b8b7a10 */ /* 0x000fe80007ffe0ff */
[C---:B------:R-:W-:Y:S02]  /*66d0*/  IADD3 R138, R139.reuse, c[0x0][0x328], RZ ;  /* 0x0000ca008b8a7a10 */ /* 0x040fe40007ffe0ff */
[----:B------:R-:W-:Y:S01]  /*66e0*/  IADD3 R139, R139, UR4, RZ ;  /* 0x000000048b8b7c10 */ /* 0x000fe2000fffe0ff */
[----:B--2---:R-:W-:Y:S04]  /*66f0*/  @P0 IMAD.HI.U32 R0, R2, c[0x0][0x2c8], RZ ;  /* 0x0000b20002000a27 */ /* 0x004fe800078e00ff */
[----:B------:R-:W-:Y:S01]  /*6700*/  IMAD.MOV.U32 R137, RZ, RZ, R2 ;  /* 0x000000ffff897224 */ /* 0x000fe200078e0002 */
[----:B------:R-:W-:Y:S05]  /*6710*/  @P0 SHF.R.U32.HI R137, RZ, c[0x0][0x2cc], R0 ;  /* 0x0000b300ff890a19 */ /* 0x000fea0000011600 */
[----:B------:R-:W1:Y:S02]  /*6720*/  SHFL.IDX PT, R2, R137, RZ, 0x1c1f ;  /* 0x001c1fff89027589 */ /* 0x000e6400000e0000 */
[----:B-1----:R-:W-:Y:S01]  /*6730*/  IADD3 R0, R2, R139, RZ ;  /* 0x0000008b02007210 */ /* 0x002fe20007ffe0ff */
[----:B------:R-:W-:Y:S01]  /*6740*/  IMAD.IADD R133, R138, 0x1, R2 ;  /* 0x000000018a857824 */ /* 0x000fe200078e0202 */
[----:B------:R-:W-:-:S05]  /*6750*/  @!P1 BRA `(.L_x_196) ;  /* 0x0000019000009947 */ /* 0x000fca0003800000 */
[----:B------:R-:W-:Y:S01]  /*6760*/  IMAD R2, R164, c[0x0][0x1d0], R2 ;  /* 0x00007400a4027a24 */ /* 0x000fe200078e0202 */
[----:B------:R-:W-:Y:S04]  /*6770*/  BSSY B0, `(.L_x_197) ;  /* 0x0000012000007945 */ /* 0x000fe80003800000 */
[----:B------:R-:W-:Y:S04]  /*6780*/  IADD3 R2, R2, -c[0x0][0x168], RZ ;  /* 0x80005a0002027a10 */ /* 0x000fe80007ffe0ff */
[----:B------:R-:W-:Y:S11]  /*6790*/  ISETP.GT.AND P0, PT, R2, -0x1, PT ;  /* 0xffffffff0200780c */ /* 0x000ff60003f04270 */
[----:B------:R-:W-:Y:S02]  /*67a0*/  @!UPT UIADD3 URZ, URZ, URZ, URZ ;  /* 0x0000003f3f3ff290 */ /* 0x000fe4000fffe03f */
[----:B------:R-:W-:-:S05]  /*67b0*/  @P0 BRA `(.L_x_198) ;  /* 0x0000008000000947 */ /* 0x000fca0003800000 */
[----:B------:R-:W-:Y:S01]  /*67c0*/  LOP3.LUT R2, RZ, R2, RZ, 0x33, !PT ;  /* 0x00000002ff027212 */ /* 0x000fe200078e33ff */
[----:B------:R-:W-:Y:S05]  /*67d0*/  IMAD.MOV.U32 R128, RZ, RZ, 0x1 ;  /* 0x00000001ff807424 */ /* 0x000fea00078e00ff */
[----:B------:R-:W-:Y:S11]  /*67e0*/  ISETP.NE.AND P0, PT, R128, c[0x0][0x32c], PT ;  /* 0x0000cb0080007a0c */ /* 0x000ff60003f05270 */
[----:B------:R-:W-:Y:S02]  /*67f0*/  @!UPT UIADD3 URZ, URZ, URZ, URZ ;  /* 0x0000003f3f3ff290 */ /* 0x000fe4000fffe03f */
[----:B------:R-:W-:Y:S05]  /*6800*/  @P0 IMAD.HI.U32 R128, R2, c[0x0][0x330], RZ ;  /* 0x0000cc0002800a27 */ /* 0x000fea00078e00ff */
[----:B------:R-:W-:Y:S04]  /*6810*/  @P0 SHF.R.U32.HI R2, RZ, c[0x0][0x334], R128 ;  /* 0x0000cd00ff020a19 */ /* 0x000fe80000011680 */
[----:B------:R-:W-:Y:S01]  /*6820*/  LOP3.LUT R2, RZ, R2, RZ, 0x33, !PT ;  /* 0x00000002ff027212 */ /* 0x000fe200078e33ff */
[----:B------:R-:W-:-:S05]  /*6830*/  BRA `(.L_x_199) ;  /* 0x0000005000007947 */ /* 0x000fca0003800000 */
.L_x_198:
[----:B------:R-:W-:Y:S04]  /*6840*/  MOV R128, 0x1 ;  /* 0x0000000100807802 */ /* 0x000fe80000000f00 */
[----:B------:R-:W-:Y:S11]  /*6850*/  ISETP.NE.AND P0, PT, R128, c[0x0][0x32c], PT ;  /* 0x0000cb0080007a0c */ /* 0x000ff60003f05270 */
[----:B------:R-:W-:Y:S02]  /*6860*/  @!UPT UIADD3 URZ, URZ, URZ, URZ ;  /* 0x0000003f3f3ff290 */ /* 0x000fe4000fffe03f */
[----:B------:R-:W-:Y:S05]  /*6870*/  @P0 IMAD.HI.U32 R128, R2, c[0x0][0x330], RZ ;  /* 0x0000cc0002800a27 */ /* 0x000fea00078e00ff */
[----:B------:R-:W-:Y:S02]  /*6880*/  @P0 SHF.R.U32.HI R2, RZ, c[0x0][0x334], R128 ;  /* 0x0000cd00ff020a19 */ /* 0x000fe40000011680 */
.L_x_199:
[----:B------:R-:W-:Y:S05]  /*6890*/  BSYNC B0 ;  /* 0x0000000000007941 */ /* 0x000fea0003800000 */
.L_x_197:
[----:B------:R-:W-:Y:S04]  /*68a0*/  IMAD.IADD R128, R3, 0x1, -R250 ;  /* 0x0000000103807824 */ /* 0x000fe800078e0afa */
[----:B------:R-:W-:Y:S05]  /*68b0*/  IMAD R2, R2, c[0x0][0x32c], R128 ;  /* 0x0000cb0002027a24 */ /* 0x000fea00078e0280 */
[----:B------:R-:W-:Y:S02]  /*68c0*/  IADD3 R128, R2, c[0x0][0x32c], RZ ;  /* 0x0000cb0002807a10 */ /* 0x000fe40007ffe0ff */
[----:B------:R-:W-:Y:S02]  /*68d0*/  IMNMX R0, R0, R2, !PT ;  /* 0x0000000200007217 */ /* 0x000fe40007800200 */
[----:B------:R-:W-:Y:S02]  /*68e0*/  IMNMX R133, R133, R128, PT ;  /* 0x0000008085857217 */ /* 0x000fe40003800200 */
.L_x_196:
[----:B------:R-:W1:Y:S02]  /*68f0*/  SHFL.IDX PT, R2, R137, 0x1, 0x1c1f ;  /* 0x003c1f0089027f89 */ /* 0x000e6400000e0000 */
[-C--:B-1----:R-:W-:Y:S02]  /*6900*/  IADD3 R132, R138, R2.reuse, RZ ;  /* 0x000000028a847210 */ /* 0x082fe40007ffe0ff */
[----:B------:R-:W-:Y:S01]  /*6910*/  IADD3 R128, R139, R2, RZ ;  /* 0x000000028b807210 */ /* 0x000fe20007ffe0ff */
        /* <DEDUP_REMOVED lines=15> */
.L_x_202:
[----:B------:R-:W-:Y:S04]  /*6a10*/  MOV R130, 0x1 ;  /* 0x0000000100827802 */ /* 0x000fe80000000f00 */
[----:B------:R-:W-:Y:S11]  /*6a20*/  ISETP.NE.AND P0, PT, R130, c[0x0][0x32c], PT ;  /* 0x0000cb0082007a0c */ /* 0x000ff60003f05270 */
[----:B------:R-:W-:Y:S02]  /*6a30*/  @!UPT UIADD3 URZ, URZ, URZ, URZ ;  /* 0x0000003f3f3ff290 */ /* 0x000fe4000fffe03f */
[----:B------:R-:W-:Y:S05]  /*6a40*/  @P0 IMAD.HI.U32 R130, R2, c[0x0][0x330], RZ ;  /* 0x0000cc0002820a27 */ /* 0x000fea00078e00ff */
[----:B------:R-:W-:Y:S02]  /*6a50*/  @P0 SHF.R.U32.HI R2, RZ, c[0x0][0x334], R130 ;  /* 0x0000cd00ff020a19 */ /* 0x000fe40000011682 */
.L_x_203:
[----:B------:R-:W-:Y:S05]  /*6a60*/  BSYNC B0 ;  /* 0x0000000000007941 */ /* 0x000fea0003800000 */
.L_x_201:
[----:B------:R-:W-:Y:S04]  /*6a70*/  IMAD.IADD R130, R3, 0x1, -R250 ;  /* 0x0000000103827824 */ /* 0x000fe800078e0afa */
[----:B------:R-:W-:Y:S05]  /*6a80*/  IMAD R2, R2, c[0x0][0x32c], R130 ;  /* 0x0000cb0002027a24 */ /* 0x000fea00078e0282 */
[----:B------:R-:W-:Y:S02]  /*6a90*/  IADD3 R130, R2, c[0x0][0x32c], RZ ;  /* 0x0000cb0002827a10 */ /* 0x000fe40007ffe0ff */
[----:B------:R-:W-:Y:S02]  /*6aa0*/  IMNMX R128, R128, R2, !PT ;  /* 0x0000000280807217 */ /* 0x000fe40007800200 */
[----:B------:R-:W-:Y:S02]  /*6ab0*/  IMNMX R132, R132, R130, PT ;  /* 0x0000008284847217 */ /* 0x000fe40003800200 */
.L_x_200:
        /* <DEDUP_REMOVED lines=18> */
.L_x_206:
[----:B------:R-:W-:Y:S04]  /*6be0*/  MOV R160, 0x1 ;  /* 0x0000000100a07802 */ /* 0x000fe80000000f00 */
[----:B------:R-:W-:Y:S11]  /*6bf0*/  ISETP.NE.AND P0, PT, R160, c[0x0][0x32c], PT ;  /* 0x0000cb00a0007a0c */ /* 0x000ff60003f05270 */
[----:B------:R-:W-:Y:S02]  /*6c00*/  @!UPT UIADD3 URZ, URZ, URZ, URZ ;  /* 0x0000003f3f3ff290 */ /* 0x000fe4000fffe03f */
[----:B------:R-:W-:Y:S05]  /*6c10*/  @P0 IMAD.HI.U32 R160, R134, c[0x0][0x330], RZ ;  /* 0x0000cc0086a00a27 */ /* 0x000fea00078e00ff */
[----:B------:R-:W-:Y:S02]  /*6c20*/  @P0 SHF.R.U32.HI R134, RZ, c[0x0][0x334], R160 ;  /* 0x0000cd00ff860a19 */ /* 0x000fe400000116a0 */
.L_x_207:
[----:B------:R-:W-:Y:S05]  /*6c30*/  BSYNC B0 ;  /* 0x0000000000007941 */ /* 0x000fea0003800000 */
.L_x_205:
[----:B------:R-:W-:Y:S04]  /*6c40*/  IMAD.IADD R160, R3, 0x1, -R250 ;  /* 0x0000000103a07824 */ /* 0x000fe800078e0afa */
[----:B------:R-:W-:Y:S05]  /*6c50*/  IMAD R134, R134, c[0x0][0x32c], R160 ;  /* 0x0000cb0086867a24 */ /* 0x000fea00078e02a0 */
[----:B------:R-:W-:Y:S02]  /*6c60*/  IADD3 R160, R134, c[0x0][0x32c], RZ ;  /* 0x0000cb0086a07a10 */ /* 0x000fe40007ffe0ff */
[----:B------:R-:W-:Y:S02]  /*6c70*/  IMNMX R2, R2, R134, !PT ;  /* 0x0000008602027217 */ /* 0x000fe40007800200 */
[----:B------:R-:W-:Y:S02]  /*6c80*/  IMNMX R130, R130, R160, PT ;  /* 0x000000a082827217 */ /* 0x000fe40003800200 */
.L_x_204:
[C---:B------:R-:W-:Y:S02]  /*6c90*/  ISETP.GE.AND P2, PT, R3.reuse, 0x9, PT ;  /* 0x000000090300780c */ /* 0x040fe40003f46270 */
[----:B------:R-:W-:Y:S02]  /*6ca0*/  ISETP.GE.AND P1, PT, R3, 0xa, PT ;  /* 0x0000000a0300780c */ /* 0x000fe40003f26270 */
[----:B------:R-:W-:Y:S02]  /*6cb0*/  ISETP.GT.AND P0, PT, R0, 0x8, !P2 ;  /* 0x000000080000780c */ /* 0x000fe40005704270 */
[----:B------:R-:W-:Y:S02]  /*6cc0*/  P2R R160, PR, RZ, 0x4 ;  /* 0x00000004ffa07803 */ /* 0x000fe40000000000 */
[----:B------:R-:W-:Y:S02]  /*6cd0*/  ISETP.LT.OR P0, PT, R133, 0x9, P0 ;  /* 0x000000098500780c */ /* 0x000fe40000701670 */
[----:B------:R-:W-:Y:S02]  /*6ce0*/  P2R R134, PR, RZ, 0x2 ;  /* 0x00000002ff867803 */ /* 0x000fe40000000000 */
[----:B------:R-:W-:Y:S02]  /*6cf0*/  FSEL R162, R16, -INF , !P0 ;  /* 0xff80000010a27808 */ /* 0x000fe40004000000 */
[----:B------:R-:W-:Y:S02]  /*6d00*/  ISETP.GT.AND P0, PT, R0, 0x9, !P1 ;  /* 0x000000090000780c */ /* 0x000fe40004f04270 */
[----:B------:R-:W-:Y:S02]  /*6d10*/  ISETP.GE.AND P5, PT, R3, 0x21, PT ;  /* 0x000000210300780c */ /* 0x000fe40003fa6270 */
[----:B------:R-:W-:Y:S02]  /*6d20*/  ISETP.LT.OR P0, PT, R133, 0xa, P0 ;  /* 0x0000000a8500780c */ /* 0x000fe40000701670 */
[----:B------:R-:W-:Y:S02]  /*6d30*/  ISETP.GE.AND P4, PT, R3, 0x22, PT ;  /* 0x000000220300780c */ /* 0x000fe40003f86270 */
[----:B------:R-:W-:Y:S02]  /*6d40*/  FSEL R161, R17, -INF , !P0 ;  /* 0xff80000011a17808 */ /* 0x000fe40004000000 */
[----:B------:R-:W-:Y:S02]  /*6d50*/  ISETP.GT.AND P0, PT, R128, 0x8, !P2 ;  /* 0x000000088000780c */ /* 0x000fe40005704270 */
[C---:B------:R-:W-:Y:S02]  /*6d60*/  ISETP.GE.AND P2, PT, R3.reuse, 0x11, PT ;  /* 0x000000110300780c */ /* 0x040fe40003f46270 */
[----:B------:R-:W-:Y:S02]  /*6d70*/  ISETP.LT.OR P0, PT, R132, 0x9, P0 ;  /* 0x000000098400780c */ /* 0x000fe40000701670 */
[C---:B------:R-:W-:Y:S02]  /*6d80*/  ISETP.GE.AND P3, PT, R3.reuse, 0x29, PT ;  /* 0x000000290300780c */ /* 0x040fe40003f66270 */
[----:B------:R-:W-:Y:S02]  /*6d90*/  FSEL R166, R18, -INF , !P0 ;  /* 0xff80000012a67808 */ /* 0x000fe40004000000 */
[----:B------:R-:W-:Y:S02]  /*6da0*/  ISETP.GT.AND P0, PT, R128, 0x9, !P1 ;  /* 0x000000098000780c */ /* 0x000fe40004f04270 */
[----:B------:R-:W-:Y:S02]  /*6db0*/  ISETP.GE.AND P1, PT, R3, 0x12, PT ;  /* 0x000000120300780c */ /* 0x000fe40003f26270 */
[----:B------:R-:W-:Y:S02]  /*6dc0*/  ISETP.LT.OR P0, PT, R132, 0xa, P0 ;  /* 0x0000000a8400780c */ /* 0x000fe40000701670 */
[----:B------:R-:W-:Y:S02]  /*6dd0*/  P2R R18, PR, RZ, 0x2 ;  /* 0x00000002ff127803 */ /* 0x000fe40000000000 */
[----:B------:R-:W-:Y:S02]  /*6de0*/  FSEL R163, R19, -INF , !P0 ;  /* 0xff80000013a37808 */ /* 0x000fe40004000000 */
[----:B------:R-:W-:Y:S02]  /*6df0*/  ISETP.GT.AND P0, PT, R0, 0x10, !P2 ;  /* 0x000000100000780c */ /* 0x000fe40005704270 */
[----:B------:R-:W-:Y:S02]  /*6e00*/  P2R R19, PR, RZ, 0x4 ;  /* 0x00000004ff137803 */ /* 0x000fe40000000000 */
[----:B------:R-:W-:Y:S02]  /*6e10*/  ISETP.LT.OR P0, PT, R133, 0x11, P0 ;  /* 0x000000118500780c */ /* 0x000fe40000701670 */
[----:B------:R-:W-:Y:S02]  /*6e20*/  ISETP.GE.AND P6, PT, R3, 0x2a, PT ;  /* 0x0000002a0300780c */ /* 0x000fe40003fc6270 */
[----:B------:R-:W-:Y:S02]  /*6e30*/  FSEL R167, R20, -INF , !P0 ;  /* 0xff80000014a77808 */ /* 0x000fe40004000000 */
[----:B------:R-:W-:Y:S04]  /*6e40*/  ISETP.GT.AND P0, PT, R0, 0x11, !P1 ;  /* 0x000000110000780c */ /* 0x000fe80004f04270 */
[----:B------:R-:W-:Y:S04]  /*6e50*/  ISETP.LT.OR P0, PT, R133, 0x12, P0 ;  /* 0x000000128500780c */ /* 0x000fe80000701670 */
[----:B------:R-:W-:Y:S02]  /*6e60*/  FSEL R168, R21, -INF , !P0 ;  /* 0xff80000015a87808 */ /* 0x000fe40004000000 */
[----:B------:R-:W-:Y:S02]  /*6e70*/  ISETP.GT.AND P0, PT, R128, 0x10, !P2 ;  /* 0x000000108000780c */ /* 0x000fe40005704270 */
[C---:B------:R-:W-:Y:S02]  /*6e80*/  ISETP.GE.AND P2, PT, R3.reuse, 0x19, PT ;  /* 0x000000190300780c */ /* 0x040fe40003f46270 */
[----:B------:R-:W-:Y:S02]  /*6e90*/  ISETP.LT.OR P0, PT, R132, 0x11, P0 ;  /* 0x000000118400780c */ /* 0x000fe40000701670 */
[----:B------:R-:W-:Y:S02]  /*6ea0*/  P2R R17, PR, RZ, 0x4 ;  /* 0x00000004ff117803 */ /* 0x000fe40000000000 */
[----:B------:R-:W-:Y:S02]  /*6eb0*/  FSEL R169, R22, -INF , !P0 ;  /* 0xff80000016a97808 */ /* 0x000fe40004000000 */
[----:B------:R-:W-:Y:S02]  /*6ec0*/  ISETP.GT.AND P0, PT, R128, 0x11, !P1 ;  /* 0x000000118000780c */ /* 0x000fe40004f04270 */
[----:B------:R-:W-:Y:S02]  /*6ed0*/  ISETP.GE.AND P1, PT, R3, 0x1a, PT ;  /* 0x0000001a0300780c */ /* 0x000fe40003f26270 */
[----:B------:R-:W-:Y:S02]  /*6ee0*/  ISETP.LT.OR P0, PT, R132, 0x12, P0 ;  /* 0x000000128400780c */ /* 0x000fe40000701670 */
[----:B------:R-:W-:Y:S02]  /*6ef0*/  P2R R16, PR, RZ, 0x2 ;  /* 0x00000002ff107803 */ /* 0x000fe40000000000 */
[----:B------:R-:W-:Y:S02]  /*6f00*/  FSEL R170, R23, -INF , !P0 ;  /* 0xff80000017aa7808 */ /* 0x000fe40004000000 */
[----:B------:R-:W-:Y:S04]  /*6f10*/  ISETP.GT.AND P0, PT, R0, 0x18, !P2 ;  /* 0x000000180000780c */ /* 0x000fe80005704270 */
[C---:B------:R-:W-:Y:S04]  /*6f20*/  ISETP.LT.OR P0, PT, R133.reuse, 0x19, P0 ;  /* 0x000000198500780c */ /* 0x040fe80000701670 */
[----:B------:R-:W-:Y:S02]  /*6f30*/  FSEL R171, R32, -INF , !P0 ;  /* 0xff80000020ab7808 */ /* 0x000fe40004000000 */
[----:B------:R-:W-:Y:S04]  /*6f40*/  ISETP.GT.AND P0, PT, R0, 0x19, !P1 ;  /* 0x000000190000780c */ /* 0x000fe80004f04270 */
[----:B------:R-:W-:Y:S04]  /*6f50*/  ISETP.LT.OR P0, PT, R133, 0x1a, P0 ;  /* 0x0000001a8500780c */ /* 0x000fe80000701670 */
[----:B------:R-:W-:Y:S02]  /*6f60*/  FSEL R172, R33, -INF , !P0 ;  /* 0xff80000021ac7808 */ /* 0x000fe40004000000 */
[----:B------:R-:W-:Y:S02]  /*6f70*/  ISETP.GT.AND P0, PT, R128, 0x18, !P2 ;  /* 0x000000188000780c */ /* 0x000fe40005704270 */
[C---:B------:R-:W-:Y:S02]  /*6f80*/  ISETP.GE.AND P2, PT, R3.reuse, 0x1, PT ;  /* 0x000000010300780c */ /* 0x040fe40003f46270 */
[----:B------:R-:W-:Y:S04]  /*6f90*/  ISETP.LT.OR P0, PT, R132, 0x19, P0 ;  /* 0x000000198400780c */ /* 0x000fe80000701670 */
[----:B------:R-:W-:Y:S02]  /*6fa0*/  FSEL R174, R34, -INF , !P0 ;  /* 0xff80000022ae7808 */ /* 0x000fe40004000000 */
[----:B------:R-:W-:Y:S02]  /*6fb0*/  ISETP.GT.AND P0, PT, R128, 0x19, !P1 ;  /* 0x000000198000780c */ /* 0x000fe40004f04270 */
[----:B------:R-:W-:Y:S02]  /*6fc0*/  ISETP.GE.AND P1, PT, R3, 0x2, PT ;  /* 0x000000020300780c */ /* 0x000fe40003f26270 */
[----:B------:R-:W-:Y:S04]  /*6fd0*/  ISETP.LT.OR P0, PT, R132, 0x1a, P0 ;  /* 0x0000001a8400780c */ /* 0x000fe80000701670 */
[----:B------:R-:W-:Y:S02]  /*6fe0*/  FSEL R176, R35, -INF , !P0 ;  /* 0xff80000023b07808 */ /* 0x000fe40004000000 */
[----:B------:R-:W-:Y:S04]  /*6ff0*/  ISETP.GT.AND P0, PT, R0, 0x20, !P5 ;  /* 0x000000200000780c */ /* 0x000fe80006f04270 */
[C---:B------:R-:W-:Y:S04]  /*7000*/  ISETP.LT.OR P0, PT, R133.reuse, 0x21, P0 ;  /* 0x000000218500780c */ /* 0x040fe80000701670 */
[----:B------:R-:W-:Y:S02]  /*7010*/  FSEL R185, R36, -INF , !P0 ;  /* 0xff80000024b97808 */ /* 0x000fe40004000000 */
[----:B------:R-:W-:Y:S04]  /*7020*/  ISETP.GT.AND P0, PT, R0, 0x21, !P4 ;  /* 0x000000210000780c */ /* 0x000fe80006704270 */
[----:B------:R-:W-:Y:S04]  /*7030*/  ISETP.LT.OR P0, PT, R133, 0x22, P0 ;  /* 0x000000228500780c */ /* 0x000fe80000701670 */
[----:B------:R-:W-:Y:S02]  /*7040*/  FSEL R186, R37, -INF , !P0 ;  /* 0xff80000025ba7808 */ /* 0x000fe40004000000 */
[----:B------:R-:W-:Y:S04]  /*7050*/  ISETP.GT.AND P0, PT, R128, 0x20, !P5 ;  /* 0x000000208000780c */ /* 0x000fe80006f04270 */
[----:B------:R-:W-:Y:S04]  /*7060*/  ISETP.LT.OR P0, PT, R132, 0x21, P0 ;  /* 0x000000218400780c */ /* 0x000fe80000701670 */
[----:B------:R-:W-:Y:S02]  /*7070*/  FSEL R187, R38, -INF , !P0 ;  /* 0xff80000026bb7808 */ /* 0x000fe40004000000 */
[----:B------:R-:W-:Y:S04]  /*7080*/  ISETP.GT.AND P0, PT, R128, 0x21, !P4 ;  /* 0x000000218000780c */ /* 0x000fe80006704270 */
[----:B------:R-:W-:Y:S04]  /*7090*/  ISETP.LT.OR P0, PT, R132, 0x22, P0 ;  /* 0x000000228400780c */ /* 0x000fe80000701670 */
[----:B------:R-:W-:Y:S02]  /*70a0*/  FSEL R188, R39, -INF , !P0 ;  /* 0xff80000027bc7808 */ /* 0x000fe40004000000 */
[----:B------:R-:W-:Y:S04]  /*70b0*/  ISETP.GT.AND P0, PT, R0, RZ, !P2 ;  /* 0x000000ff0000720c */ /* 0x000fe80005704270 */
[C---:B------:R-:W-:Y:S04]  /*70c0*/  ISETP.LT.OR P0, PT, R133.reuse, 0x1, P0 ;  /* 0x000000018500780c */ /* 0x040fe80000701670 */
[----:B------:R-:W-:Y:S02]  /*70d0*/  FSEL R20, R4, -INF , !P0 ;  /* 0xff80000004147808 */ /* 0x000fe40004000000 */
[----:B------:R-:W-:Y:S01]  /*70e0*/  ISETP.GT.AND P0, PT, R0, 0x1, !P1 ;  /* 0x000000010000780c */ /* 0x000fe20004f04270 */
[----:B------:R-:W1:Y:S03]  /*70f0*/  SHFL.IDX PT, R4, R137, 0x3, 0x1c1f ;  /* 0x007c1f0089047f89 */ /* 0x000e6600000e0000 */
[----:B------:R-:W-:Y:S04]  /*7100*/  ISETP.LT.OR P0, PT, R133, 0x2, P0 ;  /* 0x000000028500780c */ /* 0x000fe80000701670 */
[----:B------:R-:W-:Y:S02]  /*7110*/  FSEL R22, R5, -INF , !P0 ;  /* 0xff80000005167808 */ /* 0x000fe40004000000 */
[----:B------:R-:W-:Y:S04]  /*7120*/  ISETP.GT.AND P0, PT, R128, 0x1, !P1 ;  /* 0x000000018000780c */ /* 0x000fe80004f04270 */
[----:B------:R-:W-:Y:S04]  /*7130*/  ISETP.LT.OR P0, PT, R132, 0x2, P0 ;  /* 0x000000028400780c */ /* 0x000fe80000701670 */
[----:B------:R-:W-:Y:S02]  /*7140*/  FSEL R23, R7, -INF , !P0 ;  /* 0xff80000007177808 */ /* 0x000fe40004000000 */
[----:B------:R-:W-:Y:S04]  /*7150*/  ISETP.GT.AND P0, PT, R128, RZ, !P2 ;  /* 0x000000ff8000720c */ /* 0x000fe80005704270 */
[----:B------:R-:W-:Y:S04]  /*7160*/  ISETP.LT.OR P0, PT, R132, 0x1, P0 ;  /* 0x000000018400780c */ /* 0x000fe80000701670 */
[----:B------:R-:W-:Y:S02]  /*7170*/  FSEL R21, R6, -INF , !P0 ;  /* 0xff80000006157808 */ /* 0x000fe40004000000 */
[----:B------:R-:W-:Y:S04]  /*7180*/  ISETP.GT.AND P0, PT, R0, 0x28, !P3 ;  /* 0x000000280000780c */ /* 0x000fe80005f04270 */
[----:B------:R-:W-:Y:S04]  /*7190*/  ISETP.LT.OR P0, PT, R133, 0x29, P0 ;  /* 0x000000298500780c */ /* 0x000fe80000701670 */
[----:B------:R-:W-:Y:S02]  /*71a0*/  FSEL R189, R48, -INF , !P0 ;  /* 0xff80000030bd7808 */ /* 0x000fe40004000000 */
[----:B------:R-:W-:Y:S01]  /*71b0*/  ISETP.GT.AND P0, PT, R0, 0x29, !P6 ;  /* 0x000000290000780c */ /* 0x000fe20007704270 */
[--C-:B-1----:R-:W-:Y:S03]  /*71c0*/  IMAD.IADD R0, R139, 0x1, R4.reuse ;  /* 0x000000018b007824 */ /* 0x102fe600078e0204 */
        /* <DEDUP_REMOVED lines=11> */
[----:B------:R-:W-:Y:S04]  /*7280*/  ISETP.NE.AND P0, PT, R160, RZ, PT ;  /* 0x000000ffa000720c */ /* 0x000fe80003f05270 */
        /* <DEDUP_REMOVED lines=35> */
[----:B------:R-:W-:Y:S01]  /*74c0*/  ISETP.GT.AND P0, PT, R2, 0x29, !P6 ;  /* 0x000000290200780c */ /* 0x000fe20007704270 */
[----:B------:R-:W-:Y:S03]  /*74d0*/  IMAD.IADD R2, R138, 0x1, R4 ;  /* 0x000000018a027824 */ /* 0x000fe600078e0204 */
[----:B------:R-:W-:Y:S04]  /*74e0*/  ISETP.LT.OR P0, PT, R130, 0x2a, P0 ;  /* 0x0000002a8200780c */ /* 0x000fe80000701670 */
[----:B------:R-:W-:Y:S02]  /*74f0*/  FSEL R199, R45, -INF , !P0 ;  /* 0xff8000002dc77808 */ /* 0x000fe40004000000 */
[----:B------:R-:W-:Y:S11]  /*7500*/  ISETP.LE.AND P0, PT, R165, c[0x0][0x32c], PT ;  /* 0x0000cb00a5007a0c */ /* 0x000ff60003f03270 */
[----:B------:R-:W-:Y:S02]  /*7510*/  @!UPT UIADD3 URZ, URZ, URZ, URZ ;  /* 0x0000003f3f3ff290 */ /* 0x000fe4000fffe03f */
        /* <DEDUP_REMOVED lines=15> */
.L_x_210:
[----:B------:R-:W-:Y:S04]  /*7610*/  MOV R5, 0x1 ;  /* 0x0000000100057802 */ /* 0x000fe80000000f00 */
[----:B------:R-:W-:Y:S11]  /*7620*/  ISETP.NE.AND P0, PT, R5, c[0x0][0x32c], PT ;  /* 0x0000cb0005007a0c */ /* 0x000ff60003f05270 */
[----:B------:R-:W-:Y:S02]  /*7630*/  @!UPT UIADD3 URZ, URZ, URZ, URZ ;  /* 0x0000003f3f3ff290 */ /* 0x000fe4000fffe03f */
[----:B------:R-:W-:Y:S05]  /*7640*/  @P0 IMAD.HI.U32 R5, R4, c[0x0][0x330], RZ ;  /* 0x0000cc0004050a27 */ /* 0x000fea00078e00ff */
[----:B------:R-:W-:Y:S02]  /*7650*/  @P0 SHF.R.U32.HI R4, RZ, c[0x0][0x334], R5 ;  /* 0x0000cd00ff040a19 */ /* 0x000fe40000011605 */
.L_x_211:
[----:B------:R-:W-:Y:S05]  /*7660*/  BSYNC B0 ;  /* 0x0000000000007941 */ /* 0x000fea0003800000 */
.L_x_209:
[----:B------:R-:W-:Y:S04]  /*7670*/  IMAD.IADD R3, R3, 0x1, -R250 ;  /* 0x0000000103037824 */ /* 0x000fe800078e0afa */
[----:B------:R-:W-:Y:S05]  /*7680*/  IMAD R4, R4, c[0x0][0x32c], R3 ;  /* 0x0000cb0004047a24 */ /* 0x000fea00078e0203 */
[----:B------:R-:W-:Y:S02]  /*7690*/  IADD3 R3, R4, c[0x0][0x32c], RZ ;  /* 0x0000cb0004037a10 */ /* 0x000fe40007ffe0ff */
[----:B------:R-:W-:Y:S02]  /*76a0*/  IMNMX R0, R0, R4, !PT ;  /* 0x0000000400007217 */ /* 0x000fe40007800200 */
[----:B------:R-:W-:Y:S02]  /*76b0*/  IMNMX R2, R2, R3, PT ;  /* 0x0000000302027217 */ /* 0x000fe40003800200 */
.L_x_208:
[----:B------:R-:W-:Y:S01]  /*76c0*/  ISETP.GT.AND P0, PT, R0, RZ, !P2 ;  /* 0x000000ff0000720c */ /* 0x000fe20005704270 */
[----:B------:R-:W-:Y:S01]  /*76d0*/  LDSM.16.MT88.4 R36, [R210+0x1880] ;  /* 0x00188000d224783b */ /* 0x000fe20000004200 */
[----:B------:R-:W-:Y:S02]  /*76e0*/  ISETP.NE.AND P2, PT, R16, RZ, PT ;  /* 0x000000ff1000720c */ /* 0x000fe40003f45270 */
[----:B------:R-:W-:Y:S02]  /*76f0*/  ISETP.LT.OR P0, PT, R2, 0x1, P0 ;  /* 0x000000010200780c */ /* 0x000fe40000701670 */
[----:B------:R-:W-:Y:S02]  /*7700*/  FMNMX.FTZ R133, R21, R131, !PT ;  /* 0x0000008315857209 */ /* 0x000fe40007810000 */
[----:B------:R-:W-:Y:S02]  /*7710*/  FSEL R10, R10, -INF , !P0 ;  /* 0xff8000000a0a7808 */ /* 0x000fe40004000000 */
[----:B------:R-:W-:Y:S02]  /*7720*/  ISETP.GT.AND P0, PT, R0, 0x1, !P1 ;  /* 0x000000010000780c */ /* 0x000fe40004f04270 */
[----:B------:R-:W-:Y:S02]  /*7730*/  ISETP.NE.AND P1, PT, R17, RZ, PT ;  /* 0x000000ff1100720c */ /* 0x000fe40003f25270 */
[----:B------:R-:W-:Y:S02]  /*7740*/  ISETP.LT.OR P0, PT, R2, 0x2, P0 ;  /* 0x000000020200780c */ /* 0x000fe40000701670 */
[----:B------:R-:W-:Y:S02]  /*7750*/  FMNMX.FTZ R133, R23, R133, !PT ;  /* 0x0000008517857209 */ /* 0x000fe40007810000 */
[----:B------:R-:W-:Y:S02]  /*7760*/  FSEL R11, R11, -INF , !P0 ;  /* 0xff8000000b0b7808 */ /* 0x000fe40004000000 */
[----:B------:R-:W-:Y:S02]  /*7770*/  ISETP.NE.AND P0, PT, R160, RZ, PT ;  /* 0x000000ffa000720c */ /* 0x000fe40003f05270 */
[----:B------:R-:W-:Y:S02]  /*7780*/  FMNMX.FTZ R133, R166, R133, !PT ;  /* 0x00000085a6857209 */ /* 0x000fe40007810000 */
[----:B------:R-:W-:Y:S02]  /*7790*/  ISETP.GT.AND P0, PT, R0, 0x8, !P0 ;  /* 0x000000080000780c */ /* 0x000fe40004704270 */
[----:B------:R-:W-:Y:S02]  /*77a0*/  FMNMX.FTZ R133, R163, R133, !PT ;  /* 0x00000085a3857209 */ /* 0x000fe40007810000 */
        /* <DEDUP_REMOVED lines=50> */
[----:B------:R-:W1:Y:S01]  /*7ad0*/  SHFL.BFLY PT, R0, R134, 0x2, 0x1f ;  /* 0x0c401f0086007f89 */ /* 0x000e6200000e0000 */
[----:B------:R-:W-:Y:S02]  /*7ae0*/  FMNMX.FTZ R132, R8, R135, !PT ;  /* 0x0000008708847209 */ /* 0x000fe40007810000 */
[----:B------:R-:W-:Y:S02]  /*7af0*/  ISETP.LT.OR P0, PT, R2, 0x2a, P0 ;  /* 0x0000002a0200780c */ /* 0x000fe40000701670 */
[----:B------:R-:W-:Y:S02]  /*7b00*/  FMNMX.FTZ R132, R9, R132, !PT ;  /* 0x0000008409847209 */ /* 0x000fe40007810000 */
[----:B------:R-:W-:Y:S02]  /*7b10*/  FSEL R137, R47, -INF , !P0 ;  /* 0xff8000002f897808 */ /* 0x000fe40004000000 */
[----:B------:R-:W-:Y:S04]  /*7b20*/  FMNMX.FTZ R132, R12, R132, !PT ;  /* 0x000000840c847209 */ /* 0x000fe80007810000 */
[----:B------:R-:W-:Y:S04]  /*7b30*/  FMNMX.FTZ R132, R13, R132, !PT ;  /* 0x000000840d847209 */ /* 0x000fe80007810000 */
[----:B------:R-:W-:Y:S04]  /*7b40*/  FMNMX.FTZ R132, R173, R132, !PT ;  /* 0x00000084ad847209 */ /* 0x000fe80007810000 */
[----:B------:R-:W-:Y:S02]  /*7b50*/  FMNMX.FTZ R132, R175, R132, !PT ;  /* 0x00000084af847209 */ /* 0x000fe40007810000 */
[----:B-1----:R-:W-:Y:S02]  /*7b60*/  FMNMX.FTZ R134, R134, R0, !PT ;  /* 0x0000000086867209 */ /* 0x002fe40007810000 */
[----:B------:R-:W-:Y:S03]  /*7b70*/  FMNMX.FTZ R132, R179, R132, !PT ;  /* 0x00000084b3847209 */ /* 0x000fe60007810000 */
[----:B------:R-:W1:Y:S01]  /*7b80*/  SHFL.BFLY PT, R0, R134, 0x1, 0x1f ;  /* 0x0c201f0086007f89 */ /* 0x000e6200000e0000 */
[----:B------:R-:W-:Y:S04]  /*7b90*/  FMNMX.FTZ R132, R180, R132, !PT ;  /* 0x00000084b4847209 */ /* 0x000fe80007810000 */
[----:B------:R-:W-:Y:S04]  /*7ba0*/  FMNMX.FTZ R132, R193, R132, !PT ;  /* 0x00000084c1847209 */ /* 0x000fe80007810000 */
[----:B------:R-:W-:Y:S04]  /*7bb0*/  FMNMX.FTZ R132, R196, R132, !PT ;  /* 0x00000084c4847209 */ /* 0x000fe80007810000 */
[----:B------:R-:W-:Y:S04]  /*7bc0*/  FMNMX.FTZ R132, R198, R132, !PT ;  /* 0x00000084c6847209 */ /* 0x000fe80007810000 */
[----:B------:R-:W-:Y:S02]  /*7bd0*/  FMNMX.FTZ R132, R199, R132, !PT ;  /* 0x00000084c7847209 */ /* 0x000fe40007810000 */
[----:B-1----:R-:W-:Y:S02]  /*7be0*/  FMNMX.FTZ R134, R134, R0, !PT ;  /* 0x0000000086867209 */ /* 0x002fe40007810000 */
[----:B------:R-:W1:Y:S02]  /*7bf0*/  SHFL.BFLY PT, R0, R133, 0x2, 0x1f ;  /* 0x0c401f0085007f89 */ /* 0x000e6400000e0000 */
[C---:B------:R-:W-:Y:S01]  /*7c00*/  FSETP.NEU.FTZ.AND P0, PT, R134.reuse, -INF , PT ;  /* 0xff8000008600780b */ /* 0x040fe20003f1d000 */
[C---:B------:R-:W-:Y:S03]  /*7c10*/  FMUL.FTZ R138, R134.reuse, c[0x0][0x2d0] ;  /* 0x0000b400868a7a20 */ /* 0x040fe60000410000 */
[----:B------:R-:W-:Y:S02]  /*7c20*/  FSEL R3, R134, RZ, P0 ;  /* 0x000000ff86037208 */ /* 0x000fe40000000000 */
[----:B------:R-:W-:Y:S05]  /*7c30*/  FSEL R138, R138, RZ, P0 ;  /* 0x000000ff8a8a7208 */ /* 0x000fea0000000000 */
[--C-:B------:R-:W-:Y:S02]  /*7c40*/  FFMA.FTZ R6, R162, c[0x0][0x2d0], -R138.reuse ;  /* 0x0000b400a2067a23 */ /* 0x100fe4000001088a */
[----:B------:R-:W-:Y:S02]  /*7c50*/  FFMA.FTZ R7, R22, c[0x0][0x2d0], -R138 ;  /* 0x0000b40016077a23 */ /* 0x000fe4000001088a */
[----:B------:R2:W-:Y:S01]  /*7c60*/  MUFU.EX2 R25, R6 ;  /* 0x0000000600197308 */ /* 0x0005e20000000800 */
[----:B-1----:R-:W-:Y:S09]  /*7c70*/  FMNMX.FTZ R133, R133, R0, !PT ;  /* 0x0000000085857209 */ /* 0x002ff20007810000 */
[----:B------:R-:W-:Y:S01]  /*7c80*/  MUFU.EX2 R252, R7 ;  /* 0x0000000700fc7308 */ /* 0x000fe20000000800 */
[----:B------:R-:W1:Y:S02]  /*7c90*/  SHFL.BFLY PT, R0, R133, 0x1, 0x1f ;  /* 0x0c201f0085007f89 */ /* 0x000e6400000e0000 */
[----:B-1----:R-:W-:Y:S06]  /*7ca0*/  FMNMX.FTZ R133, R133, R0, !PT ;  /* 0x0000000085857209 */ /* 0x002fec0007810000 */
[----:B------:R-:W1:Y:S01]  /*7cb0*/  SHFL.BFLY PT, R0, R132, 0x2, 0x1f ;  /* 0x0c401f0084007f89 */ /* 0x000e6200000e0000 */
[C---:B------:R-:W-:Y:S01]  /*7cc0*/  FSETP.NEU.FTZ.AND P0, PT, R133.reuse, -INF , PT ;  /* 0xff8000008500780b */ /* 0x040fe20003f1d000 */
[C---:B------:R-:W-:Y:S03]  /*7cd0*/  FMUL.FTZ R139, R133.reuse, c[0x0][0x2d0] ;  /* 0x0000b400858b7a20 */ /* 0x040fe60000410000 */
[----:B------:R-:W-:Y:S02]  /*7ce0*/  FSEL R4, R133, RZ, P0 ;  /* 0x000000ff85047208 */ /* 0x000fe40000000000 */
[----:B------:R-:W-:Y:S02]  /*7cf0*/  FSEL R139, R139, RZ, P0 ;  /* 0x000000ff8b8b7208 */ /* 0x000fe40000000000 */
[----:B-1----:R-:W-:Y:S05]  /*7d00*/  FMNMX.FTZ R132, R132, R0, !PT ;  /* 0x0000000084847209 */ /* 0x002fea0007810000 */
[----:B------:R-:W1:Y:S02]  /*7d10*/  SHFL.BFLY PT, R0, R132, 0x1, 0x1f ;  /* 0x0c201f0084007f89 */ /* 0x000e6400000e0000 */
[----:B-1----:R-:W-:Y:S02]  /*7d20*/  FMNMX.FTZ R132, R132, R0, !PT ;  /* 0x0000000084847209 */ /* 0x002fe40007810000 */
[----:B------:R-:W-:Y:S02]  /*7d30*/  FMNMX.FTZ R0, R10, R136, !PT ;  /* 0x000000880a007209 */ /* 0x000fe40007810000 */
[C---:B------:R-:W-:Y:S01]  /*7d40*/  FSETP.NEU.FTZ.AND P0, PT, R132.reuse, -INF , PT ;  /* 0xff8000008400780b */ /* 0x040fe20003f1d000 */
[C---:B------:R-:W-:Y:S01]  /*7d50*/  FMUL.FTZ R164, R132.reuse, c[0x0][0x2d0] ;  /* 0x0000b40084a47a20 */ /* 0x040fe20000410000 */
[----:B------:R-:W-:Y:S02]  /*7d60*/  FMNMX.FTZ R0, R11, R0, !PT ;  /* 0x000000000b007209 */ /* 0x000fe40007810000 */
[----:B------:R-:W-:Y:S02]  /*7d70*/  FSEL R5, R132, RZ, P0 ;  /* 0x000000ff84057208 */ /* 0x000fe40000000000 */
[----:B------:R-:W-:Y:S02]  /*7d80*/  FMNMX.FTZ R0, R14, R0, !PT ;  /* 0x000000000e007209 */ /* 0x000fe40007810000 */
[----:B------:R-:W-:Y:S02]  /*7d90*/  FSEL R164, R164, RZ, P0 ;  /* 0x000000ffa4a47208 */ /* 0x000fe40000000000 */
[----:B------:R-:W-:Y:S03]  /*7da0*/  FMNMX.FTZ R0, R15, R0, !PT ;  /* 0x000000000f007209 */ /* 0x000fe60007810000 */
[----:B--2---:R-:W-:Y:S01]  /*7db0*/  FFMA.FTZ R6, R12, c[0x0][0x2d0], -R164 ;  /* 0x0000b4000c067a23 */ /* 0x004fe200000108a4 */
[----:B------:R-:W-:Y:S03]  /*7dc0*/  FMNMX.FTZ R0, R177, R0, !PT ;  /* 0x00000000b1007209 */ /* 0x000fe60007810000 */
[----:B------:R1:W-:Y:S01]  /*7dd0*/  MUFU.EX2 R244, R6 ;  /* 0x0000000600f47308 */ /* 0x0003e20000000800 */
[----:B------:R-:W-:Y:S04]  /*7de0*/  FMNMX.FTZ R0, R178, R0, !PT ;  /* 0x00000000b2007209 */ /* 0x000fe80007810000 */
[----:B------:R-:W-:Y:S04]  /*7df0*/  FMNMX.FTZ R0, R181, R0, !PT ;  /* 0x00000000b5007209 */ /* 0x000fe80007810000 */
[----:B------:R-:W-:Y:S04]  /*7e00*/  FMNMX.FTZ R0, R182, R0, !PT ;  /* 0x00000000b6007209 */ /* 0x000fe80007810000 */
[----:B------:R-:W-:Y:S04]  /*7e10*/  FMNMX.FTZ R0, R191, R0, !PT ;  /* 0x00000000bf007209 */ /* 0x000fe80007810000 */
[----:B------:R-:W-:Y:S04]  /*7e20*/  FMNMX.FTZ R0, R192, R0, !PT ;  /* 0x00000000c0007209 */ /* 0x000fe80007810000 */
[----:B------:R-:W-:Y:S04]  /*7e30*/  FMNMX.FTZ R0, R197, R0, !PT ;  /* 0x00000000c5007209 */ /* 0x000fe80007810000 */
[----:B------:R-:W-:Y:S05]  /*7e40*/  FMNMX.FTZ R0, R137, R0, !PT ;  /* 0x0000000089007209 */ /* 0x000fea0007810000 */
[----:B------:R-:W2:Y:S02]  /*7e50*/  SHFL.BFLY PT, R2, R0, 0x2, 0x1f ;  /* 0x0c401f0000027f89 */ /* 0x000ea400000e0000 */
[----:B--2---:R-:W-:Y:S06]  /*7e60*/  FMNMX.FTZ R0, R0, R2, !PT ;  /* 0x0000000200007209 */ /* 0x004fec0007810000 */
[----:B------:R-:W2:Y:S02]  /*7e70*/  SHFL.BFLY PT, R2, R0, 0x1, 0x1f ;  /* 0x0c201f0000027f89 */ /* 0x000ea400000e0000 */
[----:B--2---:R-:W-:Y:S01]  /*7e80*/  FMNMX.FTZ R130, R0, R2, !PT ;  /* 0x0000000200827209 */ /* 0x004fe20007810000 */
[--C-:B------:R-:W-:Y:S03]  /*7e90*/  FFMA.FTZ R0, R20, c[0x0][0x2d0], -R138.reuse ;  /* 0x0000b40014007a23 */ /* 0x100fe6000001088a */
[C---:B------:R-:W-:Y:S01]  /*7ea0*/  FSETP.NEU.FTZ.AND P0, PT, R130.reuse, -INF , PT ;  /* 0xff8000008200780b */ /* 0x040fe20003f1d000 */
[----:B------:R2:W3:Y:S01]  /*7eb0*/  MUFU.EX2 R251, R0 ;  /* 0x0000000000fb7308 */ /* 0x0004e20000000800 */
[C---:B------:R-:W-:Y:S02]  /*7ec0*/  FMUL.FTZ R165, R130.reuse, c[0x0][0x2d0] ;  /* 0x0000b40082a57a20 */ /* 0x040fe40000410000 */
[----:B------:R-:W-:Y:S03]  /*7ed0*/  FSEL R2, R130, RZ, P0 ;  /* 0x000000ff82027208 */ /* 0x000fe60000000000 */
[----:B------:R-:W-:Y:S05]  /*7ee0*/  FSEL R165, R165, RZ, P0 ;  /* 0x000000ffa5a57208 */ /* 0x000fea0000000000 */
[----:B-1----:R-:W-:Y:S04]  /*7ef0*/  FFMA.FTZ R6, R14, c[0x0][0x2d0], -R165 ;  /* 0x0000b4000e067a23 */ /* 0x002fe800000108a5 */
[----:B------:R-:W-:Y:S01]  /*7f00*/  MUFU.EX2 R240, R6 ;  /* 0x0000000600f07308 */ /* 0x000fe20000000800 */
[----:B--2---:R-:W-:Y:S01]  /*7f10*/  FFMA.FTZ R0, R161, c[0x0][0x2d0], -R138 ;  /* 0x0000b400a1007a23 */ /* 0x004fe2000001088a */
[----:B---3--:R-:W-:Y:S08]  /*7f20*/  F2FP.PACK_AB R160, R252, R251 ;  /* 0x000000fbfca0723e */ /* 0x008ff000000000ff */
[----:B------:R1:W-:Y:S02]  /*7f30*/  MUFU.EX2 R24, R0 ;  /* 0x0000000000187308 */ /* 0x0003e40000000800 */
[--C-:B-1----:R-:W-:Y:S08]  /*7f40*/  FFMA.FTZ R0, R21, c[0x0][0x2d0], -R139.reuse ;  /* 0x0000b40015007a23 */ /* 0x102ff0000001088b */
[----:B------:R1:W-:Y:S02]  /*7f50*/  MUFU.EX2 R246, R0 ;  /* 0x0000000000f67308 */ /* 0x0003e40000000800 */
[--C-:B-1----:R-:W-:Y:S02]  /*7f60*/  FFMA.FTZ R0, R23, c[0x0][0x2d0], -R139.reuse ;  /* 0x0000b40017007a23 */ /* 0x102fe4000001088b */
[----:B------:R-:W1:Y:S06]  /*7f70*/  LDSM.16.MT88.4 R20, [R209+0x1880] ;  /* 0x00188000d114783b */ /* 0x000e6c0000004200 */
[----:B------:R2:W3:Y:S02]  /*7f80*/  MUFU.EX2 R247, R0 ;  /* 0x0000000000f77308 */ /* 0x0004e40000000800 */
[--C-:B--2---:R-:W-:Y:S01]  /*7f90*/  FFMA.FTZ R0, R166, c[0x0][0x2d0], -R139.reuse ;  /* 0x0000b400a6007a23 */ /* 0x104fe2000001088b */
[----:B------:R-:W-:Y:S02]  /*7fa0*/  MOV R166, R25 ;  /* 0x0000001900a67202 */ /* 0x000fe40000000f00 */
[----:B---3--:R-:W-:Y:S05]  /*7fb0*/  F2FP.PACK_AB R161, R247, R246 ;  /* 0x000000f6f7a1723e */ /* 0x008fea00000000ff */
[----:B------:R2:W-:Y:S02]  /*7fc0*/  MUFU.EX2 R248, R0 ;  /* 0x0000000000f87308 */ /* 0x0005e40000000800 */
[----:B--2---:R-:W-:Y:S08]  /*7fd0*/  FFMA.FTZ R0, R163, c[0x0][0x2d0], -R139 ;  /* 0x0000b400a3007a23 */ /* 0x004ff0000001088b */
[----:B------:R2:W3:Y:S02]  /*7fe0*/  MUFU.EX2 R249, R0 ;  /* 0x0000000000f97308 */ /* 0x0004e40000000800 */
[--C-:B--2---:R-:W-:Y:S01]  /*7ff0*/  FFMA.FTZ R0, R8, c[0x0][0x2d0], -R164.reuse ;  /* 0x0000b40008007a23 */ /* 0x104fe200000108a4 */
[----:B---3--:R-:W-:Y:S07]  /*8000*/  F2FP.PACK_AB R163, R249, R248 ;  /* 0x000000f8f9a3723e */ /* 0x008fee00000000ff */
[----:B------:R2:W-:Y:S02]  /*8010*/  MUFU.EX2 R242, R0 ;  /* 0x0000000000f27308 */ /* 0x0005e40000000800 */
[--C-:B--2---:R-:W-:Y:S08]  /*8020*/  FFMA.FTZ R0, R9, c[0x0][0x2d0], -R164.reuse ;  /* 0x0000b40009007a23 */ /* 0x104ff000000108a4 */
[----:B------:R2:W-:Y:S02]  /*8030*/  MUFU.EX2 R243, R0 ;  /* 0x0000000000f37308 */ /* 0x0005e40000000800 */
[----:B--2---:R-:W-:Y:S08]  /*8040*/  FFMA.FTZ R0, R13, c[0x0][0x2d0], -R164 ;  /* 0x0000b4000d007a23 */ /* 0x004ff000000108a4 */
[----:B------:R2:W-:Y:S02]  /*8050*/  MUFU.EX2 R245, R0 ;  /* 0x0000000000f57308 */ /* 0x0005e40000000800 */
[----:B--2---:R-:W-:Y:S04]  /*8060*/  FADD.FTZ R0, -R3, R129 ;  /* 0x0000008103007221 */ /* 0x004fe80000010100 */
[----:B------:R-:W-:Y:S04]  /*8070*/  FMUL.FTZ R0, R0, c[0x0][0x2d0] ;  /* 0x0000b40000007a20 */ /* 0x000fe80000410000 */
[----:B------:R2:W3:Y:S02]  /*8080*/  MUFU.EX2 R129, R0 ;  /* 0x0000000000817308 */ /* 0x0004e40000000800 */
[----:B--2---:R-:W-:Y:S01]  /*8090*/  FADD.FTZ R0, -R4, R131 ;  /* 0x0000008304007221 */ /* 0x004fe20000010100 */
[----:B------:R-:W-:Y:S01]  /*80a0*/  MOV R131, R24 ;  /* 0x0000001800837202 */ /* 0x000fe20000000f00 */
[----:B------:R-:W-:Y:S02]  /*80b0*/  FFMA.FTZ R4, R11, c[0x0][0x2d0], -R165 ;  /* 0x0000b4000b047a23 */ /* 0x000fe400000108a5 */
[----:B------:R-:W-:Y:S01]  /*80c0*/  FMUL.FTZ R0, R0, c[0x0][0x2d0] ;  /* 0x0000b40000007a20 */ /* 0x000fe20000410000 */
[----:B------:R-:W-:Y:S03]  /*80d0*/  F2FP.PACK_AB R162, R131, R166 ;  /* 0x000000a683a2723e */ /* 0x000fe600000000ff */
[----:B------:R2:W-:Y:S01]  /*80e0*/  MUFU.EX2 R184, R4 ;  /* 0x0000000400b87308 */ /* 0x0005e20000000800 */
[C---:B---3--:R-:W-:Y:S02]  /*80f0*/  FMUL.FTZ R16, R129.reuse, R152 ;  /* 0x0000009881107220 */ /* 0x048fe40000410000 */
[C---:B------:R-:W-:Y:S02]  /*8100*/  FMUL.FTZ R17, R129.reuse, R153 ;  /* 0x0000009981117220 */ /* 0x040fe40000410000 */
[C---:B------:R-:W-:Y:S02]  /*8110*/  FMUL.FTZ R32, R129.reuse, R112 ;  /* 0x0000007081207220 */ /* 0x040fe40000410000 */
[C---:B------:R-:W-:Y:S02]  /*8120*/  FMUL.FTZ R33, R129.reuse, R113 ;  /* 0x0000007181217220 */ /* 0x040fe40000410000 */
[C---:B------:R-:W-:Y:S01]  /*8130*/  FMUL.FTZ R48, R129.reuse, R124 ;  /* 0x0000007c81307220 */ /* 0x040fe20000410000 */
[----:B------:R3:W4:Y:S01]  /*8140*/  MUFU.EX2 R128, R0 ;  /* 0x0000000000807308 */ /* 0x0007220000000800 */
[C---:B------:R-:W-:Y:S02]  /*8150*/  FMUL.FTZ R49, R129.reuse, R125 ;  /* 0x0000007d81317220 */ /* 0x040fe40000410000 */
[C---:B------:R-:W-:Y:S02]  /*8160*/  FMUL.FTZ R52, R129.reuse, R52 ;  /* 0x0000003481347220 */ /* 0x040fe40000410000 */
[C---:B------:R-:W-:Y:S02]  /*8170*/  FMUL.FTZ R53, R129.reuse, R53 ;  /* 0x0000003581357220 */ /* 0x040fe40000410000 */
[C---:B------:R-:W-:Y:S02]  /*8180*/  FMUL.FTZ R64, R129.reuse, R64 ;  /* 0x0000004081407220 */ /* 0x040fe40000410000 */
[C---:B------:R-:W-:Y:S02]  /*8190*/  FMUL.FTZ R65, R129.reuse, R65 ;  /* 0x0000004181417220 */ /* 0x040fe40000410000 */
[C---:B------:R-:W-:Y:S02]  /*81a0*/  FMUL.FTZ R68, R129.reuse, R68 ;  /* 0x0000004481447220 */ /* 0x040fe40000410000 */
[C---:B------:R-:W-:Y:S02]  /*81b0*/  FMUL.FTZ R69, R129.reuse, R69 ;  /* 0x0000004581457220 */ /* 0x040fe40000410000 */
[----:B--2---:R-:W-:Y:S01]  /*81c0*/  FMUL.FTZ R4, R129, R140 ;  /* 0x0000008c81047220 */ /* 0x004fe20000410000 */
[----:B------:R-:W-:Y:S01]  /*81d0*/  F2FP.PACK_AB R140, R243, R242 ;  /* 0x000000f2f38c723e */ /* 0x000fe200000000ff */
[C---:B------:R-:W-:Y:S02]  /*81e0*/  FMUL.FTZ R80, R129.reuse, R80 ;  /* 0x0000005081507220 */ /* 0x040fe40000410000 */
[C---:B------:R-:W-:Y:S02]  /*81f0*/  FMUL.FTZ R81, R129.reuse, R81 ;  /* 0x0000005181517220 */ /* 0x040fe40000410000 */
[C---:B------:R-:W-:Y:S02]  /*8200*/  FMUL.FTZ R96, R129.reuse, R96 ;  /* 0x0000006081607220 */ /* 0x040fe40000410000 */
[----:B------:R-:W-:Y:S02]  /*8210*/  FMUL.FTZ R97, R129, R97 ;  /* 0x0000006181617220 */ /* 0x000fe40000410000 */
[----:B---3--:R-:W-:Y:S02]  /*8220*/  FADD.FTZ R0, -R5, R135 ;  /* 0x0000008705007221 */ /* 0x008fe40000010100 */
[--C-:B------:R-:W-:Y:S02]  /*8230*/  FFMA.FTZ R5, R10, c[0x0][0x2d0], -R165.reuse ;  /* 0x0000b4000a057a23 */ /* 0x100fe400000108a5 */
[----:B------:R-:W-:Y:S02]  /*8240*/  FMUL.FTZ R0, R0, c[0x0][0x2d0] ;  /* 0x0000b40000007a20 */ /* 0x000fe40000410000 */
[----:B------:R2:W3:Y:S01]  /*8250*/  MUFU.EX2 R183, R5 ;  /* 0x0000000500b77308 */ /* 0x0004e20000000800 */
[C---:B----4-:R-:W-:Y:S01]  /*8260*/  FMUL.FTZ R6, R128.reuse, R142 ;  /* 0x0000008e80067220 */ /* 0x050fe20000410000 */
[----:B------:R-:W-:Y:S01]  /*8270*/  F2FP.PACK_AB R142, R245, R244 ;  /* 0x000000f4f58e723e */ /* 0x000fe200000000ff */
[C---:B------:R-:W-:Y:S02]  /*8280*/  FMUL.FTZ R7, R128.reuse, R143 ;  /* 0x0000008f80077220 */ /* 0x040fe40000410000 */
[C---:B------:R-:W-:Y:S02]  /*8290*/  FMUL.FTZ R18, R128.reuse, R154 ;  /* 0x0000009a80127220 */ /* 0x040fe40000410000 */
[C---:B------:R-:W-:Y:S02]  /*82a0*/  FMUL.FTZ R19, R128.reuse, R155 ;  /* 0x0000009b80137220 */ /* 0x040fe40000410000 */
[C---:B------:R-:W-:Y:S01]  /*82b0*/  FMUL.FTZ R34, R128.reuse, R114 ;  /* 0x0000007280227220 */ /* 0x040fe20000410000 */
[----:B------:R4:W5:Y:S01]  /*82c0*/  MUFU.EX2 R3, R0 ;  /* 0x0000000000037308 */ /* 0x0009620000000800 */
[C---:B------:R-:W-:Y:S01]  /*82d0*/  FMUL.FTZ R35, R128.reuse, R115 ;  /* 0x0000007380237220 */ /* 0x040fe20000410000 */
[----:B------:R-:W-:Y:S01]  /*82e0*/  LDSM.16.MT88.4 R152, [R209+0x2080] ;  /* 0x00208000d198783b */ /* 0x000fe20000004200 */
[C---:B------:R-:W-:Y:S02]  /*82f0*/  FMUL.FTZ R50, R128.reuse, R126 ;  /* 0x0000007e80327220 */ /* 0x040fe40000410000 */
[C---:B------:R-:W-:Y:S02]  /*8300*/  FMUL.FTZ R51, R128.reuse, R127 ;  /* 0x0000007f80337220 */ /* 0x040fe40000410000 */
[C---:B------:R-:W-:Y:S02]  /*8310*/  FMUL.FTZ R54, R128.reuse, R54 ;  /* 0x0000003680367220 */ /* 0x040fe40000410000 */
[C---:B------:R-:W-:Y:S01]  /*8320*/  FMUL.FTZ R55, R128.reuse, R55 ;  /* 0x0000003780377220 */ /* 0x040fe20000410000 */
[----:B------:R-:W-:Y:S01]  /*8330*/  LDSM.16.MT88.4 R112, [R210+0x1c80] ;  /* 0x001c8000d270783b */ /* 0x000fe20000004200 */
[C---:B------:R-:W-:Y:S02]  /*8340*/  FMUL.FTZ R66, R128.reuse, R66 ;  /* 0x0000004280427220 */ /* 0x040fe40000410000 */
[----:B------:R-:W-:Y:S02]  /*8350*/  FMUL.FTZ R67, R128, R67 ;  /* 0x0000004380437220 */ /* 0x000fe40000410000 */
[----:B--2---:R-:W-:Y:S01]  /*8360*/  FMUL.FTZ R5, R129, R141 ;  /* 0x0000008d81057220 */ /* 0x004fe20000410000 */
[----:B---3--:R-:W-:Y:S01]  /*8370*/  F2FP.PACK_AB R141, R184, R183 ;  /* 0x000000b7b88d723e */ /* 0x008fe200000000ff */
[C---:B------:R-:W-:Y:S01]  /*8380*/  FMUL.FTZ R70, R128.reuse, R70 ;  /* 0x0000004680467220 */ /* 0x040fe20000410000 */
[----:B------:R-:W-:Y:S01]  /*8390*/  LDSM.16.MT88.4 R124, [R209+0x2c80] ;  /* 0x002c8000d17c783b */ /* 0x000fe20000004200 */
[C---:B------:R-:W-:Y:S02]  /*83a0*/  FMUL.FTZ R71, R128.reuse, R71 ;  /* 0x0000004780477220 */ /* 0x040fe40000410000 */
[C---:B------:R-:W-:Y:S01]  /*83b0*/  FMUL.FTZ R82, R128.reuse, R82 ;  /* 0x0000005280527220 */ /* 0x040fe20000410000 */
[-C--:B-1----:R-:W-:Y:S01]  /*83c0*/  HMMA.16816.F32 R4, R160, R20.reuse, R4 ;  /* 0x00000014a004723c */ /* 0x082fe20000001804 */
[----:B------:R-:W-:Y:S02]  /*83d0*/  FMUL.FTZ R83, R128, R83 ;  /* 0x0000005380537220 */ /* 0x000fe40000410000 */
[----:B----4-:R-:W-:Y:S02]  /*83e0*/  FFMA.FTZ R0, R15, c[0x0][0x2d0], -R165 ;  /* 0x0000b4000f007a23 */ /* 0x010fe400000108a5 */
[C---:B-----5:R-:W-:Y:S02]  /*83f0*/  FMUL.FTZ R8, R3.reuse, R144 ;  /* 0x0000009003087220 */ /* 0x060fe40000410000 */
[----:B------:R-:W1:Y:S01]  /*8400*/  MUFU.EX2 R241, R0 ;  /* 0x0000000000f17308 */ /* 0x000e620000000800 */
[C---:B------:R-:W-:Y:S04]  /*8410*/  FMUL.FTZ R9, R3.reuse, R145 ;  /* 0x0000009103097220 */ /* 0x040fe80000410000 */
[C---:B------:R-:W-:Y:S02]  /*8420*/  FMUL.FTZ R12, R3.reuse, R148 ;  /* 0x00000094030c7220 */ /* 0x040fe40000410000 */
        /* <DEDUP_REMOVED lines=8> */
[----:B------:R-:W-:Y:S01]  /*84b0*/  FMUL.FTZ R45, R3, R157 ;  /* 0x0000009d032d7220 */ /* 0x000fe20000410000 */
[----:B-1----:R-:W-:Y:S01]  /*84c0*/  F2FP.PACK_AB R143, R241, R240 ;  /* 0x000000f0f18f723e */ /* 0x002fe200000000ff */
[----:B------:R-:W-:Y:S02]  /*84d0*/  FADD.FTZ R0, -R2, R136 ;  /* 0x0000008802007221 */ /* 0x000fe40000010100 */
[--C-:B------:R-:W-:Y:S02]  /*84e0*/  FFMA.FTZ R2, R167, c[0x0][0x2d0], -R138.reuse ;  /* 0x0000b400a7027a23 */ /* 0x100fe4000001088a */
[----:B------:R-:W-:Y:S02]  /*84f0*/  FMUL.FTZ R0, R0, c[0x0][0x2d0] ;  /* 0x0000b40000007a20 */ /* 0x000fe40000410000 */
[----:B------:R1:W-:Y:S01]  /*8500*/  MUFU.EX2 R239, R2 ;  /* 0x0000000200ef7308 */ /* 0x0003e20000000800 */
[C---:B------:R-:W-:Y:S02]  /*8510*/  FMUL.FTZ R56, R3.reuse, R56 ;  /* 0x0000003803387220 */ /* 0x040fe40000410000 */
[C---:B------:R-:W-:Y:S02]  /*8520*/  FMUL.FTZ R57, R3.reuse, R57 ;  /* 0x0000003903397220 */ /* 0x040fe40000410000 */
[C---:B------:R-:W-:Y:S02]  /*8530*/  FMUL.FTZ R60, R3.reuse, R60 ;  /* 0x0000003c033c7220 */ /* 0x040fe40000410000 */
[C---:B------:R-:W-:Y:S02]  /*8540*/  FMUL.FTZ R61, R3.reuse, R61 ;  /* 0x0000003d033d7220 */ /* 0x040fe40000410000 */
[C---:B------:R-:W-:Y:S01]  /*8550*/  FMUL.FTZ R72, R3.reuse, R72 ;  /* 0x0000004803487220 */ /* 0x040fe20000410000 */
[----:B------:R-:W2:Y:S01]  /*8560*/  MUFU.EX2 R0, R0 ;  /* 0x0000000000007308 */ /* 0x000ea20000000800 */
[C---:B------:R-:W-:Y:S02]  /*8570*/  FMUL.FTZ R73, R3.reuse, R73 ;  /* 0x0000004903497220 */ /* 0x040fe40000410000 */
[C---:B------:R-:W-:Y:S02]  /*8580*/  FMUL.FTZ R76, R3.reuse, R76 ;  /* 0x0000004c034c7220 */ /* 0x040fe40000410000 */
[C---:B------:R-:W-:Y:S02]  /*8590*/  FMUL.FTZ R77, R3.reuse, R77 ;  /* 0x0000004d034d7220 */ /* 0x040fe40000410000 */
[C---:B------:R-:W-:Y:S02]  /*85a0*/  FMUL.FTZ R88, R3.reuse, R88 ;  /* 0x0000005803587220 */ /* 0x040fe40000410000 */
[C---:B------:R-:W-:Y:S02]  /*85b0*/  FMUL.FTZ R89, R3.reuse, R89 ;  /* 0x0000005903597220 */ /* 0x040fe40000410000 */
[C---:B------:R-:W-:Y:S02]  /*85c0*/  FMUL.FTZ R92, R3.reuse, R92 ;  /* 0x0000005c035c7220 */ /* 0x040fe40000410000 */
[----:B------:R-:W-:Y:S02]  /*85d0*/  FMUL.FTZ R93, R3, R93 ;  /* 0x0000005d035d7220 */ /* 0x000fe40000410000 */
[--C-:B-1----:R-:W-:Y:S02]  /*85e0*/  FFMA.FTZ R2, R168, c[0x0][0x2d0], -R138.reuse ;  /* 0x0000b400a8027a23 */ /* 0x102fe4000001088a */
[C---:B------:R-:W-:Y:S02]  /*85f0*/  FMUL.FTZ R98, R128.reuse, R98 ;  /* 0x0000006280627220 */ /* 0x040fe40000410000 */
[----:B------:R1:W3:Y:S01]  /*8600*/  MUFU.EX2 R238, R2 ;  /* 0x0000000200ee7308 */ /* 0x0002e20000000800 */
[----:B------:R-:W-:Y:S02]  /*8610*/  FMUL.FTZ R99, R128, R99 ;  /* 0x0000006380637220 */ /* 0x000fe40000410000 */
[C---:B------:R-:W-:Y:S02]  /*8620*/  FMUL.FTZ R84, R129.reuse, R84 ;  /* 0x0000005481547220 */ /* 0x040fe40000410000 */
[C---:B--2---:R-:W-:Y:S02]  /*8630*/  FMUL.FTZ R10, R0.reuse, R146 ;  /* 0x00000092000a7220 */ /* 0x044fe40000410000 */
[C---:B------:R-:W-:Y:S02]  /*8640*/  FMUL.FTZ R11, R0.reuse, R147 ;  /* 0x00000093000b7220 */ /* 0x040fe40000410000 */
[C---:B------:R-:W-:Y:S02]  /*8650*/  FMUL.FTZ R26, R0.reuse, R106 ;  /* 0x0000006a001a7220 */ /* 0x040fe40000410000 */
[C---:B------:R-:W-:Y:S02]  /*8660*/  FMUL.FTZ R27, R0.reuse, R107 ;  /* 0x0000006b001b7220 */ /* 0x040fe40000410000 */
[----:B------:R-:W-:Y:S01]  /*8670*/  LDSM.16.MT88.4 R104, [R210+0x2480] ;  /* 0x00248000d268783b */ /* 0x000fe20000004200 */
[C---:B------:R-:W-:Y:S01]  /*8680*/  HMMA.16816.F32 R8, R140.reuse, R20, R8 ;  /* 0x000000148c08723c */ /* 0x040fe20000001808 */
[C---:B------:R-:W-:Y:S02]  /*8690*/  FMUL.FTZ R14, R0.reuse, R150 ;  /* 0x00000096000e7220 */ /* 0x040fe40000410000 */
[C---:B------:R-:W-:Y:S02]  /*86a0*/  FMUL.FTZ R15, R0.reuse, R151 ;  /* 0x00000097000f7220 */ /* 0x040fe40000410000 */
[C---:B------:R-:W-:Y:S02]  /*86b0*/  FMUL.FTZ R30, R0.reuse, R110 ;  /* 0x0000006e001e7220 */ /* 0x040fe40000410000 */
[C---:B------:R-:W-:Y:S02]  /*86c0*/  FMUL.FTZ R20, R129.reuse, R100 ;  /* 0x0000006481147220 */ /* 0x040fe40000410000 */
[----:B------:R-:W-:Y:S01]  /*86d0*/  FMUL.FTZ R21, R129, R101 ;  /* 0x0000006581157220 */ /* 0x000fe20000410000 */
[-C--:B------:R-:W-:Y:S02]  /*86e0*/  HMMA.16816.F32 R12, R140, R22.reuse, R12 ;  /* 0x000000168c0c723c */ /* 0x080fe4000000180c */
[--C-:B-1----:R-:W-:Y:S02]  /*86f0*/  FFMA.FTZ R2, R169, c[0x0][0x2d0], -R139.reuse ;  /* 0x0000b400a9027a23 */ /* 0x102fe4000001088b */
[C---:B------:R-:W-:Y:S02]  /*8700*/  FMUL.FTZ R31, R0.reuse, R111 ;  /* 0x0000006f001f7220 */ /* 0x040fe40000410000 */
[----:B------:R1:W-:Y:S01]  /*8710*/  MUFU.EX2 R237, R2 ;  /* 0x0000000200ed7308 */ /* 0x0003e20000000800 */
[----:B------:R-:W-:Y:S01]  /*8720*/  LDSM.16.MT88.4 R108, [R209+0x1c80] ;  /* 0x001c8000d16c783b */ /* 0x000fe20000004200 */
[C---:B------:R-:W-:Y:S01]  /*8730*/  HMMA.16816.F32 R16, R160.reuse, R22, R16 ;  /* 0x00000016a010723c */ /* 0x040fe20000001810 */
[C---:B------:R-:W-:Y:S03]  /*8740*/  FMUL.FTZ R42, R0.reuse, R122 ;  /* 0x0000007a002a7220 */ /* 0x040fe60000410000 */
[C---:B------:R-:W-:Y:S02]  /*8750*/  FMUL.FTZ R43, R0.reuse, R123 ;  /* 0x0000007b002b7220 */ /* 0x040fe40000410000 */
[----:B------:R-:W-:Y:S02]  /*8760*/  FMUL.FTZ R46, R0, R158 ;  /* 0x0000009e002e7220 */ /* 0x000fe40000410000 */
[C---:B------:R-:W-:Y:S04]  /*8770*/  FMUL.FTZ R22, R128.reuse, R102 ;  /* 0x0000006680167220 */ /* 0x040fe80000410000 */
[----:B------:R-:W-:Y:S02]  /*8780*/  FMUL.FTZ R23, R128, R103 ;  /* 0x0000006780177220 */ /* 0x000fe40000410000 */
[----:B------:R-:W2:Y:S01]  /*8790*/  LDSM.16.MT88.4 R100, [R209+0x2480] ;  /* 0x00248000d164783b */ /* 0x000ea20000004200 */
[C---:B------:R-:W-:Y:S02]  /*87a0*/  FMUL.FTZ R47, R0.reuse, R159 ;  /* 0x0000009f002f7220 */ /* 0x040fe40000410000 */
[C---:B------:R-:W-:Y:S02]  /*87b0*/  FMUL.FTZ R58, R0.reuse, R58 ;  /* 0x0000003a003a7220 */ /* 0x040fe40000410000 */
[-C--:B------:R-:W-:Y:S01]  /*87c0*/  HMMA.16816.F32 R20, R160, R36.reuse, R20 ;  /* 0x00000024a014723c */ /* 0x080fe20000001814 */
[----:B------:R-:W-:Y:S02]  /*87d0*/  FMUL.FTZ R59, R0, R59 ;  /* 0x0000003b003b7220 */ /* 0x000fe40000410000 */
[--C-:B-1----:R-:W-:Y:S02]  /*87e0*/  FFMA.FTZ R2, R170, c[0x0][0x2d0], -R139.reuse ;  /* 0x0000b400aa027a23 */ /* 0x102fe4000001088b */
[C---:B------:R-:W-:Y:S02]  /*87f0*/  FMUL.FTZ R62, R0.reuse, R62 ;  /* 0x0000003e003e7220 */ /* 0x040fe40000410000 */
[----:B------:R1:W4:Y:S01]  /*8800*/  MUFU.EX2 R236, R2 ;  /* 0x0000000200ec7308 */ /* 0x0003220000000800 */
[C---:B------:R-:W-:Y:S01]  /*8810*/  HMMA.16816.F32 R24, R140.reuse, R36, R24 ;  /* 0x000000248c18723c */ /* 0x040fe20000001818 */
[C---:B------:R-:W-:Y:S03]  /*8820*/  FMUL.FTZ R63, R0.reuse, R63 ;  /* 0x0000003f003f7220 */ /* 0x040fe60000410000 */
[C---:B------:R-:W-:Y:S02]  /*8830*/  FMUL.FTZ R74, R0.reuse, R74 ;  /* 0x0000004a004a7220 */ /* 0x040fe40000410000 */
[C---:B------:R-:W-:Y:S02]  /*8840*/  FMUL.FTZ R75, R0.reuse, R75 ;  /* 0x0000004b004b7220 */ /* 0x040fe40000410000 */
[-C--:B------:R-:W-:Y:S01]  /*8850*/  HMMA.16816.F32 R28, R140, R38.reuse, R28 ;  /* 0x000000268c1c723c */ /* 0x080fe2000000181c */
[C---:B------:R-:W-:Y:S03]  /*8860*/  FMUL.FTZ R36, R129.reuse, R116 ;  /* 0x0000007481247220 */ /* 0x040fe60000410000 */
[C---:B------:R-:W-:Y:S02]  /*8870*/  FMUL.FTZ R37, R129.reuse, R117 ;  /* 0x0000007581257220 */ /* 0x040fe40000410000 */
[C---:B------:R-:W-:Y:S02]  /*8880*/  FMUL.FTZ R78, R0.reuse, R78 ;  /* 0x0000004e004e7220 */ /* 0x040fe40000410000 */
[C---:B------:R-:W-:Y:S01]  /*8890*/  HMMA.16816.F32 R32, R160.reuse, R38, R32 ;  /* 0x00000026a020723c */ /* 0x040fe20000001820 */
[----:B------:R-:W-:Y:S03]  /*88a0*/  FMUL.FTZ R79, R0, R79 ;  /* 0x0000004f004f7220 */ /* 0x000fe60000410000 */
[----:B------:R-:W-:Y:S02]  /*88b0*/  FMUL.FTZ R85, R129, R85 ;  /* 0x0000005581557220 */ /* 0x000fe40000410000 */
[C---:B------:R-:W-:Y:S02]  /*88c0*/  FMUL.FTZ R86, R128.reuse, R86 ;  /* 0x0000005680567220 */ /* 0x040fe40000410000 */
[--C-:B-1----:R-:W-:Y:S02]  /*88d0*/  FFMA.FTZ R2, R171, c[0x0][0x2d0], -R138.reuse ;  /* 0x0000b400ab027a23 */ /* 0x102fe4000001088a */
[----:B------:R-:W-:Y:S02]  /*88e0*/  LDSM.16.MT88.4 R168, [R209+0x3880] ;  /* 0x00388000d1a8783b */ /* 0x000fe40000004200 */
[----:B------:R1:W-:Y:S01]  /*88f0*/  MUFU.EX2 R235, R2 ;  /* 0x0000000200eb7308 */ /* 0x0003e20000000800 */
[C---:B------:R-:W-:Y:S02]  /*8900*/  FMUL.FTZ R38, R128.reuse, R118 ;  /* 0x0000007680267220 */ /* 0x040fe40000410000 */
[----:B------:R-:W-:Y:S02]  /*8910*/  FMUL.FTZ R39, R128, R119 ;  /* 0x0000007780277220 */ /* 0x000fe40000410000 */
[C---:B------:R-:W-:Y:S01]  /*8920*/  FMUL.FTZ R90, R0.reuse, R90 ;  /* 0x0000005a005a7220 */ /* 0x040fe20000410000 */
[----:B------:R-:W-:Y:S01]  /*8930*/  LDSM.16.MT88.4 R116, [R209+0x2880] ;  /* 0x00288000d174783b */ /* 0x000fe20000004200 */
[C---:B------:R-:W-:Y:S02]  /*8940*/  FMUL.FTZ R91, R0.reuse, R91 ;  /* 0x0000005b005b7220 */ /* 0x040fe40000410000 */
[C---:B------:R-:W-:Y:S01]  /*8950*/  FMUL.FTZ R94, R0.reuse, R94 ;  /* 0x0000005e005e7220 */ /* 0x040fe20000410000 */
[-C--:B--2---:R-:W-:Y:S01]  /*8960*/  HMMA.16816.F32 R36, R160, R100.reuse, R36 ;  /* 0x00000064a024723c */ /* 0x084fe20000001824 */
[----:B------:R-:W-:Y:S02]  /*8970*/  FMUL.FTZ R95, R0, R95 ;  /* 0x0000005f005f7220 */ /* 0x000fe40000410000 */
[----:B------:R-:W-:Y:S05]  /*8980*/  FMUL.FTZ R87, R128, R87 ;  /* 0x0000005780577220 */ /* 0x000fea0000410000 */
[C---:B------:R-:W-:Y:S01]  /*8990*/  HMMA.16816.F32 R40, R140.reuse, R100, R40 ;  /* 0x000000648c28723c */ /* 0x040fe20000001828 */
[----:B-1----:R-:W-:Y:S07]  /*89a0*/  FFMA.FTZ R2, R172, c[0x0][0x2d0], -R138 ;  /* 0x0000b400ac027a23 */ /* 0x002fee000001088a */
[-C--:B------:R-:W-:Y:S01]  /*89b0*/  HMMA.16816.F32 R44, R140, R102.reuse, R44 ;  /* 0x000000668c2c723c */ /* 0x080fe2000000182c */
[----:B------:R1:W2:Y:S07]  /*89c0*/  MUFU.EX2 R234, R2 ;  /* 0x0000000200ea7308 */ /* 0x0002ae0000000800 */
[C---:B------:R-:W-:Y:S01]  /*89d0*/  HMMA.16816.F32 R48, R160.reuse, R102, R48 ;  /* 0x00000066a030723c */ /* 0x040fe20000001830 */
[----:B------:R-:W5:Y:S07]  /*89e0*/  LDSM.16.MT88.4 R100, [R209+0x3080] ;  /* 0x00308000d164783b */ /* 0x000f6e0000004200 */
[-C--:B------:R-:W-:Y:S08]  /*89f0*/  HMMA.16816.F32 R52, R160, R104.reuse, R52 ;  /* 0x00000068a034723c */ /* 0x080ff00000001834 */
[C---:B------:R-:W-:Y:S01]  /*8a00*/  HMMA.16816.F32 R56, R140.reuse, R104, R56 ;  /* 0x000000688c38723c */ /* 0x040fe20000001838 */
[--C-:B-1----:R-:W-:Y:S07]  /*8a10*/  FFMA.FTZ R2, R174, c[0x0][0x2d0], -R139.reuse ;  /* 0x0000b400ae027a23 */ /* 0x102fee000001088b */
[-C--:B------:R-:W-:Y:S01]  /*8a20*/  HMMA.16816.F32 R60, R140, R106.reuse, R60 ;  /* 0x0000006a8c3c723c */ /* 0x080fe2000000183c */
[----:B------:R1:W-:Y:S07]  /*8a30*/  MUFU.EX2 R233, R2 ;  /* 0x0000000200e97308 */ /* 0x0003ee0000000800 */
[C---:B------:R-:W-:Y:S01]  /*8a40*/  HMMA.16816.F32 R64, R160.reuse, R106, R64 ;  /* 0x0000006aa040723c */ /* 0x040fe20000001840 */
[----:B------:R-:W2:Y:S07]  /*8a50*/  LDSM.16.MT88.4 R104, [R210+0x3080] ;  /* 0x00308000d268783b */ /* 0x000eae0000004200 */
[-C--:B-----5:R-:W-:Y:S08]  /*8a60*/  HMMA.16816.F32 R68, R160, R100.reuse, R68 ;  /* 0x00000064a044723c */ /* 0x0a0ff00000001844 */
[C---:B------:R-:W-:Y:S01]  /*8a70*/  HMMA.16816.F32 R72, R140.reuse, R100, R72 ;  /* 0x000000648c48723c */ /* 0x040fe20000001848 */
[----:B-1----:R-:W-:Y:S04]  /*8a80*/  FFMA.FTZ R2, R176, c[0x0][0x2d0], -R139 ;  /* 0x0000b400b0027a23 */ /* 0x002fe8000001088b */
[----:B------:R1:W5:Y:S02]  /*8a90*/  MUFU.EX2 R232, R2 ;  /* 0x0000000200e87308 */ /* 0x0003640000000800 */
[----:B---3--:R-:W-:Y:S01]  /*8aa0*/  F2FP.PACK_AB R100, R238, R239 ;  /* 0x000000efee64723e */ /* 0x008fe200000000ff */
[-C--:B------:R-:W-:Y:S01]  /*8ab0*/  HMMA.16816.F32 R76, R140, R102.reuse, R76 ;  /* 0x000000668c4c723c */ /* 0x080fe2000000184c */
[----:B----4-:R-:W-:Y:S07]  /*8ac0*/  F2FP.PACK_AB R101, R236, R237 ;  /* 0x000000edec65723e */ /* 0x010fee00000000ff */
[C---:B------:R-:W-:Y:S07]  /*8ad0*/  HMMA.16816.F32 R80, R160.reuse, R102, R80 ;  /* 0x00000066a050723c */ /* 0x040fee0000001850 */
[----:B--2---:R-:W-:Y:S01]  /*8ae0*/  F2FP.PACK_AB R102, R234, R235 ;  /* 0x000000ebea66723e */ /* 0x004fe200000000ff */
[-C--:B------:R-:W-:Y:S01]  /*8af0*/  HMMA.16816.F32 R84, R160, R104.reuse, R84 ;  /* 0x00000068a054723c */ /* 0x080fe20000001854 */
[--C-:B-1----:R-:W-:Y:S03]  /*8b00*/  FFMA.FTZ R2, R173, c[0x0][0x2d0], -R164.reuse ;  /* 0x0000b400ad027a23 */ /* 0x102fe600000108a4 */
[----:B-----5:R-:W-:Y:S04]  /*8b10*/  F2FP.PACK_AB R103, R232, R233 ;  /* 0x000000e9e867723e */ /* 0x020fe800000000ff */
[C---:B------:R-:W-:Y:S01]  /*8b20*/  HMMA.16816.F32 R88, R140.reuse, R104, R88 ;  /* 0x000000688c58723c */ /* 0x040fe20000001858 */
[----:B------:R1:W-:Y:S07]  /*8b30*/  MUFU.EX2 R207, R2 ;  /* 0x0000000200cf7308 */ /* 0x0003ee0000000800 */
[-C--:B------:R-:W-:Y:S08]  /*8b40*/  HMMA.16816.F32 R92, R140, R106.reuse, R92 ;  /* 0x0000006a8c5c723c */ /* 0x080ff0000000185c */
[----:B------:R-:W-:Y:S08]  /*8b50*/  HMMA.16816.F32 R96, R160, R106, R96 ;  /* 0x0000006aa060723c */ /* 0x000ff00000001860 */
[-C--:B------:R-:W-:Y:S01]  /*8b60*/  HMMA.16816.F32 R4, R100, R108.reuse, R4 ;  /* 0x0000006c6404723c */ /* 0x080fe20000001804 */
[--C-:B-1----:R-:W-:Y:S04]  /*8b70*/  FFMA.FTZ R2, R175, c[0x0][0x2d0], -R164.reuse ;  /* 0x0000b400af027a23 */ /* 0x102fe800000108a4 */
[----:B------:R1:W2:Y:S02]  /*8b80*/  MUFU.EX2 R206, R2 ;  /* 0x0000000200ce7308 */ /* 0x0002a40000000800 */
[--C-:B-1----:R-:W-:Y:S01]  /*8b90*/  FFMA.FTZ R2, R179, c[0x0][0x2d0], -R164.reuse ;  /* 0x0000b400b3027a23 */ /* 0x102fe200000108a4 */
[----:B--2---:R-:W-:Y:S07]  /*8ba0*/  F2FP.PACK_AB R104, R206, R207 ;  /* 0x000000cfce68723e */ /* 0x004fee00000000ff */
[----:B------:R1:W-:Y:S02]  /*8bb0*/  MUFU.EX2 R205, R2 ;  /* 0x0000000200cd7308 */ /* 0x0003e40000000800 */
[----:B-1----:R-:W-:Y:S08]  /*8bc0*/  FFMA.FTZ R2, R180, c[0x0][0x2d0], -R164 ;  /* 0x0000b400b4027a23 */ /* 0x002ff000000108a4 */
[----:B------:R1:W2:Y:S02]  /*8bd0*/  MUFU.EX2 R204, R2 ;  /* 0x0000000200cc7308 */ /* 0x0002a40000000800 */
[--C-:B-1----:R-:W-:Y:S01]  /*8be0*/  FFMA.FTZ R2, R177, c[0x0][0x2d0], -R165.reuse ;  /* 0x0000b400b1027a23 */ /* 0x102fe200000108a5 */
[----:B--2---:R-:W-:Y:S07]  /*8bf0*/  F2FP.PACK_AB R106, R204, R205 ;  /* 0x000000cdcc6a723e */ /* 0x004fee00000000ff */
[----:B------:R1:W-:Y:S02]  /*8c00*/  MUFU.EX2 R203, R2 ;  /* 0x0000000200cb7308 */ /* 0x0003e40000000800 */
[--C-:B-1----:R-:W-:Y:S08]  /*8c10*/  FFMA.FTZ R2, R178, c[0x0][0x2d0], -R165.reuse ;  /* 0x0000b400b2027a23 */ /* 0x102ff000000108a5 */
        /* <DEDUP_REMOVED lines=8> */
[----:B------:R1:W-:Y:S01]  /*8ca0*/  MUFU.EX2 R201, R2 ;  /* 0x0000000200c97308 */ /* 0x0003e20000000800 */
[C---:B------:R-:W-:Y:S08]  /*8cb0*/  HMMA.16816.F32 R8, R104.reuse, R108, R8 ;  /* 0x0000006c6808723c */ /* 0x040ff00000001808 */
[-C--:B------:R-:W-:Y:S08]  /*8cc0*/  HMMA.16816.F32 R12, R104, R110.reuse, R12 ;  /* 0x0000006e680c723c */ /* 0x080ff0000000180c */
[C---:B------:R-:W-:Y:S01]  /*8cd0*/  HMMA.16816.F32 R16, R100.reuse, R110, R16 ;  /* 0x0000006e6410723c */ /* 0x040fe20000001810 */
[----:B------:R-:W2:Y:S03]  /*8ce0*/  LDSM.16.MT88.4 R108, [R210+0x2880] ;  /* 0x00288000d26c783b */ /* 0x000ea60000004200 */
[--C-:B-1----:R-:W-:Y:S04]  /*8cf0*/  FFMA.FTZ R2, R186, c[0x0][0x2d0], -R138.reuse ;  /* 0x0000b400ba027a23 */ /* 0x102fe8000001088a */
[-C--:B------:R-:W-:Y:S01]  /*8d00*/  HMMA.16816.F32 R20, R100, R112.reuse, R20 ;  /* 0x000000706414723c */ /* 0x080fe20000001814 */
[----:B------:R1:W3:Y:S07]  /*8d10*/  MUFU.EX2 R202, R2 ;  /* 0x0000000200ca7308 */ /* 0x0002ee0000000800 */
[C---:B------:R-:W-:Y:S08]  /*8d20*/  HMMA.16816.F32 R24, R104.reuse, R112, R24 ;  /* 0x000000706818723c */ /* 0x040ff00000001818 */
[-C--:B------:R-:W-:Y:S08]  /*8d30*/  HMMA.16816.F32 R28, R104, R114.reuse, R28 ;  /* 0x00000072681c723c */ /* 0x080ff0000000181c */
[C---:B------:R-:W-:Y:S01]  /*8d40*/  HMMA.16816.F32 R32, R100.reuse, R114, R32 ;  /* 0x000000726420723c */ /* 0x040fe20000001820 */
[--C-:B-1----:R-:W-:Y:S01]  /*8d50*/  FFMA.FTZ R2, R187, c[0x0][0x2d0], -R139.reuse ;  /* 0x0000b400bb027a23 */ /* 0x102fe2000001088b */
[----:B------:R-:W1:Y:S02]  /*8d60*/  LDSM.16.MT88.4 R112, [R209+0x3480] ;  /* 0x00348000d170783b */ /* 0x000e640000004200 */
[----:B---3--:R-:W-:Y:S01]  /*8d70*/  F2FP.PACK_AB R136, R202, R201 ;  /* 0x000000c9ca88723e */ /* 0x008fe200000000ff */
[----:B------:R3:W-:Y:S03]  /*8d80*/  MUFU.EX2 R200, R2 ;  /* 0x0000000200c87308 */ /* 0x0007e60000000800 */
[-C--:B------:R-:W-:Y:S08]  /*8d90*/  HMMA.16816.F32 R36, R100, R116.reuse, R36 ;  /* 0x000000746424723c */ /* 0x080ff00000001824 */
[C---:B------:R-:W-:Y:S08]  /*8da0*/  HMMA.16816.F32 R40, R104.reuse, R116, R40 ;  /* 0x000000746828723c */ /* 0x040ff00000001828 */
[-C--:B------:R-:W-:Y:S01]  /*8db0*/  HMMA.16816.F32 R44, R104, R118.reuse, R44 ;  /* 0x00000076682c723c */ /* 0x080fe2000000182c */
[--C-:B---3--:R-:W-:Y:S03]  /*8dc0*/  FFMA.FTZ R2, R188, c[0x0][0x2d0], -R139.reuse ;  /* 0x0000b400bc027a23 */ /* 0x108fe6000001088b */
[----:B------:R-:W-:Y:S04]  /*8dd0*/  MOV R188, R131 ;  /* 0x0000008300bc7202 */ /* 0x000fe80000000f00 */
[C---:B------:R-:W-:Y:S01]  /*8de0*/  HMMA.16816.F32 R48, R100.reuse, R118, R48 ;  /* 0x000000766430723c */ /* 0x040fe20000001830 */
[----:B------:R3:W-:Y:S01]  /*8df0*/  MUFU.EX2 R187, R2 ;  /* 0x0000000200bb7308 */ /* 0x0007e20000000800 */
[----:B------:R-:W4:Y:S06]  /*8e00*/  LDSM.16.MT88.4 R116, [R210+0x3480] ;  /* 0x00348000d274783b */ /* 0x000f2c0000004200 */
[-C--:B--2---:R-:W-:Y:S08]  /*8e10*/  HMMA.16816.F32 R52, R100, R108.reuse, R52 ;  /* 0x0000006c6434723c */ /* 0x084ff00000001834 */
[C---:B------:R-:W-:Y:S08]  /*8e20*/  HMMA.16816.F32 R56, R104.reuse, R108, R56 ;  /* 0x0000006c6838723c */ /* 0x040ff00000001838 */
[-C--:B------:R-:W-:Y:S01]  /*8e30*/  HMMA.16816.F32 R60, R104, R110.reuse, R60 ;  /* 0x0000006e683c723c */ /* 0x080fe2000000183c */
[--C-:B---3--:R-:W-:Y:S02]  /*8e40*/  FFMA.FTZ R2, R189, c[0x0][0x2d0], -R138.reuse ;  /* 0x0000b400bd027a23 */ /* 0x108fe4000001088a */
[----:B------:R-:W2:Y:S01]  /*8e50*/  LDL.LU R189, [R1+0xc] ;  /* 0x00000c0001bd7983 */ /* 0x000ea20000300800 */
[----:B------:R-:W-:Y:S01]  /*8e60*/  FFMA.FTZ R138, R190, c[0x0][0x2d0], -R138 ;  /* 0x0000b400be8a7a23 */ /* 0x000fe2000001088a */
[----:B------:R3:W-:Y:S01]  /*8e70*/  MUFU.EX2 R186, R2 ;  /* 0x0000000200ba7308 */ /* 0x0007e20000000800 */
[----:B------:R-:W-:Y:S02]  /*8e80*/  MOV R190, R166 ;  /* 0x000000a600be7202 */ /* 0x000fe40000000f00 */
[C---:B------:R-:W-:Y:S07]  /*8e90*/  HMMA.16816.F32 R64, R100.reuse, R110, R64 ;  /* 0x0000006e6440723c */ /* 0x040fee0000001840 */
[----:B------:R-:W5:Y:S01]  /*8ea0*/  MUFU.EX2 R185, R138 ;  /* 0x0000008a00b97308 */ /* 0x000f620000000800 */
[-C--:B-1----:R-:W-:Y:S08]  /*8eb0*/  HMMA.16816.F32 R68, R100, R112.reuse, R68 ;  /* 0x000000706444723c */ /* 0x082ff00000001844 */
[C---:B------:R-:W-:Y:S01]  /*8ec0*/  HMMA.16816.F32 R72, R104.reuse, R112, R72 ;  /* 0x000000706848723c */ /* 0x040fe20000001848 */
[--C-:B---3--:R-:W-:Y:S02]  /*8ed0*/  FFMA.FTZ R2, R194, c[0x0][0x2d0], -R139.reuse ;  /* 0x0000b400c2027a23 */ /* 0x108fe4000001088b */
[----:B------:R-:W3:Y:S05]  /*8ee0*/  LDL.LU R194, [R1+0x4] ;  /* 0x0000040001c27983 */ /* 0x000eea0000300800 */
[-C--:B------:R-:W-:Y:S01]  /*8ef0*/  HMMA.16816.F32 R76, R104, R114.reuse, R76 ;  /* 0x00000072684c723c */ /* 0x080fe2000000184c */
[----:B------:R1:W-:Y:S03]  /*8f00*/  MUFU.EX2 R182, R2 ;  /* 0x0000000200b67308 */ /* 0x0003e60000000800 */
[----:B------:R-:W-:Y:S02]  /*8f10*/  FFMA.FTZ R139, R195, c[0x0][0x2d0], -R139 ;  /* 0x0000b400c38b7a23 */ /* 0x000fe4000001088b */
[----:B------:R-:W2:Y:S01]  /*8f20*/  LDL.LU R195, [R1] ;  /* 0x0000000001c37983 */ /* 0x000ea20000300800 */
[----:B-----5:R-:W-:Y:S01]  /*8f30*/  F2FP.PACK_AB R138, R185, R186 ;  /* 0x000000bab98a723e */ /* 0x020fe200000000ff */
[C---:B------:R-:W-:Y:S02]  /*8f40*/  HMMA.16816.F32 R80, R100.reuse, R114, R80 ;  /* 0x000000726450723c */ /* 0x040fe40000001850 */
[----:B------:R-:W5:Y:S01]  /*8f50*/  LDSM.16.MT88.4 R112, [R210+0x2080] ;  /* 0x00208000d270783b */ /* 0x000f620000004200 */
[----:B------:R-:W1:Y:S05]  /*8f60*/  MUFU.EX2 R181, R139 ;  /* 0x0000008b00b57308 */ /* 0x000e6a0000000800 */
[-C--:B----4-:R-:W-:Y:S08]  /*8f70*/  HMMA.16816.F32 R84, R100, R116.reuse, R84 ;  /* 0x000000746454723c */ /* 0x090ff00000001854 */
[C---:B------:R-:W-:Y:S01]  /*8f80*/  HMMA.16816.F32 R88, R104.reuse, R116, R88 ;  /* 0x000000746858723c */ /* 0x040fe20000001858 */
[--C-:B-1----:R-:W-:Y:S02]  /*8f90*/  FFMA.FTZ R2, R193, c[0x0][0x2d0], -R164.reuse ;  /* 0x0000b400c1027a23 */ /* 0x102fe400000108a4 */
[----:B------:R-:W4:Y:S02]  /*8fa0*/  LDL.LU R193, [R1+0x8] ;  /* 0x0000080001c17983 */ /* 0x000f240000300800 */
[----:B------:R1:W-:Y:S03]  /*8fb0*/  MUFU.EX2 R180, R2 ;  /* 0x0000000200b47308 */ /* 0x0003e60000000800 */
[-C--:B------:R-:W-:Y:S01]  /*8fc0*/  HMMA.16816.F32 R92, R104, R118.reuse, R92 ;  /* 0x00000076685c723c */ /* 0x080fe2000000185c */
[----:B------:R-:W-:Y:S07]  /*8fd0*/  F2FP.PACK_AB R139, R181, R182 ;  /* 0x000000b6b58b723e */ /* 0x000fee00000000ff */
[----:B------:R-:W-:Y:S01]  /*8fe0*/  HMMA.16816.F32 R96, R100, R118, R96 ;  /* 0x000000766460723c */ /* 0x000fe20000001860 */
[--C-:B-1----:R-:W-:Y:S04]  /*8ff0*/  FFMA.FTZ R2, R196, c[0x0][0x2d0], -R164.reuse ;  /* 0x0000b400c4027a23 */ /* 0x102fe800000108a4 */
[----:B------:R1:W1:Y:S02]  /*9000*/  MUFU.EX2 R178, R2 ;  /* 0x0000000200b27308 */ /* 0x0002640000000800 */
[--C-:B-1----:R-:W-:Y:S01]  /*9010*/  FFMA.FTZ R2, R198, c[0x0][0x2d0], -R164.reuse ;  /* 0x0000b400c6027a23 */ /* 0x102fe200000108a4 */
[----:B------:R-:W-:Y:S01]  /*9020*/  F2FP.PACK_AB R160, R178, R180 ;  /* 0x000000b4b2a0723e */ /* 0x000fe200000000ff */
[----:B------:R-:W-:Y:S06]  /*9030*/  FFMA.FTZ R164, R199, c[0x0][0x2d0], -R164 ;  /* 0x0000b400c7a47a23 */ /* 0x000fec00000108a4 */
[----:B------:R1:W-:Y:S10]  /*9040*/  MUFU.EX2 R179, R2 ;  /* 0x0000000200b37308 */ /* 0x0003f40000000800 */
[----:B------:R-:W5:Y:S01]  /*9050*/  MUFU.EX2 R177, R164 ;  /* 0x000000a400b17308 */ /* 0x000f620000000800 */
[--C-:B-1----:R-:W-:Y:S09]  /*9060*/  FFMA.FTZ R2, R191, c[0x0][0x2d0], -R165.reuse ;  /* 0x0000b400bf027a23 */ /* 0x102ff200000108a5 */
[----:B------:R1:W-:Y:S01]  /*9070*/  MUFU.EX2 R173, R2 ;  /* 0x0000000200ad7308 */ /* 0x0003e20000000800 */
[----:B-----5:R-:W-:Y:S01]  /*9080*/  F2FP.PACK_AB R162, R177, R179 ;  /* 0x000000b3b1a2723e */ /* 0x020fe200000000ff */
[--C-:B-1----:R-:W-:Y:S08]  /*9090*/  FFMA.FTZ R2, R192, c[0x0][0x2d0], -R165.reuse ;  /* 0x0000b400c0027a23 */ /* 0x102ff000000108a5 */
[----:B------:R1:W5:Y:S02]  /*90a0*/  MUFU.EX2 R172, R2 ;  /* 0x0000000200ac7308 */ /* 0x0003640000000800 */
[--C-:B-1----:R-:W-:Y:S01]  /*90b0*/  FFMA.FTZ R2, R197, c[0x0][0x2d0], -R165.reuse ;  /* 0x0000b400c5027a23 */ /* 0x102fe200000108a5 */
[----:B-----5:R-:W-:Y:S01]  /*90c0*/  F2FP.PACK_AB R161, R172, R173 ;  /* 0x000000adaca1723e */ /* 0x020fe200000000ff */
[----:B------:R-:W-:Y:S01]  /*90d0*/  FFMA.FTZ R165, R137, c[0x0][0x2d0], -R165 ;  /* 0x0000b40089a57a23 */ /* 0x000fe200000108a5 */
[----:B------:R-:W-:Y:S05]  /*90e0*/  F2FP.PACK_AB R137, R187, R200 ;  /* 0x000000c8bb89723e */ /* 0x000fea00000000ff */
[----:B------:R-:W-:Y:S02]  /*90f0*/  MUFU.EX2 R135, R2 ;  /* 0x0000000200877308 */ /* 0x000fe40000000800 */
[-C--:B------:R-:W-:Y:S01]  /*9100*/  HMMA.16816.F32 R140, R136, R152.reuse, R4 ;  /* 0x00000098888c723c */ /* 0x080fe20000001804 */
[----:B------:R-:W-:Y:S07]  /*9110*/  LDSM.16.MT88.4 R4, [R210+0x3880] ;  /* 0x00388000d204783b */ /* 0x000fee0000004200 */
[----:B------:R-:W1:Y:S04]  /*9120*/  MUFU.EX2 R131, R165 ;  /* 0x000000a500837308 */ /* 0x000e680000000800 */
[----:B-1----:R-:W-:Y:S01]  /*9130*/  F2FP.PACK_AB R163, R131, R135 ;  /* 0x0000008783a3723e */ /* 0x002fe200000000ff */
[----:B------:R-:W1:Y:S06]  /*9140*/  LDSM.16.MT88.4 R164, [R210+0x2c80] ;  /* 0x002c8000d2a4783b */ /* 0x000e6c0000004200 */
[C---:B------:R-:W-:Y:S02]  /*9150*/  HMMA.16816.F32 R144, R160.reuse, R152, R8 ;  /* 0x00000098a090723c */ /* 0x040fe40000001808 */
[----:B------:R-:W5:Y:S06]  /*9160*/  LDL R11, [R1+0x1c] ;  /* 0x00001c00010b7983 */ /* 0x000f6c0000100800 */
[-C--:B------:R-:W-:Y:S08]  /*9170*/  HMMA.16816.F32 R148, R160, R154.reuse, R12 ;  /* 0x0000009aa094723c */ /* 0x080ff0000000180c */
[C---:B------:R-:W-:Y:S08]  /*9180*/  HMMA.16816.F32 R152, R136.reuse, R154, R16 ;  /* 0x0000009a8898723c */ /* 0x040ff00000001810 */
        /* <DEDUP_REMOVED lines=8> */
[-C--:B-1----:R-:W-:Y:S01]  /*9210*/  HMMA.16816.F32 R52, R136, R164.reuse, R52 ;  /* 0x000000a48834723c */ /* 0x082fe20000001834 */
[----:B---3--:R-:W-:Y:S04]  /*9220*/  FFMA.FTZ R3, R3, R194, R242 ;  /* 0x000000c203037223 */ /* 0x008fe800000100f2 */
[----:B------:R-:W-:Y:S02]  /*9230*/  FADD.FTZ R3, R243, R3 ;  /* 0x00000003f3037221 */ /* 0x000fe40000010000 */
[----:B--2---:R-:W-:Y:S01]  /*9240*/  FFMA.FTZ R128, R128, R195, R246 ;  /* 0x000000c380807223 */ /* 0x004fe200000100f6 */
[C---:B------:R-:W-:Y:S04]  /*9250*/  HMMA.16816.F32 R56, R160.reuse, R164, R56 ;  /* 0x000000a4a038723c */ /* 0x040fe80000001838 */
[----:B------:R-:W-:Y:S02]  /*9260*/  FADD.FTZ R128, R247, R128 ;  /* 0x00000080f7807221 */ /* 0x000fe40000010000 */
[----:B------:R-:W-:Y:S02]  /*9270*/  FADD.FTZ R8, R244, R3 ;  /* 0x00000003f4087221 */ /* 0x000fe40000010000 */
[----:B------:R-:W-:Y:S01]  /*9280*/  FFMA.FTZ R3, R0, R189, R183 ;  /* 0x000000bd00037223 */ /* 0x000fe200000100b7 */
[-C--:B------:R-:W-:Y:S03]  /*9290*/  HMMA.16816.F32 R60, R160, R166.reuse, R60 ;  /* 0x000000a6a03c723c */ /* 0x080fe6000000183c */
[----:B------:R-:W-:Y:S02]  /*92a0*/  FADD.FTZ R128, R248, R128 ;  /* 0x00000080f8807221 */ /* 0x000fe40000010000 */
[----:B------:R-:W-:Y:S02]  /*92b0*/  FADD.FTZ R3, R184, R3 ;  /* 0x00000003b8037221 */ /* 0x000fe40000010000 */
[----:B------:R-:W-:Y:S02]  /*92c0*/  FADD.FTZ R0, R245, R8 ;  /* 0x00000008f5007221 */ /* 0x000fe40000010000 */
[----:B------:R-:W-:Y:S01]  /*92d0*/  FADD.FTZ R3, R240, R3 ;  /* 0x00000003f0037221 */ /* 0x000fe20000010000 */
[C---:B------:R-:W-:Y:S02]  /*92e0*/  HMMA.16816.F32 R64, R136.reuse, R166, R64 ;  /* 0x000000a68840723c */ /* 0x040fe40000001840 */
[----:B----4-:R-:W-:Y:S02]  /*92f0*/  FFMA.FTZ R129, R129, R193, R251 ;  /* 0x000000c181817223 */ /* 0x010fe400000100fb */
[----:B------:R-:W-:Y:S01]  /*9300*/  FADD.FTZ R8, R207, R0 ;  /* 0x00000000cf087221 */ /* 0x000fe20000010000 */
[----:B------:R-:W-:Y:S01]  /*9310*/  IADD3 R207, R225, -0x1, RZ ;  /* 0xffffffffe1cf7810 */ /* 0x000fe20007ffe0ff */
[----:B------:R-:W-:Y:S02]  /*9320*/  FADD.FTZ R2, R252, R129 ;  /* 0x00000081fc027221 */ /* 0x000fe40000010000 */
[-C--:B------:R-:W-:Y:S01]  /*9330*/  HMMA.16816.F32 R68, R136, R168.reuse, R68 ;  /* 0x000000a88844723c */ /* 0x080fe20000001844 */
[----:B------:R-:W-:Y:S03]  /*9340*/  FADD.FTZ R3, R241, R3 ;  /* 0x00000003f1037221 */ /* 0x000fe60000010000 */
[----:B------:R-:W-:Y:S01]  /*9350*/  FADD.FTZ R2, R190, R2 ;  /* 0x00000002be027221 */ /* 0x000fe20000010000 */
[----:B------:R-:W-:Y:S01]  /*9360*/  MOV R129, R134 ;  /* 0x0000008600817202 */ /* 0x000fe20000000f00 */
[----:B------:R-:W-:Y:S02]  /*9370*/  FADD.FTZ R3, R203, R3 ;  /* 0x00000003cb037221 */ /* 0x000fe40000010000 */
[----:B------:R-:W-:Y:S01]  /*9380*/  FADD.FTZ R9, R188, R2 ;  /* 0x00000002bc097221 */ /* 0x000fe20000010000 */
[C---:B------:R-:W-:Y:S03]  /*9390*/  HMMA.16816.F32 R72, R160.reuse, R168, R72 ;  /* 0x000000a8a048723c */ /* 0x040fe60000001848 */
[----:B------:R-:W-:Y:S01]  /*93a0*/  FADD.FTZ R2, R249, R128 ;  /* 0x00000080f9027221 */ /* 0x000fe20000010000 */
[-C--:B------:R-:W-:Y:S01]  /*93b0*/  MOV R128, R130.reuse ;  /* 0x0000008200807202 */ /* 0x080fe20000000f00 */
[----:B------:R-:W-:Y:S02]  /*93c0*/  FADD.FTZ R9, R239, R9 ;  /* 0x00000009ef097221 */ /* 0x000fe40000010000 */
[----:B------:R-:W-:Y:S01]  /*93d0*/  FADD.FTZ R10, R237, R2 ;  /* 0x00000002ed0a7221 */ /* 0x000fe20000010000 */
[-C--:B------:R-:W-:Y:S01]  /*93e0*/  HMMA.16816.F32 R76, R160, R170.reuse, R76 ;  /* 0x000000aaa04c723c */ /* 0x080fe2000000184c */
[----:B------:R-:W-:Y:S03]  /*93f0*/  FADD.FTZ R2, R238, R9 ;  /* 0x00000009ee027221 */ /* 0x000fe60000010000 */
[----:B------:R-:W-:Y:S02]  /*9400*/  FADD.FTZ R0, R236, R10 ;  /* 0x0000000aec007221 */ /* 0x000fe40000010000 */
[----:B------:R-:W-:Y:S02]  /*9410*/  FADD.FTZ R9, R206, R8 ;  /* 0x00000008ce097221 */ /* 0x000fe40000010000 */
[----:B------:R-:W-:Y:S01]  /*9420*/  FADD.FTZ R10, R235, R2 ;  /* 0x00000002eb0a7221 */ /* 0x000fe20000010000 */
[C---:B------:R-:W-:Y:S03]  /*9430*/  HMMA.16816.F32 R80, R136.reuse, R170, R80 ;  /* 0x000000aa8850723c */ /* 0x040fe60000001850 */
[----:B------:R-:W-:Y:S02]  /*9440*/  FADD.FTZ R8, R233, R0 ;  /* 0x00000000e9087221 */ /* 0x000fe40000010000 */
[----:B------:R-:W-:Y:S02]  /*9450*/  FADD.FTZ R2, R205, R9 ;  /* 0x00000009cd027221 */ /* 0x000fe40000010000 */
[----:B------:R-:W-:Y:S01]  /*9460*/  FADD.FTZ R3, R176, R3 ;  /* 0x00000003b0037221 */ /* 0x000fe20000010000 */
[-C--:B------:R-:W-:Y:S01]  /*9470*/  HMMA.16816.F32 R84, R136, R4.reuse, R84 ;  /* 0x000000048854723c */ /* 0x080fe20000001854 */
[----:B------:R-:W-:Y:S03]  /*9480*/  FADD.FTZ R0, R234, R10 ;  /* 0x0000000aea007221 */ /* 0x000fe60000010000 */
[----:B------:R-:W-:Y:S04]  /*9490*/  FADD.FTZ R3, R174, R3 ;  /* 0x00000003ae037221 */ /* 0x000fe80000010000 */
[----:B------:R-:W-:Y:S01]  /*94a0*/  FADD.FTZ R3, R175, R3 ;  /* 0x00000003af037221 */ /* 0x000fe20000010000 */
[C---:B------:R-:W-:Y:S07]  /*94b0*/  HMMA.16816.F32 R88, R160.reuse, R4, R88 ;  /* 0x00000004a058723c */ /* 0x040fee0000001858 */
[----:B------:R-:W-:Y:S01]  /*94c0*/  FADD.FTZ R5, R232, R8 ;  /* 0x00000008e8057221 */ /* 0x000fe20000010000 */
[-C--:B------:R-:W-:Y:S01]  /*94d0*/  HMMA.16816.F32 R92, R160, R6.reuse, R92 ;  /* 0x00000006a05c723c */ /* 0x080fe2000000185c */
[----:B------:R-:W-:Y:S03]  /*94e0*/  FADD.FTZ R8, R204, R2 ;  /* 0x00000002cc087221 */ /* 0x000fe60000010000 */
[----:B------:R-:W-:Y:S02]  /*94f0*/  FADD.FTZ R4, R201, R0 ;  /* 0x00000000c9047221 */ /* 0x000fe40000010000 */
[----:B------:R-:W-:Y:S02]  /*9500*/  FADD.FTZ R2, R200, R5 ;  /* 0x00000005c8027221 */ /* 0x000fe40000010000 */
[----:B------:R-:W-:Y:S01]  /*9510*/  FADD.FTZ R0, R180, R8 ;  /* 0x00000008b4007221 */ /* 0x000fe20000010000 */
[----:B------:R-:W-:Y:S03]  /*9520*/  HMMA.16816.F32 R96, R136, R6, R96 ;  /* 0x000000068860723c */ /* 0x000fe60000001860 */
[----:B------:R-:W-:Y:S02]  /*9530*/  FADD.FTZ R4, R202, R4 ;  /* 0x00000004ca047221 */ /* 0x000fe40000010000 */
[----:B------:R-:W-:Y:S02]  /*9540*/  FADD.FTZ R5, R187, R2 ;  /* 0x00000002bb057221 */ /* 0x000fe40000010000 */
[----:B------:R-:W-:Y:S01]  /*9550*/  FADD.FTZ R2, R173, R3 ;  /* 0x00000003ad027221 */ /* 0x000fe20000010000 */
[----:B------:R-:W-:Y:S01]  /*9560*/  MOV R136, R130 ;  /* 0x0000008200887202 */ /* 0x000fe20000000f00 */
[----:B------:R-:W-:Y:S03]  /*9570*/  FADD.FTZ R3, R178, R0 ;  /* 0x00000000b2037221 */ /* 0x000fe60000010000 */
[----:B------:R-:W-:Y:S02]  /*9580*/  FADD.FTZ R0, R186, R4 ;  /* 0x00000004ba007221 */ /* 0x000fe40000010000 */
[----:B------:R-:W-:Y:S02]  /*9590*/  FADD.FTZ R4, R182, R5 ;  /* 0x00000005b6047221 */ /* 0x000fe40000010000 */
[----:B------:R-:W-:Y:S02]  /*95a0*/  FADD.FTZ R5, R185, R0 ;  /* 0x00000000b9057221 */ /* 0x000fe40000010000 */
[----:B------:R-:W-:Y:S02]  /*95b0*/  FADD.FTZ R4, R181, R4 ;  /* 0x00000004b5047221 */ /* 0x000fe40000010000 */
[----:B------:R-:W-:Y:S01]  /*95c0*/  FADD.FTZ R2, R172, R2 ;  /* 0x00000002ac027221 */ /* 0x000fe20000010000 */
[----:B------:R1:W-:Y:S01]  /*95d0*/  STL [R1+0x8], R5 ;  /* 0x0000080501007387 */ /* 0x0003e20000100800 */
[----:B------:R-:W-:Y:S02]  /*95e0*/  FADD.FTZ R3, R179, R3 ;  /* 0x00000003b3037221 */ /* 0x000fe40000010000 */
[----:B------:R-:W-:Y:S01]  /*95f0*/  FADD.FTZ R0, R135, R2 ;  /* 0x0000000287007221 */ /* 0x000fe20000010000 */
[----:B------:R1:W-:Y:S01]  /*9600*/  STL [R1], R4 ;  /* 0x0000000401007387 */ /* 0x0003e20000100800 */
[----:B------:R-:W-:Y:S01]  /*9610*/  FADD.FTZ R2, R177, R3 ;  /* 0x00000003b1027221 */ /* 0x000fe20000010000 */
[----:B------:R-:W-:Y:S01]  /*9620*/  MOV R135, R132 ;  /* 0x0000008400877202 */ /* 0x000fe20000000f00 */
[----:B------:R-:W-:Y:S01]  /*9630*/  FADD.FTZ R0, R131, R0 ;  /* 0x0000000083007221 */ /* 0x000fe20000010000 */
[----:B------:R-:W-:Y:S02]  /*9640*/  MOV R131, R133 ;  /* 0x0000008500837202 */ /* 0x000fe40000000f00 */
[----:B------:R1:W-:Y:S04]  /*9650*/  STL [R1+0x4], R2 ;  /* 0x0000040201007387 */ /* 0x0003e80000100800 */
[----:B------:R1:W-:Y:S01]  /*9660*/  STL [R1+0xc], R0 ;  /* 0x00000c0001007387 */ /* 0x0003e20000100800 */
[----:B-----5:R-:W-:Y:S02]  /*9670*/  ISETP.GT.AND P0, PT, R225, R11, PT ;  /* 0x0000000be100720c */ /* 0x020fe40003f04270 */
[----:B------:R-:W-:Y:S11]  /*9680*/  MOV R225, R207 ;  /* 0x000000cf00e17202 */ /* 0x000ff60000000f00 */
[----:B-1----:R-:W-:-:S05]  /*9690*/  @P0 BRA `(.L_x_212) ;  /* 0xffffc09000000947 */ /* 0x002fca000383ffff */
.L_x_191:
[----:B------:R-:W2:Y:S01]  /*96a0*/  S2R R0, SR_CTAID.X ;  /* 0x0000000000007919 */ /* 0x000ea20000002500 */
[----:B------:R-:W-:Y:S01]  /*96b0*/  IMAD.MOV.U32 R2, RZ, RZ, c[0x0][0x2c4] ;  /* 0x0000b100ff027624 */ /* 0x000fe200078e00ff */
[----:B------:R-:W-:Y:S01]  /*96c0*/  MOV R6, c[0x0][0x2ac] ;  /* 0x0000ab0000067a02 */ /* 0x000fe20000000f00 */
[----:B------:R-:W-:-:S02]  /*96d0*/  IMAD.MOV.U32 R5, RZ, RZ, 0x1 ;  /* 0x00000001ff057424 */ /* 0x000fc400078e00ff */
[----:B------:R-:W-:Y:S01]  /*96e0*/  IMAD.MOV.U32 R4, RZ, RZ, 0x1 ;  /* 0x00000001ff047424 */ /* 0x000fe200078e00ff */
[----:B------:R-:W-:Y:S02]  /*96f0*/  ISETP.NE.AND P1, PT, R2, 0x1, PT ;  /* 0x000000010200780c */ /* 0x000fe40003f25270 */
[----:B------:R-:W-:Y:S02]  /*9700*/  ISETP.LE.AND P0, PT, R5, c[0x0][0x32c], PT ;  /* 0x0000cb0005007a0c */ /* 0x000fe40003f03270 */
[----:B-1----:R-:W-:-:S05]  /*9710*/  IADD3 R3, R4, -c[0x0][0x168], RZ ;  /* 0x80005a0004037a10 */ /* 0x002fca0007ffe0ff */
[----:B------:R-:W-:Y:S01]  /*9720*/  IMAD R3, R6, c[0x0][0x1d0], R3 ;  /* 0x0000740006037a24 */ /* 0x000fe200078e0203 */
[----:B--2---:R-:W-:-:S05]  /*9730*/  LEA R0, R0, 0x7f, 0x7 ;  /* 0x0000007f00007811 */ /* 0x004fca00078e38ff */
[----:B------:R-:W-:-:S05]  /*9740*/  @P1 IMAD.HI.U32 R2, R0, c[0x0][0x2c8], RZ ;  /* 0x0000b20000021a27 */ /* 0x000fca00078e00ff */
[----:B------:R-:W-:-:S04]  /*9750*/  @P1 SHF.R.U32.HI R0, RZ, c[0x0][0x2cc], R2 ;  /* 0x0000b300ff001a19 */ /* 0x000fc80000011602 */
[----:B------:R-:W-:-:S04]  /*9760*/  IADD3 R0, R3, R0, RZ ;  /* 0x0000000003007210 */ /* 0x000fc80007ffe0ff */
[----:B------:R-:W-:Y:S01]  /*9770*/  IADD3 R2, R0, -c[0x0][0x324], RZ ;  /* 0x8000c90000027a10 */ /* 0x000fe20007ffe0ff */
[----:B------:R-:W-:Y:S05]  /*9780*/  @!P0 BRA `(.L_x_213) ;  /* 0x000000d000008947 */ /* 0x000fea0003800000 */
[----:B------:R-:W-:-:S13]  /*9790*/  ISETP.GT.AND P0, PT, R0, -0x1, PT ;  /* 0xffffffff0000780c */ /* 0x000fda0003f04270 */
[----:B------:R-:W-:Y:S05]  /*97a0*/  @P0 BRA `(.L_x_214) ;  /* 0x0000006000000947 */ /* 0x000fea0003800000 */
[----:B------:R-:W-:Y:S02]  /*97b0*/  ISETP.NE.AND P0, PT, R4, c[0x0][0x32c], PT ;  /* 0x0000cb0004007a0c */ /* 0x000fe40003f05270 */
[----:B------:R-:W-:-:S11]  /*97c0*/  LOP3.LUT R0, RZ, R0, RZ, 0x33, !PT ;  /* 0x00000000ff007212 */ /* 0x000fd600078e33ff */
[----:B------:R-:W-:-:S05]  /*97d0*/  @P0 IMAD.HI.U32 R3, R0, c[0x0][0x330], RZ ;  /* 0x0000cc0000030a27 */ /* 0x000fca00078e00ff */
[----:B------:R-:W-:-:S04]  /*97e0*/  @P0 SHF.R.U32.HI R0, RZ, c[0x0][0x334], R3 ;  /* 0x0000cd00ff000a19 */ /* 0x000fc80000011603 */
[----:B------:R-:W-:Y:S01]  /*97f0*/  LOP3.LUT R0, RZ, R0, RZ, 0x33, !PT ;  /* 0x00000000ff007212 */ /* 0x000fe200078e33ff */
[----:B------:R-:W-:Y:S05]  /*9800*/  BRA `(.L_x_215) ;  /* 0x0000003000007947 */ /* 0x000fea0003800000 */
.L_x_214:
[----:B------:R-:W-:-:S13]  /*9810*/  ISETP.NE.AND P0, PT, R4, c[0x0][0x32c], PT ;  /* 0x0000cb0004007a0c */ /* 0x000fda0003f05270 */
[----:B------:R-:W-:-:S05]  /*9820*/  @P0 IMAD.HI.U32 R3, R0, c[0x0][0x330], RZ ;  /* 0x0000cc0000030a27 */ /* 0x000fca00078e00ff */
[----:B------:R-:W-:-:S05]  /*9830*/  @P0 SHF.R.U32.HI R0, RZ, c[0x0][0x334], R3 ;  /* 0x0000cd00ff000a19 */ /* 0x000fca0000011603 */
.L_x_215:
[----:B------:R-:W-:-:S05]  /*9840*/  IMAD R0, R0, c[0x0][0x32c], RZ ;  /* 0x0000cb0000007a24 */ /* 0x000fca00078e02ff */
[----:B------:R-:W-:-:S03]  /*9850*/  IMNMX R2, R2, R0, !PT ;  /* 0x0000000002027217 */ /* 0x000fc60007800200 */
.L_x_213:
[----:B------:R-:W2:Y:S01]  /*9860*/  LDL R0, [R1+0x10] ;  /* 0x0000100001007983 */ /* 0x000ea20000100800 */
[----:B------:R-:W-:-:S05]  /*9870*/  IADD3 R2, R2, 0x2f, RZ ;  /* 0x0000002f02027810 */ /* 0x000fca0007ffe0ff */
[----:B------:R-:W-:-:S05]  /*9880*/  IMAD.HI R2, R2, 0x2aaaaaab, RZ ;  /* 0x2aaaaaab02027827 */ /* 0x000fca00078e02ff */
[----:B------:R-:W-:-:S04]  /*9890*/  SHF.R.U32.HI R228, RZ, 0x1f, R2 ;  /* 0x0000001fffe47819 */ /* 0x000fc80000011602 */
[----:B------:R-:W-:-:S04]  /*98a0*/  LEA.HI.SX32 R228, R2, R228, 0x1d ;  /* 0x000000e402e47211 */ /* 0x000fc800078feaff */
[----:B--2---:R-:W-:-:S04]  /*98b0*/  IMNMX R228, R0, R228, !PT ;  /* 0x000000e400e47217 */ /* 0x004fc80007800200 */
[----:B------:R-:W-:-:S13]  /*98c0*/  ISETP.GE.AND P0, PT, R207, R228, PT ;  /* 0x000000e4cf00720c */ /* 0x000fda0003f06270 */
[----:B------:R-:W-:Y:S05]  /*98d0*/  @!P0 BRA `(.L_x_216) ;  /* 0x00002c2000008947 */ /* 0x000fea0003800000 */
[----:B------:R-:W2:Y:S01]  /*98e0*/  LDL R7, [R1+0x28] ;  /* 0x0000280001077983 */ /* 0x000ea20000100800 */
[----:B------:R-:W-:-:S03]  /*98f0*/  SHF.R.S32.HI R0, RZ, 0x1f, R226 ;  /* 0x0000001fff007819 */ /* 0x000fc600000114e2 */
[----:B------:R-:W3:Y:S01]  /*9900*/  LDL R4, [R1+0x24] ;  /* 0x0000240001047983 */ /* 0x000ee20000100800 */
[C---:B------:R-:W-:Y:S02]  /*9910*/  SHF.L.U64.HI R227, R226.reuse, 0x1, R0 ;  /* 0x00000001e2e37819 */ /* 0x040fe40000010200 */
[C---:B------:R-:W-:Y:S02]  /*9920*/  IADD3 R0, R226.reuse, 0x40, RZ ;  /* 0x00000040e2007810 */ /* 0x040fe40007ffe0ff */
[C---:B------:R-:W-:Y:S02]  /*9930*/  IADD3 R5, R226.reuse, 0x20, RZ ;  /* 0x00000020e2057810 */ /* 0x040fe40007ffe0ff */
[C---:B------:R-:W-:Y:S02]  /*9940*/  IADD3 R3, R226.reuse, 0x40, RZ ;  /* 0x00000040e2037810 */ /* 0x040fe40007ffe0ff */
[----:B------:R-:W-:Y:S02]  /*9950*/  SHF.R.S32.HI R0, RZ, 0x1f, R0 ;  /* 0x0000001fff007819 */ /* 0x000fe40000011400 */
[----:B------:R-:W-:-:S02]  /*9960*/  IADD3 R6, R226, 0x20, RZ ;  /* 0x00000020e2067810 */ /* 0x000fc40007ffe0ff */
[----:B------:R-:W-:Y:S02]  /*9970*/  SHF.R.S32.HI R5, RZ, 0x1f, R5 ;  /* 0x0000001fff057819 */ /* 0x000fe40000011405 */
[----:B------:R-:W-:Y:S02]  /*9980*/  LEA.HI R0, R0, R3, RZ, 0x3 ;  /* 0x0000000300007211 */ /* 0x000fe400078f18ff */
[----:B------:R-:W-:Y:S02]  /*9990*/  LEA.HI R5, R5, R6, RZ, 0x3 ;  /* 0x0000000605057211 */ /* 0x000fe400078f18ff */
[----:B------:R-:W-:Y:S02]  /*99a0*/  LOP3.LUT R0, R0, 0xfffffff8, RZ, 0xc0, !PT ;  /* 0xfffffff800007812 */ /* 0x000fe400078ec0ff */
[----:B------:R-:W-:Y:S01]  /*99b0*/  LOP3.LUT R5, R5, 0xfffffff8, RZ, 0xc0, !PT ;  /* 0xfffffff805057812 */ /* 0x000fe200078ec0ff */
[----:B------:R-:W-:Y:S02]  /*99c0*/  IMAD.SHL.U32 R229, R226, 0x2, RZ ;  /* 0x00000002e2e57824 */ /* 0x000fe400078e00ff */
[----:B------:R-:W-:-:S02]  /*99d0*/  IMAD.SHL.U32 R204, R0, 0x2, RZ ;  /* 0x0000000200cc7824 */ /* 0x000fc400078e00ff */
[C---:B------:R-:W-:Y:S01]  /*99e0*/  IMAD.SHL.U32 R206, R5.reuse, 0x2, RZ ;  /* 0x0000000205ce7824 */ /* 0x040fe200078e00ff */
[----:B--2---:R-:W-:Y:S02]  /*99f0*/  SHF.L.U64.HI R225, R5, 0x1, R7 ;  /* 0x0000000105e17819 */ /* 0x004fe40000010207 */
[----:B---3--:R-:W-:Y:S02]  /*9a00*/  SHF.L.U64.HI R205, R0, 0x1, R4 ;  /* 0x0000000100cd7819 */ /* 0x008fe40000010204 */
.L_x_221:
[----:B------:R-:W2:Y:S01]  /*9a10*/  LDL R2, [R1+0x10] ;  /* 0x0000100001027983 */ /* 0x000ea20000100800 */
[----:B------:R-:W-:Y:S04]  /*9a20*/  DEPBAR.LE SB0, 0x0 ;  /* 0x000080000000791a */ /* 0x000fe80000000000 */
[----:B------:R-:W-:Y:S01]  /*9a30*/  BAR.SYNC.DEFER_BLOCKING 0x0 ;  /* 0x0000000000007b1d */ /* 0x000fe20000010000 */
[----:B------:R-:W-:Y:S01]  /*9a40*/  IMAD.MOV.U32 R0, RZ, RZ, R134 ;  /* 0x000000ffff007224 */ /* 0x000fe200078e0086 */
[----:B------:R-:W-:Y:S01]  /*9a50*/  MOV R129, R133 ;  /* 0x0000008500817202 */ /* 0x000fe20000000f00 */
[----:B------:R-:W-:Y:S03]  /*9a60*/  IMAD.MOV.U32 R135, RZ, RZ, R132 ;  /* 0x000000ffff877224 */ /* 0x000fe600078e0084 */
        /* <DEDUP_REMOVED lines=14> */
[----:B------:R-:W1:Y:S01]  /*9b50*/  S2R R10, SR_TID.X ;  /* 0x00000000000a7919 */ /* 0x000e620000002100 */
[----:B------:R-:W-:Y:S01]  /*9b60*/  SHF.R.S32.HI R8, RZ, 0x1f, R222 ;  /* 0x0000001fff087819 */ /* 0x000fe200000114de */
[----:B------:R-:W-:Y:S01]  /*9b70*/  BSSY B0, `(.L_x_217) ;  /* 0x0000033000007945 */ /* 0x000fe20003800000 */
[----:B------:R-:W-:Y:S01]  /*9b80*/  ISETP.GE.AND P1, PT, R226, c[0x0][0x1d4], PT ;  /* 0x00007500e2007a0c */ /* 0x000fe20003f26270 */
[----:B------:R-:W-:Y:S01]  /*9b90*/  IMAD R4, R2, c[0x0][0x208], RZ ;  /* 0x0000820002047a24 */ /* 0x000fe200078e02ff */
[----:B------:R-:W-:Y:S01]  /*9ba0*/  IADD3 R12, R226, 0x20, RZ ;  /* 0x00000020e20c7810 */ /* 0x000fe20007ffe0ff */
[----:B------:R-:W-:Y:S01]  /*9bb0*/  IMAD.WIDE.U32 R2, R224, c[0x0][0x208], RZ ;  /* 0x00008200e0027a25 */ /* 0x000fe200078e00ff */
[----:B------:R-:W-:Y:S02]  /*9bc0*/  IADD3 R11, R226, 0x40, RZ ;  /* 0x00000040e20b7810 */ /* 0x000fe40007ffe0ff */
[----:B------:R-:W-:Y:S01]  /*9bd0*/  ISETP.GE.AND P3, PT, R12, c[0x0][0x1d4], PT ;  /* 0x000075000c007a0c */ /* 0x000fe20003f66270 */
[----:B------:R-:W-:Y:S01]  /*9be0*/  IMAD R4, R224, c[0x0][0x20c], R4 ;  /* 0x00008300e0047a24 */ /* 0x000fe200078e0204 */
[----:B------:R-:W-:Y:S01]  /*9bf0*/  ISETP.GE.AND P2, PT, R11, c[0x0][0x1d4], PT ;  /* 0x000075000b007a0c */ /* 0x000fe20003f46270 */
[----:B------:R-:W-:Y:S02]  /*9c00*/  IMAD R8, R8, c[0x0][0x218], RZ ;  /* 0x0000860008087a24 */ /* 0x000fe400078e02ff */
[----:B------:R-:W-:Y:S02]  /*9c10*/  IMAD.IADD R3, R3, 0x1, R4 ;  /* 0x0000000103037824 */ /* 0x000fe400078e0204 */
[C---:B------:R-:W-:Y:S02]  /*9c20*/  IMAD R8, R222.reuse, c[0x0][0x21c], R8 ;  /* 0x00008700de087a24 */ /* 0x040fe400078e0208 */
[----:B------:R-:W-:Y:S05]  /*9c30*/  IMAD.WIDE.U32 R2, R222, c[0x0][0x218], R2 ;  /* 0x00008600de027a25 */ /* 0x000fea00078e0002 */
[----:B------:R-:W-:Y:S04]  /*9c40*/  IADD3 R2, P0, R2, UR18, RZ ;  /* 0x0000001202027c10 */ /* 0x000fe8000ff1e0ff */
[----:B------:R-:W-:Y:S02]  /*9c50*/  IADD3.X R8, R3, UR5, R8, P0, !PT ;  /* 0x0000000503087c10 */ /* 0x000fe400087fe408 */
[C---:B------:R-:W-:Y:S04]  /*9c60*/  LEA R9, P0, R2.reuse, c[0x0][0x1f8], 0x1 ;  /* 0x00007e0002097a11 */ /* 0x040fe800078008ff */
[----:B------:R-:W-:Y:S02]  /*9c70*/  LEA.HI.X R8, R2, c[0x0][0x1fc], R8, 0x1, P0 ;  /* 0x00007f0002087a11 */ /* 0x000fe400000f0c08 */
[----:B------:R-:W2:Y:S04]  /*9c80*/  SHFL.IDX PT, R2, R9, RZ, 0x1c1f ;  /* 0x001c1fff09027589 */ /* 0x000ea800000e0000 */
[----:B------:R-:W3:Y:S01]  /*9c90*/  SHFL.IDX PT, R3, R8, RZ, 0x1c1f ;  /* 0x001c1fff08037589 */ /* 0x000ee200000e0000 */
[C---:B--2---:R-:W-:Y:S05]  /*9ca0*/  IADD3 R6, P0, R2.reuse, R229, RZ ;  /* 0x000000e502067210 */ /* 0x044fea0007f1e0ff */
[C---:B---3--:R-:W-:Y:S01]  /*9cb0*/  IMAD.X R7, R3.reuse, 0x1, R227, P0 ;  /* 0x0000000103077824 */ /* 0x048fe200000e06e3 */
[C---:B------:R-:W-:Y:S04]  /*9cc0*/  IADD3 R4, P0, R2.reuse, R206, RZ ;  /* 0x000000ce02047210 */ /* 0x040fe80007f1e0ff */
[----:B------:R-:W-:Y:S01]  /*9cd0*/  @!PT LDS RZ, [RZ] ;  /* 0x00000000fffff984 */ /* 0x000fe20000000800 */
[----:B------:R2:W-:Y:S01]  /*9ce0*/  LDGSTS.E.BYPASS.LTC128B.128 [R223+0x1880], [R6.64], !P1 ;  /* 0x0188000006df7fae */ /* 0x0005e2000c901d48 */
[C---:B------:R-:W-:Y:S01]  /*9cf0*/  IMAD.X R5, R3.reuse, 0x1, R225, P0 ;  /* 0x0000000103057824 */ /* 0x040fe200000e06e1 */
        /* <DEDUP_REMOVED lines=9> */
.L_x_261:
[C---:B------:R-:W-:Y:S02]  /*9d90*/  IADD3 R10, R226.reuse, 0x20, RZ ;  /* 0x00000020e20a7810 */ /* 0x040fe40007ffe0ff */
[----:B------:R-:W-:Y:S02]  /*9da0*/  ISETP.GE.AND P3, PT, R226, c[0x0][0x1d4], PT ;  /* 0x00007500e2007a0c */ /* 0x000fe40003f66270 */
[----:B-1-3--:R-:W-:Y:S02]  /*9db0*/  IADD3 R8, P0, R2, R229, RZ ;  /* 0x000000e502087210 */ /* 0x00afe40007f1e0ff */
[----:B------:R-:W-:Y:S02]  /*9dc0*/  ISETP.GE.AND P2, PT, R10, c[0x0][0x1d4], PT ;  /* 0x000075000a007a0c */ /* 0x000fe40003f46270 */
[----:B------:R-:W-:Y:S01]  /*9dd0*/  IADD3 R5, R226, 0x40, RZ ;  /* 0x00000040e2057810 */ /* 0x000fe20007ffe0ff */
[----:B--2---:R-:W-:Y:S01]  /*9de0*/  IMAD.X R9, R4, 0x1, R227, P0 ;  /* 0x0000000104097824 */ /* 0x004fe200000e06e3 */
[----:B------:R-:W-:Y:S02]  /*9df0*/  IADD3 R6, P0, R2, R206, RZ ;  /* 0x000000ce02067210 */ /* 0x000fe40007f1e0ff */
[----:B------:R-:W-:Y:S03]  /*9e00*/  ISETP.GE.AND P1, PT, R5, c[0x0][0x1d4], PT ;  /* 0x0000750005007a0c */ /* 0x000fe60003f26270 */
        /* <DEDUP_REMOVED lines=9> */
.L_x_218:
[----:B------:R-:W-:Y:S05]  /*9ea0*/  BSYNC B0 ;  /* 0x0000000000007941 */ /* 0x000fea0003800000 */
.L_x_217:
        /* <DEDUP_REMOVED lines=109> */
[----:B------:R-:W-:Y:S02]  /*a580*/  LEA.HI R137, R137, R230, RZ, 0x2 ;  /* 0x000000e689897211 */ /* 0x000fe400078f10ff */
[----:B------:R-:W-:Y:S02]  /*a590*/  IADD3 R230, R226, 0x40, RZ ;  /* 0x00000040e2e67810 */ /* 0x000fe40007ffe0ff */
[----:B------:R-:W-:Y:S02]  /*a5a0*/  SHF.R.S32.HI R137, RZ, 0x2, R137 ;  /* 0x00000002ff897819 */ /* 0x000fe40000011489 */
[----:B------:R-:W-:Y:S01]  /*a5b0*/  ISETP.GE.AND P3, PT, R230, c[0x0][0x1d4], PT ;  /* 0x00007500e6007a0c */ /* 0x000fe20003f66270 */
[----:B--2---:R-:W-:Y:S01]  /*a5c0*/  IMAD R3, R207, 0x30, R3 ;  /* 0x00000030cf037824 */ /* 0x004fe200078e0203 */
[----:B---3--:R-:W-:Y:S04]  /*a5d0*/  ISETP.GT.AND P1, PT, R2, 0x2f, PT ;  /* 0x0000002f0200780c */ /* 0x008fe80003f24270 */
[----:B------:R-:W-:Y:S05]  /*a5e0*/  IADD3 R3, R3, -0x30, R2 ;  /* 0xffffffd003037810 */ /* 0x000fea0007ffe002 */
[----:B------:R-:W-:Y:S04]  /*a5f0*/  @P2 IMAD.HI.U32 R130, R3, c[0x0][0x2bc], RZ ;  /* 0x0000af0003822a27 */ /* 0x000fe800078e00ff */
[--C-:B------:R-:W-:Y:S01]  /*a600*/  IMAD.MOV.U32 R2, RZ, RZ, R3.reuse ;  /* 0x000000ffff027224 */ /* 0x100fe200078e0003 */
[----:B------:R-:W-:Y:S04]  /*a610*/  @P2 SHF.R.U32.HI R2, RZ, c[0x0][0x2c0], R130 ;  /* 0x0000b000ff022a19 */ /* 0x000fe80000011682 */
[C---:B------:R-:W-:Y:S04]  /*a620*/  @!P1 IADD3 R131, P0, R2.reuse, UR12, RZ ;  /* 0x0000000c02839c10 */ /* 0x040fe8000ff1e0ff */
[----:B------:R-:W-:Y:S01]  /*a630*/  @!P1 LEA.HI.X.SX32 R136, R2, UR10, 0x1, P0 ;  /* 0x0000000a02889c11 */ /* 0x000fe200080f0eff */
[----:B------:R-:W-:Y:S01]  /*a640*/  IMAD.MOV R2, RZ, RZ, -R2 ;  /* 0x000000ffff027224 */ /* 0x000fe200078e0a02 */
[C---:B------:R-:W-:Y:S03]  /*a650*/  @!P1 LEA R130, P0, R131.reuse, c[0x0][0x2a0], 0x2 ;  /* 0x0000a80083829a11 */ /* 0x040fe600078010ff */
[----:B------:R-:W-:Y:S01]  /*a660*/  IMAD R224, R2, c[0x0][0x2b8], R3 ;  /* 0x0000ae0002e07a24 */ /* 0x000fe200078e0203 */
[----:B------:R-:W-:Y:S02]  /*a670*/  @!P1 LEA.HI.X R131, R131, c[0x0][0x2a4], R136, 0x2, P0 ;  /* 0x0000a90083839a11 */ /* 0x000fe400000f1488 */
[----:B------:R-:W-:Y:S02]  /*a680*/  IADD3 R136, -R137, 0x30, RZ ;  /* 0x0000003089887810 */ /* 0x000fe40007ffe1ff */
[----:B------:R-:W-:Y:S01]  /*a690*/  SHF.R.S32.HI R2, RZ, 0x1f, R224 ;  /* 0x0000001fff027819 */ /* 0x000fe200000114e0 */
[----:B------:R1:W2:Y:S01]  /*a6a0*/  @!P1 LDG.E R222, [R130.64] ;  /* 0x0000000882de9981 */ /* 0x0002a2000c1e1900 */
[----:B------:R-:W-:Y:S03]  /*a6b0*/  ISETP.GE.AND P1, PT, R136, 0x1, PT ;  /* 0x000000018800780c */ /* 0x000fe60003f26270 */
[----:B-1----:R-:W-:Y:S02]  /*a6c0*/  IMAD R130, R2, c[0x0][0x1e0], RZ ;  /* 0x0000780002827a24 */ /* 0x002fe400078e02ff */
[C---:B------:R-:W-:Y:S04]  /*a6d0*/  IMAD.WIDE.U32 R2, R224.reuse, c[0x0][0x1e0], RZ ;  /* 0x00007800e0027a25 */ /* 0x040fe800078e00ff */
        /* <DEDUP_REMOVED lines=12> */
[CC--:B-1----:R-:W-:Y:S05]  /*a7a0*/  @P1 IADD3 R162, P0, R2.reuse, R229.reuse, RZ ;  /* 0x000000e502a21210 */ /* 0x0c2fea0007f1e0ff */
[C---:B--2---:R-:W-:Y:S01]  /*a7b0*/  @P1 IMAD.X R163, R3.reuse, 0x1, R227, P0 ;  /* 0x0000000103a31824 */ /* 0x044fe200000e06e3 */
[C---:B------:R-:W-:Y:S04]  /*a7c0*/  @P1 IADD3 R160, P0, R2.reuse, R206, RZ ;  /* 0x000000ce02a01210 */ /* 0x040fe80007f1e0ff */
[----:B------:R-:W-:Y:S01]  /*a7d0*/  @!PT LDS RZ, [RZ] ;  /* 0x00000000fffff984 */ /* 0x000fe20000000800 */
[----:B------:R1:W-:Y:S01]  /*a7e0*/  @P1 LDGSTS.E.BYPASS.LTC128B.128 [R223+0x3c80], [R162.64], !P5 ;  /* 0x03c80000a2df1fae */ /* 0x0003e2000e901d48 */
[C---:B------:R-:W-:Y:S01]  /*a7f0*/  @P1 IMAD.X R161, R3.reuse, 0x1, R225, P0 ;  /* 0x0000000103a11824 */ /* 0x040fe200000e06e1 */
[----:B------:R-:W-:Y:S02]  /*a800*/  @P1 IADD3 R138, P0, R2, R204, RZ ;  /* 0x000000cc028a1210 */ /* 0x000fe40007f1e0ff */
[----:B------:R-:W2:Y:S03]  /*a810*/  SHFL.IDX PT, R2, R131, 0x1, 0x1c1f ;  /* 0x003c1f0083027f89 */ /* 0x000ea600000e0000 */
[----:B------:R-:W-:Y:S01]  /*a820*/  @P1 IMAD.X R139, R3, 0x1, R205, P0 ;  /* 0x00000001038b1824 */ /* 0x000fe200000e06cd */
[----:B------:R1:W-:Y:S01]  /*a830*/  @P1 LDGSTS.E.BYPASS.LTC128B.128 [R223+0x4880], [R160.64], !P4 ;  /* 0x04880000a0df1fae */ /* 0x0003e2000e101d48 */
[----:B------:R-:W-:Y:S03]  /*a840*/  ISETP.GE.AND P0, PT, R136, 0x21, PT ;  /* 0x000000218800780c */ /* 0x000fe60003f06270 */
[----:B------:R-:W3:Y:S04]  /*a850*/  SHFL.IDX PT, R3, R130, 0x1, 0x1c1f ;  /* 0x003c1f0082037f89 */ /* 0x000ee800000e0000 */
[----:B------:R1:W-:Y:S06]  /*a860*/  @P1 LDGSTS.E.BYPASS.LTC128B.128 [R223+0x5480], [R138.64], !P3 ;  /* 0x054800008adf1fae */ /* 0x0003ec000d901d48 */
[C---:B--2---:R-:W-:Y:S05]  /*a870*/  @P0 IADD3 R136, P2, R2.reuse, R229, RZ ;  /* 0x000000e502880210 */ /* 0x044fea0007f5e0ff */
[C---:B---3--:R-:W-:Y:S01]  /*a880*/  @P0 IMAD.X R137, R3.reuse, 0x1, R227, P2 ;  /* 0x0000000103890824 */ /* 0x048fe200010e06e3 */
[C---:B------:R-:W-:Y:S04]  /*a890*/  @P0 IADD3 R130, P2, R2.reuse, R206, RZ ;  /* 0x000000ce02820210 */ /* 0x040fe80007f5e0ff */
[----:B------:R1:W-:Y:S01]  /*a8a0*/  @P0 LDGSTS.E.BYPASS.LTC128B.128 [R223+0x4480], [R136.64], !P5 ;  /* 0x0448000088df0fae */ /* 0x0003e2000e901d48 */
[C---:B------:R-:W-:Y:S01]  /*a8b0*/  @P0 IMAD.X R131, R3.reuse, 0x1, R225, P2 ;  /* 0x0000000103830824 */ /* 0x040fe200010e06e1 */
[----:B------:R-:W-:Y:S04]  /*a8c0*/  @P0 IADD3 R2, P2, R2, R204, RZ ;  /* 0x000000cc02020210 */ /* 0x000fe80007f5e0ff */
[----:B------:R1:W-:Y:S01]  /*a8d0*/  @P0 LDGSTS.E.BYPASS.LTC128B.128 [R223+0x5080], [R130.64], !P4 ;  /* 0x0508000082df0fae */ /* 0x0003e2000e101d48 */
[----:B------:R-:W-:Y:S05]  /*a8e0*/  @P0 IMAD.X R3, R3, 0x1, R205, P2 ;  /* 0x0000000103030824 */ /* 0x000fea00010e06cd */
[----:B------:R1:W-:Y:S03]  /*a8f0*/  @P0 LDGSTS.E.BYPASS.LTC128B.128 [R223+0x5c80], [R2.64], !P3 ;  /* 0x05c8000002df0fae */ /* 0x0003e6000d901d48 */
.L_x_220:
[----:B-1----:R-:W-:Y:S01]  /*a900*/  FMNMX.FTZ R2, R4, R134, !PT ;  /* 0x0000008604027209 */ /* 0x002fe20007810000 */
[----:B------:R-:W-:Y:S01]  /*a910*/  LDSM.16.MT88.4 R160, [R209+0x1880] ;  /* 0x00188000d1a0783b */ /* 0x000fe20000004200 */
[----:B------:R-:W-:Y:S02]  /*a920*/  FMNMX.FTZ R3, R8, R132, !PT ;  /* 0x0000008408037209 */ /* 0x000fe40007810000 */
        /* <DEDUP_REMOVED lines=8> */
[----:B------:R-:W2:Y:S01]  /*a9b0*/  LDL.LU R232, [R1+0x8] ;  /* 0x0000080001e87983 */ /* 0x000ea20000300800 */
[----:B------:R-:W-:Y:S02]  /*a9c0*/  FMNMX.FTZ R2, R19, R2, !PT ;  /* 0x0000000213027209 */ /* 0x000fe40007810000 */
[----:B------:R-:W-:Y:S01]  /*a9d0*/  FMNMX.FTZ R134, R21, R134, !PT ;  /* 0x0000008615867209 */ /* 0x000fe20007810000 */
[----:B------:R-:W3:Y:S01]  /*a9e0*/  LDL.LU R231, [R1] ;  /* 0x0000000001e77983 */ /* 0x000ee20000300800 */
[----:B------:R-:W-:Y:S02]  /*a9f0*/  FMNMX.FTZ R2, R22, R2, !PT ;  /* 0x0000000216027209 */ /* 0x000fe40007810000 */
[----:B------:R-:W-:Y:S01]  /*aa00*/  FMNMX.FTZ R134, R32, R134, !PT ;  /* 0x0000008620867209 */ /* 0x000fe20007810000 */
[----:B------:R-:W4:Y:S01]  /*aa10*/  LDL.LU R230, [R1+0x4] ;  /* 0x0000040001e67983 */ /* 0x000f220000300800 */
[----:B------:R-:W-:Y:S02]  /*aa20*/  FMNMX.FTZ R2, R23, R2, !PT ;  /* 0x0000000217027209 */ /* 0x000fe40007810000 */
[----:B------:R-:W-:Y:S01]  /*aa30*/  FMNMX.FTZ R134, R33, R134, !PT ;  /* 0x0000008621867209 */ /* 0x000fe20007810000 */
[----:B------:R-:W5:Y:S01]  /*aa40*/  LDL.LU R203, [R1+0xc] ;  /* 0x00000c0001cb7983 */ /* 0x000f620000300800 */
        /* <DEDUP_REMOVED lines=14> */
[----:B------:R-:W-:Y:S02]  /*ab30*/  ISETP.GT.AND P0, PT, R207, R228, PT ;  /* 0x000000e4cf00720c */ /* 0x000fe40003f04270 */
[----:B------:R-:W-:Y:S01]  /*ab40*/  FMNMX.FTZ R3, R13, R3, !PT ;  /* 0x000000030d037209 */ /* 0x000fe20007810000 */
[----:B------:R-:W1:Y:S03]  /*ab50*/  SHFL.BFLY PT, R131, R2, 0x2, 0x1f ;  /* 0x0c401f0002837f89 */ /* 0x000e6600000e0000 */
[----:B------:R-:W-:Y:S04]  /*ab60*/  FMNMX.FTZ R3, R24, R3, !PT ;  /* 0x0000000318037209 */ /* 0x000fe80007810000 */
[----:B------:R-:W-:Y:S04]  /*ab70*/  FMNMX.FTZ R3, R25, R3, !PT ;  /* 0x0000000319037209 */ /* 0x000fe80007810000 */
[----:B------:R-:W-:Y:S04]  /*ab80*/  FMNMX.FTZ R3, R28, R3, !PT ;  /* 0x000000031c037209 */ /* 0x000fe80007810000 */
[----:B------:R-:W-:Y:S04]  /*ab90*/  FMNMX.FTZ R3, R29, R3, !PT ;  /* 0x000000031d037209 */ /* 0x000fe80007810000 */
[----:B------:R-:W-:Y:S04]  /*aba0*/  FMNMX.FTZ R3, R40, R3, !PT ;  /* 0x0000000328037209 */ /* 0x000fe80007810000 */
[----:B------:R-:W-:Y:S04]  /*abb0*/  FMNMX.FTZ R3, R41, R3, !PT ;  /* 0x0000000329037209 */ /* 0x000fe80007810000 */
[----:B------:R-:W-:Y:S04]  /*abc0*/  FMNMX.FTZ R3, R44, R3, !PT ;  /* 0x000000032c037209 */ /* 0x000fe80007810000 */
[----:B------:R-:W-:Y:S05]  /*abd0*/  FMNMX.FTZ R3, R45, R3, !PT ;  /* 0x000000032d037209 */ /* 0x000fea0007810000 */
[----:B------:R-:W1:Y:S02]  /*abe0*/  SHFL.BFLY PT, R132, R3, 0x2, 0x1f ;  /* 0x0c401f0003847f89 */ /* 0x000e6400000e0000 */
[----:B-1----:R-:W-:Y:S02]  /*abf0*/  FMNMX.FTZ R134, R134, R130, !PT ;  /* 0x0000008286867209 */ /* 0x002fe40007810000 */
[----:B------:R-:W-:Y:S02]  /*ac00*/  FMNMX.FTZ R2, R2, R131, !PT ;  /* 0x0000008302027209 */ /* 0x000fe40007810000 */
[----:B------:R-:W-:Y:S02]  /*ac10*/  FMNMX.FTZ R130, R10, R128, !PT ;  /* 0x000000800a827209 */ /* 0x000fe40007810000 */
[----:B------:R-:W1:Y:S02]  /*ac20*/  SHFL.BFLY PT, R133, R134, 0x1, 0x1f ;  /* 0x0c201f0086857f89 */ /* 0x000e6400000e0000 */
[----:B------:R-:W-:Y:S04]  /*ac30*/  FMNMX.FTZ R130, R11, R130, !PT ;  /* 0x000000820b827209 */ /* 0x000fe80007810000 */
[----:B------:R-:W-:Y:S02]  /*ac40*/  FMNMX.FTZ R130, R14, R130, !PT ;  /* 0x000000820e827209 */ /* 0x000fe40007810000 */
[----:B------:R-:W1:Y:S02]  /*ac50*/  SHFL.BFLY PT, R131, R2, 0x1, 0x1f ;  /* 0x0c201f0002837f89 */ /* 0x000e6400000e0000 */
[----:B------:R-:W-:Y:S04]  /*ac60*/  FMNMX.FTZ R130, R15, R130, !PT ;  /* 0x000000820f827209 */ /* 0x000fe80007810000 */
[----:B------:R-:W-:Y:S02]  /*ac70*/  FMNMX.FTZ R130, R26, R130, !PT ;  /* 0x000000821a827209 */ /* 0x000fe40007810000 */
[----:B------:R-:W-:Y:S02]  /*ac80*/  FMNMX.FTZ R3, R3, R132, !PT ;  /* 0x0000008403037209 */ /* 0x000fe40007810000 */
[----:B------:R-:W-:Y:S03]  /*ac90*/  FMNMX.FTZ R130, R27, R130, !PT ;  /* 0x000000821b827209 */ /* 0x000fe60007810000 */
[----:B------:R-:W1:Y:S01]  /*aca0*/  SHFL.BFLY PT, R132, R3, 0x1, 0x1f ;  /* 0x0c201f0003847f89 */ /* 0x000e6200000e0000 */
[----:B------:R-:W-:Y:S02]  /*acb0*/  FMNMX.FTZ R130, R30, R130, !PT ;  /* 0x000000821e827209 */ /* 0x000fe40007810000 */
[----:B-1----:R-:W-:Y:S02]  /*acc0*/  FMNMX.FTZ R134, R134, R133, !PT ;  /* 0x0000008586867209 */ /* 0x002fe40007810000 */
[----:B------:R-:W-:Y:S03]  /*acd0*/  FMNMX.FTZ R130, R31, R130, !PT ;  /* 0x000000821f827209 */ /* 0x000fe60007810000 */
[----:B------:R-:W-:Y:S01]  /*ace0*/  FADD.FTZ R0, -R134, R0 ;  /* 0x0000000086007221 */ /* 0x000fe20000010100 */
[----:B------:R-:W-:Y:S02]  /*acf0*/  FMNMX.FTZ R130, R42, R130, !PT ;  /* 0x000000822a827209 */ /* 0x000fe40007810000 */
[----:B------:R-:W-:Y:S01]  /*ad00*/  FMNMX.FTZ R133, R2, R131, !PT ;  /* 0x0000008302857209 */ /* 0x000fe20007810000 */
[----:B------:R-:W-:Y:S01]  /*ad10*/  FMUL.FTZ R2, R0, c[0x0][0x2d0] ;  /* 0x0000b40000027a20 */ /* 0x000fe20000410000 */
[----:B------:R-:W-:Y:S03]  /*ad20*/  FMNMX.FTZ R0, R43, R130, !PT ;  /* 0x000000822b007209 */ /* 0x000fe60007810000 */
[----:B------:R1:W1:Y:S01]  /*ad30*/  MUFU.EX2 R131, R2 ;  /* 0x0000000200837308 */ /* 0x0002620000000800 */
[----:B------:R-:W-:Y:S01]  /*ad40*/  FMNMX.FTZ R0, R46, R0, !PT ;  /* 0x000000002e007209 */ /* 0x000fe20007810000 */
[----:B------:R-:W-:Y:S03]  /*ad50*/  FMUL.FTZ R168, R133, c[0x0][0x2d0] ;  /* 0x0000b40085a87a20 */ /* 0x000fe60000410000 */
[----:B------:R-:W-:Y:S01]  /*ad60*/  FMNMX.FTZ R0, R47, R0, !PT ;  /* 0x000000002f007209 */ /* 0x000fe20007810000 */
[--C-:B------:R-:W-:Y:S01]  /*ad70*/  FFMA.FTZ R18, R18, c[0x0][0x2d0], -R168.reuse ;  /* 0x0000b40012127a23 */ /* 0x100fe200000108a8 */
[----:B------:R-:W-:Y:S01]  /*ad80*/  FMNMX.FTZ R132, R3, R132, !PT ;  /* 0x0000008403847209 */ /* 0x000fe20007810000 */
[--C-:B------:R-:W-:Y:S02]  /*ad90*/  FFMA.FTZ R19, R19, c[0x0][0x2d0], -R168.reuse ;  /* 0x0000b40013137a23 */ /* 0x100fe400000108a8 */
[----:B------:R-:W1:Y:S01]  /*ada0*/  SHFL.BFLY PT, R3, R0, 0x2, 0x1f ;  /* 0x0c401f0000037f89 */ /* 0x000e6200000e0000 */
[--C-:B------:R-:W-:Y:S01]  /*adb0*/  FFMA.FTZ R6, R6, c[0x0][0x2d0], -R168.reuse ;  /* 0x0000b40006067a23 */ /* 0x100fe200000108a8 */
[----:B------:R-:W-:Y:S01]  /*adc0*/  MUFU.EX2 R196, R18 ;  /* 0x0000001200c47308 */ /* 0x000fe20000000800 */
[--C-:B------:R-:W-:Y:S02]  /*add0*/  FFMA.FTZ R7, R7, c[0x0][0x2d0], -R168.reuse ;  /* 0x0000b40007077a23 */ /* 0x100fe400000108a8 */
[----:B------:R-:W-:Y:S02]  /*ade0*/  FMUL.FTZ R169, R132, c[0x0][0x2d0] ;  /* 0x0000b40084a97a20 */ /* 0x000fe40000410000 */
[--C-:B------:R-:W-:Y:S02]  /*adf0*/  FFMA.FTZ R22, R22, c[0x0][0x2d0], -R168.reuse ;  /* 0x0000b40016167a23 */ /* 0x100fe400000108a8 */
[--C-:B------:R-:W-:Y:S02]  /*ae00*/  FFMA.FTZ R8, R8, c[0x0][0x2d0], -R169.reuse ;  /* 0x0000b40008087a23 */ /* 0x100fe400000108a9 */
[--C-:B------:R-:W-:Y:S01]  /*ae10*/  FFMA.FTZ R9, R9, c[0x0][0x2d0], -R169.reuse ;  /* 0x0000b40009097a23 */ /* 0x100fe200000108a9 */
[----:B------:R-:W-:Y:S01]  /*ae20*/  MUFU.EX2 R197, R6 ;  /* 0x0000000600c57308 */ /* 0x000fe20000000800 */
[----:B------:R-:W-:Y:S02]  /*ae30*/  FFMA.FTZ R12, R12, c[0x0][0x2d0], -R169 ;  /* 0x0000b4000c0c7a23 */ /* 0x000fe400000108a9 */
[----:B-1----:R-:W-:Y:S02]  /*ae40*/  FADD.FTZ R2, -R133, R129 ;  /* 0x0000008185027221 */ /* 0x002fe40000010100 */
[--C-:B------:R-:W-:Y:S02]  /*ae50*/  FFMA.FTZ R13, R13, c[0x0][0x2d0], -R169.reuse ;  /* 0x0000b4000d0d7a23 */ /* 0x100fe400000108a9 */
[----:B------:R-:W-:Y:S02]  /*ae60*/  FMUL.FTZ R2, R2, c[0x0][0x2d0] ;  /* 0x0000b40002027a20 */ /* 0x000fe40000410000 */
[C---:B------:R-:W-:Y:S01]  /*ae70*/  FMUL.FTZ R100, R131.reuse, R100 ;  /* 0x0000006483647220 */ /* 0x040fe20000410000 */
[----:B------:R-:W1:Y:S01]  /*ae80*/  MUFU.EX2 R198, R7 ;  /* 0x0000000700c67308 */ /* 0x000e620000000800 */
[----:B------:R-:W-:Y:S01]  /*ae90*/  FMUL.FTZ R101, R131, R101 ;  /* 0x0000006583657220 */ /* 0x000fe20000410000 */
[----:B------:R-:W-:Y:S01]  /*aea0*/  FMNMX.FTZ R0, R0, R3, !PT ;  /* 0x0000000300007209 */ /* 0x000fe20007810000 */
[--C-:B------:R-:W-:Y:S02]  /*aeb0*/  FFMA.FTZ R34, R34, c[0x0][0x2d0], -R168.reuse ;  /* 0x0000b40022227a23 */ /* 0x100fe400000108a8 */
[--C-:B------:R-:W-:Y:S02]  /*aec0*/  FFMA.FTZ R35, R35, c[0x0][0x2d0], -R168.reuse ;  /* 0x0000b40023237a23 */ /* 0x100fe400000108a8 */
[--C-:B------:R-:W-:Y:S02]  /*aed0*/  FFMA.FTZ R38, R38, c[0x0][0x2d0], -R168.reuse ;  /* 0x0000b40026267a23 */ /* 0x100fe400000108a8 */
[----:B------:R-:W-:Y:S01]  /*aee0*/  FFMA.FTZ R39, R39, c[0x0][0x2d0], -R168 ;  /* 0x0000b40027277a23 */ /* 0x000fe200000108a8 */
[----:B------:R1:W-:Y:S01]  /*aef0*/  MUFU.EX2 R130, R2 ;  /* 0x0000000200827308 */ /* 0x0003e20000000800 */
[--C-:B------:R-:W-:Y:S02]  /*af00*/  FFMA.FTZ R40, R40, c[0x0][0x2d0], -R169.reuse ;  /* 0x0000b40028287a23 */ /* 0x100fe400000108a9 */
[--C-:B------:R-:W-:Y:S02]  /*af10*/  FFMA.FTZ R41, R41, c[0x0][0x2d0], -R169.reuse ;  /* 0x0000b40029297a23 */ /* 0x100fe400000108a9 */
[--C-:B------:R-:W-:Y:S02]  /*af20*/  FFMA.FTZ R44, R44, c[0x0][0x2d0], -R169.reuse ;  /* 0x0000b4002c2c7a23 */ /* 0x100fe400000108a9 */
[----:B------:R-:W-:Y:S02]  /*af30*/  FFMA.FTZ R45, R45, c[0x0][0x2d0], -R169 ;  /* 0x0000b4002d2d7a23 */ /* 0x000fe400000108a9 */
[C---:B------:R-:W-:Y:S01]  /*af40*/  FMUL.FTZ R112, R131.reuse, R112 ;  /* 0x0000007083707220 */ /* 0x040fe20000410000 */
[----:B------:R-:W1:Y:S01]  /*af50*/  MUFU.EX2 R195, R19 ;  /* 0x0000001300c37308 */ /* 0x000e620000000800 */
[C---:B------:R-:W-:Y:S02]  /*af60*/  FMUL.FTZ R113, R131.reuse, R113 ;  /* 0x0000007183717220 */ /* 0x040fe40000410000 */
        /* <DEDUP_REMOVED lines=8> */
[----:B------:R-:W-:Y:S02]  /*aff0*/  FADD.FTZ R2, -R132, R135 ;  /* 0x0000008784027221 */ /* 0x000fe40000010100 */
[----:B------:R-:W-:Y:S02]  /*b000*/  FMUL.FTZ R135, R134, c[0x0][0x2d0] ;  /* 0x0000b40086877a20 */ /* 0x000fe40000410000 */
[----:B------:R-:W-:Y:S01]  /*b010*/  FMUL.FTZ R2, R2, c[0x0][0x2d0] ;  /* 0x0000b40002027a20 */ /* 0x000fe20000410000 */
[----:B------:R-:W-:Y:S01]  /*b020*/  MUFU.EX2 R192, R9 ;  /* 0x0000000900c07308 */ /* 0x000fe20000000800 */
[--C-:B------:R-:W-:Y:S02]  /*b030*/  FFMA.FTZ R4, R4, c[0x0][0x2d0], -R135.reuse ;  /* 0x0000b40004047a23 */ /* 0x100fe40000010887 */
[--C-:B------:R-:W-:Y:S01]  /*b040*/  FFMA.FTZ R5, R5, c[0x0][0x2d0], -R135.reuse ;  /* 0x0000b40005057a23 */ /* 0x100fe20000010887 */
[----:B------:R-:W-:Y:S01]  /*b050*/  F2FP.PACK_AB R139, R195, R196 ;  /* 0x000000c4c38b723e */ /* 0x000fe200000000ff */
[--C-:B------:R-:W-:Y:S02]  /*b060*/  FFMA.FTZ R16, R16, c[0x0][0x2d0], -R135.reuse ;  /* 0x0000b40010107a23 */ /* 0x100fe40000010887 */
[--C-:B------:R-:W-:Y:S02]  /*b070*/  FFMA.FTZ R17, R17, c[0x0][0x2d0], -R135.reuse ;  /* 0x0000b40011117a23 */ /* 0x100fe40000010887 */
[C---:B------:R-:W-:Y:S01]  /*b080*/  FMUL.FTZ R6, R130.reuse, R142 ;  /* 0x0000008e82067220 */ /* 0x040fe20000410000 */
[----:B------:R1:W1:Y:S01]  /*b090*/  MUFU.EX2 R129, R2 ;  /* 0x0000000200817308 */ /* 0x0002620000000800 */
[C---:B------:R-:W-:Y:S02]  /*b0a0*/  FMUL.FTZ R7, R130.reuse, R143 ;  /* 0x0000008f82077220 */ /* 0x040fe40000410000 */
[C---:B------:R-:W-:Y:S02]  /*b0b0*/  FMUL.FTZ R18, R130.reuse, R154 ;  /* 0x0000009a82127220 */ /* 0x040fe40000410000 */
[C---:B------:R-:W-:Y:S02]  /*b0c0*/  FMUL.FTZ R19, R130.reuse, R155 ;  /* 0x0000009b82137220 */ /* 0x040fe40000410000 */
[C---:B------:R-:W-:Y:S02]  /*b0d0*/  FMUL.FTZ R102, R130.reuse, R102 ;  /* 0x0000006682667220 */ /* 0x040fe40000410000 */
[----:B------:R-:W-:Y:S01]  /*b0e0*/  FMUL.FTZ R103, R130, R103 ;  /* 0x0000006782677220 */ /* 0x000fe20000410000 */
[----:B------:R1:W-:Y:S01]  /*b0f0*/  MUFU.EX2 R201, R4 ;  /* 0x0000000400c97308 */ /* 0x0003e20000000800 */
[--C-:B------:R-:W-:Y:S02]  /*b100*/  FFMA.FTZ R20, R20, c[0x0][0x2d0], -R135.reuse ;  /* 0x0000b40014147a23 */ /* 0x100fe40000010887 */
[--C-:B------:R-:W-:Y:S02]  /*b110*/  FFMA.FTZ R21, R21, c[0x0][0x2d0], -R135.reuse ;  /* 0x0000b40015157a23 */ /* 0x100fe40000010887 */
[--C-:B------:R-:W-:Y:S02]  /*b120*/  FFMA.FTZ R32, R32, c[0x0][0x2d0], -R135.reuse ;  /* 0x0000b40020207a23 */ /* 0x100fe40000010887 */
[--C-:B------:R-:W-:Y:S02]  /*b130*/  FFMA.FTZ R33, R33, c[0x0][0x2d0], -R135.reuse ;  /* 0x0000b40021217a23 */ /* 0x100fe40000010887 */
[--C-:B------:R-:W-:Y:S01]  /*b140*/  FFMA.FTZ R36, R36, c[0x0][0x2d0], -R135.reuse ;  /* 0x0000b40024247a23 */ /* 0x100fe20000010887 */
[----:B------:R-:W1:Y:S01]  /*b150*/  MUFU.EX2 R202, R5 ;  /* 0x0000000500ca7308 */ /* 0x000e620000000800 */
[----:B------:R-:W-:Y:S02]  /*b160*/  FFMA.FTZ R37, R37, c[0x0][0x2d0], -R135 ;  /* 0x0000b40025257a23 */ /* 0x000fe40000010887 */
[----:B------:R-:W-:Y:S01]  /*b170*/  FMUL.FTZ R114, R130, R114 ;  /* 0x0000007282727220 */ /* 0x000fe20000410000 */
[----:B-1----:R-:W1:Y:S01]  /*b180*/  SHFL.BFLY PT, R2, R0, 0x1, 0x1f ;  /* 0x0c201f0000027f89 */ /* 0x002e6200000e0000 */
[C---:B------:R-:W-:Y:S02]  /*b190*/  FMUL.FTZ R8, R129.reuse, R144 ;  /* 0x0000009081087220 */ /* 0x040fe40000410000 */
[C---:B------:R-:W-:Y:S02]  /*b1a0*/  FMUL.FTZ R9, R129.reuse, R145 ;  /* 0x0000009181097220 */ /* 0x040fe40000410000 */
[C---:B------:R-:W-:Y:S01]  /*b1b0*/  FMUL.FTZ R104, R129.reuse, R104 ;  /* 0x0000006881687220 */ /* 0x040fe20000410000 */
[----:B------:R-:W-:Y:S01]  /*b1c0*/  MUFU.EX2 R199, R16 ;  /* 0x0000001000c77308 */ /* 0x000fe20000000800 */
[C---:B------:R-:W-:Y:S02]  /*b1d0*/  FMUL.FTZ R105, R129.reuse, R105 ;  /* 0x0000006981697220 */ /* 0x040fe40000410000 */
[----:B------:R-:W-:Y:S02]  /*b1e0*/  FMUL.FTZ R108, R129, R108 ;  /* 0x0000006c816c7220 */ /* 0x000fe40000410000 */
[----:B------:R-:W-:Y:S01]  /*b1f0*/  FMUL.FTZ R4, R131, R140 ;  /* 0x0000008c83047220 */ /* 0x000fe20000410000 */
[----:B------:R-:W-:Y:S01]  /*b200*/  F2FP.PACK_AB R140, R192, R191 ;  /* 0x000000bfc08c723e */ /* 0x000fe200000000ff */
[----:B------:R-:W-:Y:S02]  /*b210*/  FMUL.FTZ R109, R129, R109 ;  /* 0x0000006d816d7220 */ /* 0x000fe40000410000 */
[C---:B------:R-:W-:Y:S01]  /*b220*/  FMUL.FTZ R115, R130.reuse, R115 ;  /* 0x0000007382737220 */ /* 0x040fe20000410000 */
[----:B------:R-:W1:Y:S01]  /*b230*/  MUFU.EX2 R200, R17 ;  /* 0x0000001100c87308 */ /* 0x000e620000000800 */
[C---:B------:R-:W-:Y:S02]  /*b240*/  FMUL.FTZ R118, R130.reuse, R118 ;  /* 0x0000007682767220 */ /* 0x040fe40000410000 */
[----:B------:R-:W-:Y:S01]  /*b250*/  FMUL.FTZ R119, R130, R119 ;  /* 0x0000007782777220 */ /* 0x000fe20000410000 */
[----:B------:R-:W-:Y:S01]  /*b260*/  F2FP.PACK_AB R136, R202, R201 ;  /* 0x000000c9ca88723e */ /* 0x000fe200000000ff */
[----:B------:R-:W-:Y:S02]  /*b270*/  FMUL.FTZ R5, R131, R141 ;  /* 0x0000008d83057220 */ /* 0x000fe40000410000 */
[C---:B------:R-:W-:Y:S01]  /*b280*/  FMUL.FTZ R120, R129.reuse, R120 ;  /* 0x0000007881787220 */ /* 0x040fe20000410000 */
[----:B-1----:R-:W-:Y:S01]  /*b290*/  FMNMX.FTZ R2, R0, R2, !PT ;  /* 0x0000000200027209 */ /* 0x002fe20007810000 */
[----:B------:R-:W-:Y:S01]  /*b2a0*/  FMUL.FTZ R121, R129, R121 ;  /* 0x0000007981797220 */ /* 0x000fe20000410000 */
[----:B------:R1:W-:Y:S01]  /*b2b0*/  MUFU.EX2 R193, R12 ;  /* 0x0000000c00c17308 */ /* 0x0003e20000000800 */
[----:B------:R-:W-:Y:S02]  /*b2c0*/  FMUL.FTZ R126, R130, R126 ;  /* 0x0000007e827e7220 */ /* 0x000fe40000410000 */
[C---:B------:R-:W-:Y:S02]  /*b2d0*/  FADD.FTZ R0, -R2.reuse, R128 ;  /* 0x0000008002007221 */ /* 0x040fe40000010100 */
[----:B------:R-:W-:Y:S02]  /*b2e0*/  FMUL.FTZ R3, R2, c[0x0][0x2d0] ;  /* 0x0000b40002037a20 */ /* 0x000fe40000410000 */
[----:B------:R-:W-:Y:S02]  /*b2f0*/  FMUL.FTZ R0, R0, c[0x0][0x2d0] ;  /* 0x0000b40000007a20 */ /* 0x000fe40000410000 */
[--C-:B------:R-:W-:Y:S01]  /*b300*/  FFMA.FTZ R10, R10, c[0x0][0x2d0], -R3.reuse ;  /* 0x0000b4000a0a7a23 */ /* 0x100fe20000010803 */
[----:B------:R-:W1:Y:S01]  /*b310*/  MUFU.EX2 R194, R13 ;  /* 0x0000000d00c27308 */ /* 0x000e620000000800 */
[--C-:B------:R-:W-:Y:S02]  /*b320*/  FFMA.FTZ R11, R11, c[0x0][0x2d0], -R3.reuse ;  /* 0x0000b4000b0b7a23 */ /* 0x100fe40000010803 */
[--C-:B------:R-:W-:Y:S01]  /*b330*/  FFMA.FTZ R14, R14, c[0x0][0x2d0], -R3.reuse ;  /* 0x0000b4000e0e7a23 */ /* 0x100fe20000010803 */
[----:B------:R-:W-:Y:S01]  /*b340*/  F2FP.PACK_AB R138, R200, R199 ;  /* 0x000000c7c88a723e */ /* 0x000fe200000000ff */
[--C-:B------:R-:W-:Y:S02]  /*b350*/  FFMA.FTZ R15, R15, c[0x0][0x2d0], -R3.reuse ;  /* 0x0000b4000f0f7a23 */ /* 0x100fe40000010803 */
[C---:B------:R-:W-:Y:S02]  /*b360*/  FMUL.FTZ R16, R131.reuse, R152 ;  /* 0x0000009883107220 */ /* 0x040fe40000410000 */
[----:B------:R-:W-:Y:S01]  /*b370*/  FMUL.FTZ R17, R131, R153 ;  /* 0x0000009983117220 */ /* 0x000fe20000410000 */
[----:B------:R-:W2:Y:S01]  /*b380*/  MUFU.EX2 R0, R0 ;  /* 0x0000000000007308 */ /* 0x000ea20000000800 */
[-C--:B------:R-:W-:Y:S01]  /*b390*/  HMMA.16816.F32 R4, R136, R160.reuse, R4 ;  /* 0x000000a08804723c */ /* 0x080fe20000001804 */
[----:B------:R-:W-:Y:S04]  /*b3a0*/  LDSM.16.MT88.4 R152, [R209+0x2080] ;  /* 0x00208000d198783b */ /* 0x000fe80000004200 */
[----:B-1----:R-:W-:Y:S02]  /*b3b0*/  FMUL.FTZ R12, R129, R148 ;  /* 0x00000094810c7220 */ /* 0x002fe40000410000 */
[--C-:B------:R-:W-:Y:S02]  /*b3c0*/  FFMA.FTZ R42, R42, c[0x0][0x2d0], -R3.reuse ;  /* 0x0000b4002a2a7a23 */ /* 0x100fe40000010803 */
[----:B------:R1:W-:Y:S03]  /*b3d0*/  MUFU.EX2 R187, R10 ;  /* 0x0000000a00bb7308 */ /* 0x0003e60000000800 */
[--C-:B------:R-:W-:Y:S01]  /*b3e0*/  FFMA.FTZ R43, R43, c[0x0][0x2d0], -R3.reuse ;  /* 0x0000b4002b2b7a23 */ /* 0x100fe20000010803 */
[----:B------:R-:W-:Y:S01]  /*b3f0*/  F2FP.PACK_AB R142, R194, R193 ;  /* 0x000000c1c28e723e */ /* 0x000fe200000000ff */
[----:B------:R-:W-:Y:S02]  /*b400*/  FMUL.FTZ R13, R129, R149 ;  /* 0x00000095810d7220 */ /* 0x000fe40000410000 */
[--C-:B------:R-:W-:Y:S02]  /*b410*/  FFMA.FTZ R46, R46, c[0x0][0x2d0], -R3.reuse ;  /* 0x0000b4002e2e7a23 */ /* 0x100fe40000010803 */
[--C-:B------:R-:W-:Y:S01]  /*b420*/  FFMA.FTZ R128, R23, c[0x0][0x2d0], -R168.reuse ;  /* 0x0000b40017807a23 */ /* 0x100fe200000108a8 */
[----:B------:R-:W3:Y:S01]  /*b430*/  MUFU.EX2 R188, R11 ;  /* 0x0000000b00bc7308 */ /* 0x000ee20000000800 */
[C---:B------:R-:W-:Y:S02]  /*b440*/  FMUL.FTZ R127, R130.reuse, R127 ;  /* 0x0000007f827f7220 */ /* 0x040fe40000410000 */
[----:B------:R-:W-:Y:S02]  /*b450*/  FMUL.FTZ R54, R130, R54 ;  /* 0x0000003682367220 */ /* 0x000fe40000410000 */
[C---:B--2---:R-:W-:Y:S02]  /*b460*/  FMUL.FTZ R106, R0.reuse, R106 ;  /* 0x0000006a006a7220 */ /* 0x044fe40000410000 */
[C---:B------:R-:W-:Y:S02]  /*b470*/  FMUL.FTZ R107, R0.reuse, R107 ;  /* 0x0000006b006b7220 */ /* 0x040fe40000410000 */
[C---:B------:R-:W-:Y:S01]  /*b480*/  FMUL.FTZ R110, R0.reuse, R110 ;  /* 0x0000006e006e7220 */ /* 0x040fe20000410000 */
[----:B------:R2:W-:Y:S01]  /*b490*/  MUFU.EX2 R189, R14 ;  /* 0x0000000e00bd7308 */ /* 0x0005e20000000800 */
[C---:B------:R-:W-:Y:S02]  /*b4a0*/  FMUL.FTZ R111, R0.reuse, R111 ;  /* 0x0000006f006f7220 */ /* 0x040fe40000410000 */
[C---:B------:R-:W-:Y:S02]  /*b4b0*/  FMUL.FTZ R122, R0.reuse, R122 ;  /* 0x0000007a007a7220 */ /* 0x040fe40000410000 */
[C---:B-1----:R-:W-:Y:S02]  /*b4c0*/  FMUL.FTZ R10, R0.reuse, R146 ;  /* 0x00000092000a7220 */ /* 0x042fe40000410000 */
[C---:B------:R-:W-:Y:S02]  /*b4d0*/  FMUL.FTZ R123, R0.reuse, R123 ;  /* 0x0000007b007b7220 */ /* 0x040fe40000410000 */
[----:B------:R-:W-:Y:S01]  /*b4e0*/  FMUL.FTZ R23, R0, R159 ;  /* 0x0000009f00177220 */ /* 0x000fe20000410000 */
[----:B------:R-:W1:Y:S01]  /*b4f0*/  MUFU.EX2 R190, R15 ;  /* 0x0000000f00be7308 */ /* 0x000e620000000800 */
[----:B------:R-:W-:Y:S02]  /*b500*/  FMUL.FTZ R55, R130, R55 ;  /* 0x0000003782377220 */ /* 0x000fe40000410000 */
[C---:B------:R-:W-:Y:S01]  /*b510*/  FMUL.FTZ R56, R129.reuse, R56 ;  /* 0x0000003881387220 */ /* 0x040fe20000410000 */
[----:B---3--:R-:W-:Y:S01]  /*b520*/  F2FP.PACK_AB R141, R188, R187 ;  /* 0x000000bbbc8d723e */ /* 0x008fe200000000ff */
[C---:B------:R-:W-:Y:S02]  /*b530*/  FMUL.FTZ R11, R0.reuse, R147 ;  /* 0x00000093000b7220 */ /* 0x040fe40000410000 */
[----:B------:R-:W3:Y:S01]  /*b540*/  LDSM.16.MT88.4 R144, [R209+0x2480] ;  /* 0x00248000d190783b */ /* 0x000ee20000004200 */
[C---:B------:R-:W-:Y:S02]  /*b550*/  FMUL.FTZ R57, R129.reuse, R57 ;  /* 0x0000003981397220 */ /* 0x040fe40000410000 */
[----:B------:R4:W-:Y:S01]  /*b560*/  MUFU.EX2 R186, R20 ;  /* 0x0000001400ba7308 */ /* 0x0009e20000000800 */
[C---:B------:R-:W-:Y:S02]  /*b570*/  FMUL.FTZ R58, R0.reuse, R58 ;  /* 0x0000003a003a7220 */ /* 0x040fe40000410000 */
[C---:B------:R-:W-:Y:S02]  /*b580*/  FMUL.FTZ R59, R0.reuse, R59 ;  /* 0x0000003b003b7220 */ /* 0x040fe40000410000 */
[C---:B--2---:R-:W-:Y:S02]  /*b590*/  FMUL.FTZ R14, R0.reuse, R150 ;  /* 0x00000096000e7220 */ /* 0x044fe40000410000 */
[C---:B------:R-:W-:Y:S02]  /*b5a0*/  FMUL.FTZ R60, R129.reuse, R60 ;  /* 0x0000003c813c7220 */ /* 0x040fe40000410000 */
[----:B------:R-:W-:Y:S01]  /*b5b0*/  FMUL.FTZ R61, R129, R61 ;  /* 0x0000003d813d7220 */ /* 0x000fe20000410000 */
[----:B------:R2:W-:Y:S01]  /*b5c0*/  MUFU.EX2 R185, R21 ;  /* 0x0000001500b97308 */ /* 0x0005e20000000800 */
[C---:B------:R-:W-:Y:S02]  /*b5d0*/  FMUL.FTZ R62, R0.reuse, R62 ;  /* 0x0000003e003e7220 */ /* 0x040fe40000410000 */
[----:B------:R-:W-:Y:S01]  /*b5e0*/  FMUL.FTZ R63, R0, R63 ;  /* 0x0000003f003f7220 */ /* 0x000fe20000410000 */
[----:B-1----:R-:W-:Y:S01]  /*b5f0*/  F2FP.PACK_AB R143, R190, R189 ;  /* 0x000000bdbe8f723e */ /* 0x002fe200000000ff */
[----:B------:R-:W-:Y:S02]  /*b600*/  FMUL.FTZ R15, R0, R151 ;  /* 0x00000097000f7220 */ /* 0x000fe40000410000 */
[----:B------:R-:W1:Y:S01]  /*b610*/  LDSM.16.MT88.4 R148, [R210+0x2480] ;  /* 0x00248000d294783b */ /* 0x000e620000004200 */
[----:B------:R-:W-:Y:S02]  /*b620*/  FMUL.FTZ R64, R131, R64 ;  /* 0x0000004083407220 */ /* 0x000fe40000410000 */
[----:B------:R-:W-:Y:S01]  /*b630*/  MUFU.EX2 R182, R32 ;  /* 0x0000002000b67308 */ /* 0x000fe20000000800 */
[C---:B------:R-:W-:Y:S04]  /*b640*/  HMMA.16816.F32 R8, R140.reuse, R160, R8 ;  /* 0x000000a08c08723c */ /* 0x040fe80000001808 */
[----:B----4-:R-:W-:Y:S02]  /*b650*/  FMUL.FTZ R20, R129, R156 ;  /* 0x0000009c81147220 */ /* 0x010fe40000410000 */
[----:B------:R-:W-:Y:S02]  /*b660*/  FMUL.FTZ R65, R131, R65 ;  /* 0x0000004183417220 */ /* 0x000fe40000410000 */
[-C--:B------:R-:W-:Y:S01]  /*b670*/  HMMA.16816.F32 R12, R140, R162.reuse, R12 ;  /* 0x000000a28c0c723c */ /* 0x080fe2000000180c */
[----:B------:R-:W4:Y:S03]  /*b680*/  MUFU.EX2 R181, R33 ;  /* 0x0000002100b57308 */ /* 0x000f260000000800 */
[C---:B------:R-:W-:Y:S02]  /*b690*/  FMUL.FTZ R66, R130.reuse, R66 ;  /* 0x0000004282427220 */ /* 0x040fe40000410000 */
[----:B--2---:R-:W-:Y:S02]  /*b6a0*/  FMUL.FTZ R21, R129, R157 ;  /* 0x0000009d81157220 */ /* 0x004fe40000410000 */
[C---:B------:R-:W-:Y:S03]  /*b6b0*/  HMMA.16816.F32 R16, R136.reuse, R162, R16 ;  /* 0x000000a28810723c */ /* 0x040fe60000001810 */
[----:B------:R-:W-:Y:S01]  /*b6c0*/  MUFU.EX2 R180, R34 ;  /* 0x0000002200b47308 */ /* 0x000fe20000000800 */
[C---:B------:R-:W-:Y:S02]  /*b6d0*/  FMUL.FTZ R67, R130.reuse, R67 ;  /* 0x0000004382437220 */ /* 0x040fe40000410000 */
[C---:B------:R-:W-:Y:S02]  /*b6e0*/  FMUL.FTZ R68, R131.reuse, R68 ;  /* 0x0000004483447220 */ /* 0x040fe40000410000 */
[-C--:B------:R-:W-:Y:S04]  /*b6f0*/  HMMA.16816.F32 R100, R136, R164.reuse, R100 ;  /* 0x000000a48864723c */ /* 0x080fe80000001864 */
[----:B------:R-:W-:Y:S01]  /*b700*/  FMUL.FTZ R69, R131, R69 ;  /* 0x0000004583457220 */ /* 0x000fe20000410000 */
[----:B------:R2:W1:Y:S01]  /*b710*/  MUFU.EX2 R179, R35 ;  /* 0x0000002300b37308 */ /* 0x0004620000000800 */
[C---:B------:R-:W-:Y:S02]  /*b720*/  FMUL.FTZ R70, R130.reuse, R70 ;  /* 0x0000004682467220 */ /* 0x040fe40000410000 */
[C---:B------:R-:W-:Y:S04]  /*b730*/  HMMA.16816.F32 R104, R140.reuse, R164, R104 ;  /* 0x000000a48c68723c */ /* 0x040fe80000001868 */
[----:B------:R-:W-:Y:S02]  /*b740*/  FMUL.FTZ R71, R130, R71 ;  /* 0x0000004782477220 */ /* 0x000fe40000410000 */
[C---:B------:R-:W-:Y:S01]  /*b750*/  FMUL.FTZ R72, R129.reuse, R72 ;  /* 0x0000004881487220 */ /* 0x040fe20000410000 */
[----:B------:R-:W-:Y:S01]  /*b760*/  MUFU.EX2 R170, R36 ;  /* 0x0000002400aa7308 */ /* 0x000fe20000000800 */
[-C--:B------:R-:W-:Y:S04]  /*b770*/  HMMA.16816.F32 R108, R140, R166.reuse, R108 ;  /* 0x000000a68c6c723c */ /* 0x080fe8000000186c */
[C---:B------:R-:W-:Y:S02]  /*b780*/  FMUL.FTZ R73, R129.reuse, R73 ;  /* 0x0000004981497220 */ /* 0x040fe40000410000 */
[C---:B------:R-:W-:Y:S02]  /*b790*/  FMUL.FTZ R74, R0.reuse, R74 ;  /* 0x0000004a004a7220 */ /* 0x040fe40000410000 */
[C---:B------:R-:W-:Y:S01]  /*b7a0*/  HMMA.16816.F32 R112, R136.reuse, R166, R112 ;  /* 0x000000a68870723c */ /* 0x040fe20000001870 */
[----:B------:R1:W-:Y:S03]  /*b7b0*/  MUFU.EX2 R184, R22 ;  /* 0x0000001600b87308 */ /* 0x0003e60000000800 */
[C---:B------:R-:W-:Y:S01]  /*b7c0*/  FMUL.FTZ R75, R0.reuse, R75 ;  /* 0x0000004b004b7220 */ /* 0x040fe20000410000 */
[----:B--2---:R-:W-:Y:S01]  /*b7d0*/  LDSM.16.MT88.4 R32, [R210+0x3080] ;  /* 0x00308000d220783b */ /* 0x004fe20000004200 */
[C---:B------:R-:W-:Y:S02]  /*b7e0*/  FMUL.FTZ R76, R129.reuse, R76 ;  /* 0x0000004c814c7220 */ /* 0x040fe40000410000 */
[-C--:B---3--:R-:W-:Y:S03]  /*b7f0*/  HMMA.16816.F32 R116, R136, R144.reuse, R116 ;  /* 0x000000908874723c */ /* 0x088fe60000001874 */
[----:B------:R-:W-:Y:S01]  /*b800*/  MUFU.EX2 R167, R37 ;  /* 0x0000002500a77308 */ /* 0x000fe20000000800 */
[----:B------:R-:W-:Y:S02]  /*b810*/  FMUL.FTZ R77, R129, R77 ;  /* 0x0000004d814d7220 */ /* 0x000fe40000410000 */
[C---:B------:R-:W-:Y:S02]  /*b820*/  FMUL.FTZ R78, R0.reuse, R78 ;  /* 0x0000004e004e7220 */ /* 0x040fe40000410000 */
[C---:B------:R-:W-:Y:S04]  /*b830*/  HMMA.16816.F32 R120, R140.reuse, R144, R120 ;  /* 0x000000908c78723c */ /* 0x040fe80000001878 */
[C---:B------:R-:W-:Y:S01]  /*b840*/  FMUL.FTZ R79, R0.reuse, R79 ;  /* 0x0000004f004f7220 */ /* 0x040fe20000410000 */
[----:B------:R-:W-:Y:S01]  /*b850*/  MUFU.EX2 R166, R38 ;  /* 0x0000002600a67308 */ /* 0x000fe20000000800 */
[C---:B------:R-:W-:Y:S02]  /*b860*/  FMUL.FTZ R80, R131.reuse, R80 ;  /* 0x0000005083507220 */ /* 0x040fe40000410000 */
[C---:B------:R-:W-:Y:S04]  /*b870*/  FMUL.FTZ R81, R131.reuse, R81 ;  /* 0x0000005183517220 */ /* 0x040fe80000410000 */
[----:B-1----:R-:W-:Y:S02]  /*b880*/  FMUL.FTZ R22, R0, R158 ;  /* 0x0000009e00167220 */ /* 0x002fe40000410000 */
[C---:B------:R-:W-:Y:S01]  /*b890*/  FMUL.FTZ R82, R130.reuse, R82 ;  /* 0x0000005282527220 */ /* 0x040fe20000410000 */
[----:B------:R1:W-:Y:S01]  /*b8a0*/  MUFU.EX2 R165, R39 ;  /* 0x0000002700a57308 */ /* 0x0003e20000000800 */
[C---:B------:R-:W-:Y:S02]  /*b8b0*/  FMUL.FTZ R83, R130.reuse, R83 ;  /* 0x0000005382537220 */ /* 0x040fe40000410000 */
[C---:B------:R-:W-:Y:S01]  /*b8c0*/  FMUL.FTZ R84, R131.reuse, R84 ;  /* 0x0000005483547220 */ /* 0x040fe20000410000 */
[-C--:B------:R-:W-:Y:S03]  /*b8d0*/  HMMA.16816.F32 R20, R140, R146.reuse, R20 ;  /* 0x000000928c14723c */ /* 0x080fe60000001814 */
[----:B------:R-:W-:Y:S02]  /*b8e0*/  FMUL.FTZ R85, R131, R85 ;  /* 0x0000005583557220 */ /* 0x000fe40000410000 */
[C---:B------:R-:W-:Y:S01]  /*b8f0*/  FMUL.FTZ R86, R130.reuse, R86 ;  /* 0x0000005682567220 */ /* 0x040fe20000410000 */
[----:B------:R-:W-:Y:S01]  /*b900*/  MUFU.EX2 R160, R40 ;  /* 0x0000002800a07308 */ /* 0x000fe20000000800 */
[----:B------:R-:W-:Y:S01]  /*b910*/  FMUL.FTZ R87, R130, R87 ;  /* 0x0000005782577220 */ /* 0x000fe20000410000 */
[C---:B------:R-:W-:Y:S01]  /*b920*/  HMMA.16816.F32 R124, R136.reuse, R146, R124 ;  /* 0x00000092887c723c */ /* 0x040fe2000000187c */
[----:B------:R-:W2:Y:S03]  /*b930*/  LDSM.16.MT88.4 R144, [R209+0x3080] ;  /* 0x00308000d190783b */ /* 0x000ea60000004200 */
[--C-:B------:R-:W-:Y:S02]  /*b940*/  FFMA.FTZ R26, R26, c[0x0][0x2d0], -R3.reuse ;  /* 0x0000b4001a1a7a23 */ /* 0x100fe40000010803 */
[--C-:B------:R-:W-:Y:S02]  /*b950*/  FFMA.FTZ R27, R27, c[0x0][0x2d0], -R3.reuse ;  /* 0x0000b4001b1b7a23 */ /* 0x100fe40000010803 */
[-C--:B------:R-:W-:Y:S01]  /*b960*/  HMMA.16816.F32 R52, R136, R148.reuse, R52 ;  /* 0x000000948834723c */ /* 0x080fe20000001834 */
[----:B------:R-:W-:Y:S01]  /*b970*/  MUFU.EX2 R183, R128 ;  /* 0x0000008000b77308 */ /* 0x000fe20000000800 */
[----:B-1----:R-:W-:Y:S02]  /*b980*/  LDSM.16.MT88.4 R36, [R209+0x3480] ;  /* 0x00348000d124783b */ /* 0x002fe40000004200 */
[C---:B------:R-:W-:Y:S02]  /*b990*/  FMUL.FTZ R88, R129.reuse, R88 ;  /* 0x0000005881587220 */ /* 0x040fe40000410000 */
[----:B------:R-:W-:Y:S02]  /*b9a0*/  FMUL.FTZ R89, R129, R89 ;  /* 0x0000005981597220 */ /* 0x000fe40000410000 */
[C---:B------:R-:W-:Y:S03]  /*b9b0*/  HMMA.16816.F32 R56, R140.reuse, R148, R56 ;  /* 0x000000948c38723c */ /* 0x040fe60000001838 */
[----:B------:R-:W-:Y:S01]  /*b9c0*/  MUFU.EX2 R128, R43 ;  /* 0x0000002b00807308 */ /* 0x000fe20000000800 */
[C---:B------:R-:W-:Y:S02]  /*b9d0*/  FMUL.FTZ R90, R0.reuse, R90 ;  /* 0x0000005a005a7220 */ /* 0x040fe40000410000 */
[----:B------:R-:W-:Y:S02]  /*b9e0*/  FMUL.FTZ R91, R0, R91 ;  /* 0x0000005b005b7220 */ /* 0x000fe40000410000 */
[-C--:B------:R-:W-:Y:S04]  /*b9f0*/  HMMA.16816.F32 R60, R140, R150.reuse, R60 ;  /* 0x000000968c3c723c */ /* 0x080fe8000000183c */
[--C-:B------:R-:W-:Y:S01]  /*ba00*/  FFMA.FTZ R30, R30, c[0x0][0x2d0], -R3.reuse ;  /* 0x0000b4001e1e7a23 */ /* 0x100fe20000010803 */
[----:B------:R4:W-:Y:S01]  /*ba10*/  MUFU.EX2 R176, R26 ;  /* 0x0000001a00b07308 */ /* 0x0009e20000000800 */
[--C-:B------:R-:W-:Y:S02]  /*ba20*/  FFMA.FTZ R31, R31, c[0x0][0x2d0], -R3.reuse ;  /* 0x0000b4001f1f7a23 */ /* 0x100fe40000010803 */
[C---:B------:R-:W-:Y:S04]  /*ba30*/  HMMA.16816.F32 R64, R136.reuse, R150, R64 ;  /* 0x000000968840723c */ /* 0x040fe80000001840 */
[----:B------:R-:W-:Y:S02]  /*ba40*/  FFMA.FTZ R3, R47, c[0x0][0x2d0], -R3 ;  /* 0x0000b4002f037a23 */ /* 0x000fe40000010803 */
[C---:B------:R-:W-:Y:S01]  /*ba50*/  FMUL.FTZ R92, R129.reuse, R92 ;  /* 0x0000005c815c7220 */ /* 0x040fe20000410000 */
[----:B------:R1:W-:Y:S01]  /*ba60*/  MUFU.EX2 R175, R27 ;  /* 0x0000001b00af7308 */ /* 0x0003e20000000800 */
[----:B------:R-:W-:Y:S01]  /*ba70*/  FMUL.FTZ R93, R129, R93 ;  /* 0x0000005d815d7220 */ /* 0x000fe20000410000 */
[-C--:B--2---:R-:W-:Y:S03]  /*ba80*/  HMMA.16816.F32 R68, R136, R144.reuse, R68 ;  /* 0x000000908844723c */ /* 0x084fe60000001844 */
[C---:B------:R-:W-:Y:S02]  /*ba90*/  FMUL.FTZ R94, R0.reuse, R94 ;  /* 0x0000005e005e7220 */ /* 0x040fe40000410000 */
[----:B------:R-:W-:Y:S02]  /*baa0*/  FMUL.FTZ R95, R0, R95 ;  /* 0x0000005f005f7220 */ /* 0x000fe40000410000 */
[C---:B------:R-:W-:Y:S01]  /*bab0*/  FMUL.FTZ R96, R131.reuse, R96 ;  /* 0x0000006083607220 */ /* 0x040fe20000410000 */
[C---:B------:R-:W-:Y:S01]  /*bac0*/  HMMA.16816.F32 R72, R140.reuse, R144, R72 ;  /* 0x000000908c48723c */ /* 0x040fe20000001848 */
[----:B------:R-:W-:Y:S03]  /*bad0*/  MUFU.EX2 R172, R30 ;  /* 0x0000001e00ac7308 */ /* 0x000fe60000000800 */
[----:B------:R-:W-:Y:S01]  /*bae0*/  FMUL.FTZ R97, R131, R97 ;  /* 0x0000006183617220 */ /* 0x000fe20000410000 */
[----:B----4-:R-:W-:Y:S01]  /*baf0*/  F2FP.PACK_AB R26, R181, R182 ;  /* 0x000000b6b51a723e */ /* 0x010fe200000000ff */
[C---:B------:R-:W-:Y:S02]  /*bb00*/  FMUL.FTZ R98, R130.reuse, R98 ;  /* 0x0000006282627220 */ /* 0x040fe40000410000 */
[-C--:B------:R-:W-:Y:S03]  /*bb10*/  HMMA.16816.F32 R76, R140, R146.reuse, R76 ;  /* 0x000000928c4c723c */ /* 0x080fe6000000184c */
[----:B------:R-:W2:Y:S01]  /*bb20*/  MUFU.EX2 R171, R31 ;  /* 0x0000001f00ab7308 */ /* 0x000ea20000000800 */
[----:B------:R-:W-:Y:S01]  /*bb30*/  FMUL.FTZ R99, R130, R99 ;  /* 0x0000006382637220 */ /* 0x000fe20000410000 */
[----:B-1----:R-:W-:Y:S01]  /*bb40*/  F2FP.PACK_AB R27, R179, R180 ;  /* 0x000000b4b31b723e */ /* 0x002fe200000000ff */
[----:B------:R-:W-:Y:S02]  /*bb50*/  FFMA.FTZ R48, R48, c[0x0][0x2d0], -R135 ;  /* 0x0000b40030307a23 */ /* 0x000fe40000010887 */
[C---:B------:R-:W-:Y:S01]  /*bb60*/  HMMA.16816.F32 R80, R136.reuse, R146, R80 ;  /* 0x000000928850723c */ /* 0x040fe20000001850 */
[----:B------:R-:W1:Y:S03]  /*bb70*/  LDSM.16.MT88.4 R144, [R209+0x1c80] ;  /* 0x001c8000d190783b */ /* 0x000e660000004200 */
[--C-:B------:R-:W-:Y:S01]  /*bb80*/  FFMA.FTZ R24, R24, c[0x0][0x2d0], -R169.reuse ;  /* 0x0000b40018187a23 */ /* 0x100fe200000108a9 */
[----:B------:R-:W-:Y:S01]  /*bb90*/  MUFU.EX2 R164, R48 ;  /* 0x0000003000a47308 */ /* 0x000fe20000000800 */
[--C-:B------:R-:W-:Y:S02]  /*bba0*/  FFMA.FTZ R25, R25, c[0x0][0x2d0], -R169.reuse ;  /* 0x0000b40019197a23 */ /* 0x100fe400000108a9 */
[-C--:B------:R-:W-:Y:S04]  /*bbb0*/  HMMA.16816.F32 R84, R136, R32.reuse, R84 ;  /* 0x000000208854723c */ /* 0x080fe80000001854 */
[--C-:B------:R-:W-:Y:S02]  /*bbc0*/  FFMA.FTZ R28, R28, c[0x0][0x2d0], -R169.reuse ;  /* 0x0000b4001c1c7a23 */ /* 0x100fe400000108a9 */
[----:B------:R-:W-:Y:S01]  /*bbd0*/  FFMA.FTZ R29, R29, c[0x0][0x2d0], -R169 ;  /* 0x0000b4001d1d7a23 */ /* 0x000fe200000108a9 */
[----:B------:R3:W-:Y:S01]  /*bbe0*/  MUFU.EX2 R178, R24 ;  /* 0x0000001800b27308 */ /* 0x0007e20000000800 */
[C---:B------:R-:W-:Y:S04]  /*bbf0*/  HMMA.16816.F32 R88, R140.reuse, R32, R88 ;  /* 0x000000208c58723c */ /* 0x040fe80000001858 */
[----:B--2---:R-:W-:Y:S01]  /*bc00*/  F2FP.PACK_AB R31, R171, R172 ;  /* 0x000000acab1f723e */ /* 0x004fe200000000ff */
[----:B------:R-:W-:Y:S02]  /*bc10*/  FFMA.FTZ R49, R49, c[0x0][0x2d0], -R135 ;  /* 0x0000b40031317a23 */ /* 0x000fe40000010887 */
[--C-:B------:R-:W-:Y:S01]  /*bc20*/  FFMA.FTZ R50, R50, c[0x0][0x2d0], -R168.reuse ;  /* 0x0000b40032327a23 */ /* 0x100fe200000108a8 */
[-C--:B------:R-:W-:Y:S01]  /*bc30*/  HMMA.16816.F32 R92, R140, R34.reuse, R92 ;  /* 0x000000228c5c723c */ /* 0x080fe2000000185c */
[----:B------:R2:W4:Y:S01]  /*bc40*/  MUFU.EX2 R177, R25 ;  /* 0x0000001900b17308 */ /* 0x0005220000000800 */
[----:B------:R-:W4:Y:S02]  /*bc50*/  LDSM.16.MT88.4 R140, [R210+0x1c80] ;  /* 0x001c8000d28c783b */ /* 0x000f240000004200 */
[----:B------:R-:W-:Y:S02]  /*bc60*/  FFMA.FTZ R51, R51, c[0x0][0x2d0], -R168 ;  /* 0x0000b40033337a23 */ /* 0x000fe400000108a8 */
[----:B-----5:R-:W-:Y:S02]  /*bc70*/  FFMA.FTZ R0, R0, R203, R187 ;  /* 0x000000cb00007223 */ /* 0x020fe400000100bb */
[----:B------:R-:W-:Y:S02]  /*bc80*/  HMMA.16816.F32 R96, R136, R34, R96 ;  /* 0x000000228860723c */ /* 0x000fe40000001860 */
[----:B------:R-:W5:Y:S01]  /*bc90*/  LDSM.16.MT88.4 R32, [R209+0x2880] ;  /* 0x00288000d120783b */ /* 0x000f620000004200 */
[----:B------:R4:W-:Y:S01]  /*bca0*/  MUFU.EX2 R174, R28 ;  /* 0x0000001c00ae7308 */ /* 0x0009e20000000800 */
[----:B------:R-:W-:Y:S02]  /*bcb0*/  FADD.FTZ R0, R188, R0 ;  /* 0x00000000bc007221 */ /* 0x000fe40000010000 */
[----:B------:R-:W-:Y:S01]  /*bcc0*/  FFMA.FTZ R131, R131, R232, R201 ;  /* 0x000000e883837223 */ /* 0x000fe200000100c9 */
[----:B---3--:R-:W-:Y:S01]  /*bcd0*/  F2FP.PACK_AB R24, R185, R186 ;  /* 0x000000bab918723e */ /* 0x008fe200000000ff */
[----:B------:R-:W-:Y:S02]  /*bce0*/  FADD.FTZ R0, R189, R0 ;  /* 0x00000000bd007221 */ /* 0x000fe40000010000 */
[----:B------:R-:W3:Y:S02]  /*bcf0*/  LDSM.16.MT88.4 R136, [R210+0x2880] ;  /* 0x00288000d288783b */ /* 0x000ee40000004200 */
[----:B------:R-:W-:Y:S01]  /*bd00*/  FADD.FTZ R0, R190, R0 ;  /* 0x00000000be007221 */ /* 0x000fe20000010000 */
[----:B------:R4:W4:Y:S01]  /*bd10*/  MUFU.EX2 R173, R29 ;  /* 0x0000001d00ad7308 */ /* 0x0009220000000800 */
[----:B------:R-:W-:Y:S02]  /*bd20*/  FFMA.FTZ R130, R130, R231, R197 ;  /* 0x000000e782827223 */ /* 0x000fe400000100c5 */
[----:B------:R-:W-:Y:S01]  /*bd30*/  FFMA.FTZ R129, R129, R230, R191 ;  /* 0x000000e681817223 */ /* 0x000fe200000100bf */
[----:B--2---:R-:W-:Y:S06]  /*bd40*/  F2FP.PACK_AB R25, R183, R184 ;  /* 0x000000b8b719723e */ /* 0x004fec00000000ff */
[----:B------:R-:W-:Y:S01]  /*bd50*/  MUFU.EX2 R135, R42 ;  /* 0x0000002a00877308 */ /* 0x000fe20000000800 */
[-C--:B-1----:R-:W-:Y:S05]  /*bd60*/  HMMA.16816.F32 R4, R24, R144.reuse, R4 ;  /* 0x000000901804723c */ /* 0x082fea0000001804 */
[----:B----4-:R-:W-:Y:S04]  /*bd70*/  F2FP.PACK_AB R28, R177, R178 ;  /* 0x000000b2b11c723e */ /* 0x010fe800000000ff */
[----:B------:R-:W-:Y:S03]  /*bd80*/  MUFU.EX2 R163, R49 ;  /* 0x0000003100a37308 */ /* 0x000fe60000000800 */
[----:B------:R-:W-:Y:S02]  /*bd90*/  F2FP.PACK_AB R29, R175, R176 ;  /* 0x000000b0af1d723e */ /* 0x000fe400000000ff */
[----:B------:R-:W-:Y:S05]  /*bda0*/  F2FP.PACK_AB R30, R173, R174 ;  /* 0x000000aead1e723e */ /* 0x000fea00000000ff */
[----:B------:R-:W-:Y:S02]  /*bdb0*/  MUFU.EX2 R49, R46 ;  /* 0x0000002e00317308 */ /* 0x000fe40000000800 */
[C---:B------:R-:W-:Y:S08]  /*bdc0*/  HMMA.16816.F32 R8, R28.reuse, R144, R8 ;  /* 0x000000901c08723c */ /* 0x040ff00000001808 */
[----:B------:R-:W-:Y:S01]  /*bdd0*/  MUFU.EX2 R162, R50 ;  /* 0x0000003200a27308 */ /* 0x000fe20000000800 */
[-C--:B------:R-:W-:Y:S08]  /*bde0*/  HMMA.16816.F32 R12, R28, R146.reuse, R12 ;  /* 0x000000921c0c723c */ /* 0x080ff0000000180c */
[C---:B------:R-:W-:Y:S01]  /*bdf0*/  HMMA.16816.F32 R16, R24.reuse, R146, R16 ;  /* 0x000000921810723c */ /* 0x040fe20000001810 */
[----:B------:R-:W-:Y:S07]  /*be00*/  MUFU.EX2 R50, R45 ;  /* 0x0000002d00327308 */ /* 0x000fee0000000800 */
[-C--:B------:R-:W-:Y:S03]  /*be10*/  HMMA.16816.F32 R100, R24, R140.reuse, R100 ;  /* 0x0000008c1864723c */ /* 0x080fe60000001864 */
[----:B------:R-:W-:Y:S05]  /*be20*/  MUFU.EX2 R161, R51 ;  /* 0x0000003300a17308 */ /* 0x000fea0000000800 */
[C---:B------:R-:W-:Y:S05]  /*be30*/  HMMA.16816.F32 R104, R28.reuse, R140, R104 ;  /* 0x0000008c1c68723c */ /* 0x040fea0000001868 */
[----:B------:R1:W-:Y:S03]  /*be40*/  MUFU.EX2 R51, R44 ;  /* 0x0000002c00337308 */ /* 0x0003e60000000800 */
[-C--:B------:R-:W-:Y:S07]  /*be50*/  HMMA.16816.F32 R108, R28, R142.reuse, R108 ;  /* 0x0000008e1c6c723c */ /* 0x080fee000000186c */
[----:B------:R2:W-:Y:S01]  /*be60*/  MUFU.EX2 R48, R3 ;  /* 0x0000000300307308 */ /* 0x0005e20000000800 */
[C---:B------:R-:W-:Y:S08]  /*be70*/  HMMA.16816.F32 R112, R24.reuse, R142, R112 ;  /* 0x0000008e1870723c */ /* 0x040ff00000001870 */
[-C--:B-----5:R-:W-:Y:S01]  /*be80*/  HMMA.16816.F32 R116, R24, R32.reuse, R116 ;  /* 0x000000201874723c */ /* 0x0a0fe20000001874 */
[----:B-1----:R-:W-:Y:S07]  /*be90*/  LDSM.16.MT88.4 R44, [R210+0x2c80] ;  /* 0x002c8000d22c783b */ /* 0x002fee0000004200 */
[C---:B------:R-:W-:Y:S04]  /*bea0*/  HMMA.16816.F32 R120, R28.reuse, R32, R120 ;  /* 0x000000201c78723c */ /* 0x040fe80000001878 */
[----:B--2---:R-:W-:Y:S04]  /*beb0*/  FADD.FTZ R3, R176, R0 ;  /* 0x00000000b0037221 */ /* 0x004fe80000010000 */
[-C--:B------:R-:W-:Y:S08]  /*bec0*/  HMMA.16816.F32 R20, R28, R34.reuse, R20 ;  /* 0x000000221c14723c */ /* 0x080ff00000001814 */
[C---:B------:R-:W-:Y:S01]  /*bed0*/  HMMA.16816.F32 R124, R24.reuse, R34, R124 ;  /* 0x00000022187c723c */ /* 0x040fe2000000187c */
[----:B------:R-:W1:Y:S07]  /*bee0*/  LDSM.16.MT88.4 R32, [R210+0x3480] ;  /* 0x00348000d220783b */ /* 0x000e6e0000004200 */
[-C--:B---3--:R-:W-:Y:S08]  /*bef0*/  HMMA.16816.F32 R52, R24, R136.reuse, R52 ;  /* 0x000000881834723c */ /* 0x088ff00000001834 */
[C---:B------:R-:W-:Y:S01]  /*bf00*/  HMMA.16816.F32 R56, R28.reuse, R136, R56 ;  /* 0x000000881c38723c */ /* 0x040fe20000001838 */
[----:B------:R2:W3:Y:S07]  /*bf10*/  MUFU.EX2 R136, R41 ;  /* 0x0000002900887308 */ /* 0x0004ee0000000800 */
[-C--:B------:R-:W-:Y:S08]  /*bf20*/  HMMA.16816.F32 R60, R28, R138.reuse, R60 ;  /* 0x0000008a1c3c723c */ /* 0x080ff0000000183c */
[C---:B------:R-:W-:Y:S08]  /*bf30*/  HMMA.16816.F32 R64, R24.reuse, R138, R64 ;  /* 0x0000008a1840723c */ /* 0x040ff00000001840 */
[-C--:B------:R-:W-:Y:S01]  /*bf40*/  HMMA.16816.F32 R68, R24, R36.reuse, R68 ;  /* 0x000000241844723c */ /* 0x080fe20000001844 */
[----:B--2---:R-:W-:Y:S07]  /*bf50*/  LDSM.16.MT88.4 R40, [R209+0x2c80] ;  /* 0x002c8000d128783b */ /* 0x004fee0000004200 */
[C---:B------:R-:W-:Y:S08]  /*bf60*/  HMMA.16816.F32 R72, R28.reuse, R36, R72 ;  /* 0x000000241c48723c */ /* 0x040ff00000001848 */
[-C--:B------:R-:W-:Y:S08]  /*bf70*/  HMMA.16816.F32 R76, R28, R38.reuse, R76 ;  /* 0x000000261c4c723c */ /* 0x080ff0000000184c */
[C---:B------:R-:W-:Y:S01]  /*bf80*/  HMMA.16816.F32 R80, R24.reuse, R38, R80 ;  /* 0x000000261850723c */ /* 0x040fe20000001850 */
[----:B------:R-:W2:Y:S07]  /*bf90*/  LDSM.16.MT88.4 R36, [R210+0x2080] ;  /* 0x00208000d224783b */ /* 0x000eae0000004200 */
[-C--:B-1----:R-:W-:Y:S08]  /*bfa0*/  HMMA.16816.F32 R84, R24, R32.reuse, R84 ;  /* 0x000000201854723c */ /* 0x082ff00000001854 */
[C---:B------:R-:W-:Y:S08]  /*bfb0*/  HMMA.16816.F32 R88, R28.reuse, R32, R88 ;  /* 0x000000201c58723c */ /* 0x040ff00000001858 */
[-C--:B------:R-:W-:Y:S07]  /*bfc0*/  HMMA.16816.F32 R92, R28, R34.reuse, R92 ;  /* 0x000000221c5c723c */ /* 0x080fee000000185c */
[----:B---3--:R-:W-:Y:S01]  /*bfd0*/  F2FP.PACK_AB R28, R136, R160 ;  /* 0x000000a0881c723e */ /* 0x008fe200000000ff */
[----:B------:R-:W-:Y:S01]  /*bfe0*/  HMMA.16816.F32 R96, R24, R34, R96 ;  /* 0x000000221860723c */ /* 0x000fe20000001860 */
[----:B------:R-:W1:Y:S03]  /*bff0*/  LDSM.16.MT88.4 R32, [R209+0x3880] ;  /* 0x00388000d120783b */ /* 0x000e660000004200 */
[----:B------:R-:W-:Y:S02]  /*c000*/  F2FP.PACK_AB R29, R128, R135 ;  /* 0x00000087801d723e */ /* 0x000fe400000000ff */
[----:B------:R-:W-:Y:S02]  /*c010*/  F2FP.PACK_AB R30, R50, R51 ;  /* 0x00000033321e723e */ /* 0x000fe400000000ff */
[----:B------:R-:W-:Y:S04]  /*c020*/  F2FP.PACK_AB R24, R167, R170 ;  /* 0x000000aaa718723e */ /* 0x000fe800000000ff */
[----:B------:R-:W-:Y:S02]  /*c030*/  F2FP.PACK_AB R25, R165, R166 ;  /* 0x000000a6a519723e */ /* 0x000fe400000000ff */
[----:B------:R-:W-:Y:S02]  /*c040*/  F2FP.PACK_AB R26, R163, R164 ;  /* 0x000000a4a31a723e */ /* 0x000fe400000000ff */
[----:B------:R-:W-:Y:S02]  /*c050*/  F2FP.PACK_AB R27, R161, R162 ;  /* 0x000000a2a11b723e */ /* 0x000fe400000000ff */
[----:B------:R-:W-:Y:S05]  /*c060*/  F2FP.PACK_AB R31, R48, R49 ;  /* 0x00000031301f723e */ /* 0x000fea00000000ff */
[-C--:B------:R-:W-:Y:S01]  /*c070*/  HMMA.16816.F32 R140, R24, R152.reuse, R4 ;  /* 0x00000098188c723c */ /* 0x080fe20000001804 */
[----:B------:R-:W3:Y:S07]  /*c080*/  LDSM.16.MT88.4 R4, [R210+0x3880] ;  /* 0x00388000d204783b */ /* 0x000eee0000004200 */
[C---:B------:R-:W-:Y:S07]  /*c090*/  HMMA.16816.F32 R144, R28.reuse, R152, R8 ;  /* 0x000000981c90723c */ /* 0x040fee0000001808 */
[----:B------:R-:W-:Y:S01]  /*c0a0*/  FADD.FTZ R9, R202, R131 ;  /* 0x00000083ca097221 */ /* 0x000fe20000010000 */
        /* <DEDUP_REMOVED lines=34> */
[C---:B------:R-:W-:Y:S08]  /*c2d0*/  HMMA.16816.F32 R64, R24.reuse, R46, R64 ;  /* 0x0000002e1840723c */ /* 0x040ff00000001840 */
[-C--:B-1----:R-:W-:Y:S08]  /*c2e0*/  HMMA.16816.F32 R68, R24, R32.reuse, R68 ;  /* 0x000000201844723c */ /* 0x082ff00000001844 */
[C---:B------:R-:W-:Y:S08]  /*c2f0*/  HMMA.16816.F32 R72, R28.reuse, R32, R72 ;  /* 0x000000201c48723c */ /* 0x040ff00000001848 */
[-C--:B------:R-:W-:Y:S08]  /*c300*/  HMMA.16816.F32 R76, R28, R34.reuse, R76 ;  /* 0x000000221c4c723c */ /* 0x080ff0000000184c */
[C---:B------:R-:W-:Y:S08]  /*c310*/  HMMA.16816.F32 R80, R24.reuse, R34, R80 ;  /* 0x000000221850723c */ /* 0x040ff00000001850 */
[-C--:B---3--:R-:W-:Y:S08]  /*c320*/  HMMA.16816.F32 R84, R24, R4.reuse, R84 ;  /* 0x000000041854723c */ /* 0x088ff00000001854 */
        /* <DEDUP_REMOVED lines=8> */
[----:B------:R-:W-:Y:S02]  /*c3b0*/  FADD.FTZ R0, R160, R5 ;  /* 0x00000005a0007221 */ /* 0x000fe40000010000 */
[----:B------:R-:W-:Y:S04]  /*c3c0*/  FADD.FTZ R5, R167, R4 ;  /* 0x00000004a7057221 */ /* 0x000fe80000010000 */
[----:B------:R-:W-:Y:S02]  /*c3d0*/  FADD.FTZ R4, R165, R3 ;  /* 0x00000003a5047221 */ /* 0x000fe40000010000 */
        /* <DEDUP_REMOVED lines=8> */
[----:B------:R-:W-:Y:S01]  /*c460*/  MOV R128, R2 ;  /* 0x0000000200807202 */ /* 0x000fe20000000f00 */
[----:B------:R-:W-:Y:S01]  /*c470*/  FADD.FTZ R4, R50, R3 ;  /* 0x0000000332047221 */ /* 0x000fe20000010000 */
[----:B------:R1:W-:Y:S01]  /*c480*/  STL [R1], R5 ;  /* 0x0000000501007387 */ /* 0x0003e20000100800 */
[----:B------:R-:W-:Y:S03]  /*c490*/  FADD.FTZ R0, R49, R0 ;  /* 0x0000000031007221 */ /* 0x000fe60000010000 */
[----:B------:R1:W-:Y:S01]  /*c4a0*/  STL [R1+0x4], R4 ;  /* 0x0000040401007387 */ /* 0x0003e20000100800 */
[----:B------:R-:W-:Y:S01]  /*c4b0*/  FADD.FTZ R3, R48, R0 ;  /* 0x0000000030037221 */ /* 0x000fe20000010000 */
[----:B------:R-:W-:Y:S04]  /*c4c0*/  IADD3 R0, R207, -0x1, RZ ;  /* 0xffffffffcf007810 */ /* 0x000fe80007ffe0ff */
[----:B------:R1:W-:Y:S01]  /*c4d0*/  STL [R1+0xc], R3 ;  /* 0x00000c0301007387 */ /* 0x0003e20000100800 */
[----:B------:R-:W-:Y:S01]  /*c4e0*/  MOV R207, R0 ;  /* 0x0000000000cf7202 */ /* 0x000fe20000000f00 */
[----:B-1----:R-:W-:-:S05]  /*c4f0*/  @P0 BRA `(.L_x_221) ;  /* 0xffffd51000000947 */ /* 0x002fca000383ffff */
.L_x_216:
[----:B------:R-:W2:Y:S02]  /*c500*/  LDL R0, [R1+0x10] ;  /* 0x0000100001007983 */ /* 0x000ea40000100800 */
[----:B--2---:R-:W-:-:S13]  /*c510*/  ISETP.GE.AND P0, PT, R207, R0, PT ;  /* 0x00000000cf00720c */ /* 0x004fda0003f06270 */
[----:B------:R-:W-:Y:S05]  /*c520*/  @!P0 BRA `(.L_x_222) ;  /* 0x000040b000008947 */ /* 0x000fea0003800000 */
[----:B------:R-:W1:Y:S01]  /*c530*/  S2R R0, SR_TID.X ;  /* 0x0000000000007919 */ /* 0x000e620000002100 */
[----:B------:R-:W-:Y:S02]  /*c540*/  IMAD.SHL.U32 R235, R226, 0x2, RZ ;  /* 0x00000002e2eb7824 */ /* 0x000fe400078e00ff */
[----:B------:R-:W-:Y:S02]  /*c550*/  IMAD.MOV.U32 R130, RZ, RZ, R133 ;  /* 0x000000ffff827224 */ /* 0x000fe400078e0085 */
[----:B------:R-:W-:Y:S02]  /*c560*/  IMAD.MOV.U32 R129, RZ, RZ, R134 ;  /* 0x000000ffff817224 */ /* 0x000fe400078e0086 */
[----:B------:R-:W-:Y:S02]  /*c570*/  IMAD.MOV.U32 R135, RZ, RZ, R128 ;  /* 0x000000ffff877224 */ /* 0x000fe400078e0080 */
[----:B------:R-:W-:Y:S01]  /*c580*/  IMAD.MOV.U32 R131, RZ, RZ, R132 ;  /* 0x000000ffff837224 */ /* 0x000fe200078e0084 */
[----:B-1----:R-:W-:-:S04]  /*c590*/  SHF.R.S32.HI R2, RZ, 0x1f, R0 ;  /* 0x0000001fff027819 */ /* 0x002fc80000011400 */
[----:B------:R-:W-:Y:S02]  /*c5a0*/  LEA.HI R2, R2, R0, RZ, 0x2 ;  /* 0x0000000002027211 */ /* 0x000fe400078f10ff */
[----:B------:R-:W-:Y:S02]  /*c5b0*/  SHF.R.S32.HI R0, RZ, 0x1f, R226 ;  /* 0x0000001fff007819 */ /* 0x000fe400000114e2 */
[----:B------:R-:W-:Y:S02]  /*c5c0*/  SHF.R.S32.HI R2, RZ, 0x2, R2 ;  /* 0x00000002ff027819 */ /* 0x000fe40000011402 */
[----:B------:R-:W-:Y:S02]  /*c5d0*/  SHF.L.U64.HI R227, R226, 0x1, R0 ;  /* 0x00000001e2e37819 */ /* 0x000fe40000010200 */
[----:B------:R-:W-:Y:S02]  /*c5e0*/  IADD3 R225, -R2, 0x30, RZ ;  /* 0x0000003002e17810 */ /* 0x000fe40007ffe1ff */
.L_x_243:
[----:B------:R-:W2:Y:S01]  /*c5f0*/  LDL R13, [R1+0x28] ;  /* 0x00002800010d7983 */ /* 0x000ea20000100800 */
[----:B------:R-:W-:Y:S04]  /*c600*/  DEPBAR.LE SB0, 0x0 ;  /* 0x000080000000791a */ /* 0x000fe80000000000 */
[----:B------:R-:W3:Y:S01]  /*c610*/  LDL R12, [R1+0x24] ;  /* 0x00002400010c7983 */ /* 0x000ee20000100800 */
[----:B------:R-:W-:Y:S01]  /*c620*/  SHF.R.S32.HI R0, RZ, 0x1f, R224 ;  /* 0x0000001fff007819 */ /* 0x000fe200000114e0 */
[----:B------:R-:W-:Y:S01]  /*c630*/  IMAD.WIDE.U32 R2, R224, c[0x0][0x208], RZ ;  /* 0x00008200e0027a25 */ /* 0x000fe200078e00ff */
[----:B------:R-:W-:Y:S01]  /*c640*/  SHF.R.S32.HI R4, RZ, 0x1f, R222 ;  /* 0x0000001fff047819 */ /* 0x000fe200000114de */
[----:B------:R-:W-:Y:S01]  /*c650*/  BAR.SYNC.DEFER_BLOCKING 0x0 ;  /* 0x0000000000007b1d */ /* 0x000fe20000010000 */
[----:B------:R-:W-:Y:S01]  /*c660*/  ISETP.GE.AND P1, PT, R226, c[0x0][0x1d4], PT ;  /* 0x00007500e2007a0c */ /* 0x000fe20003f26270 */
[----:B------:R-:W-:Y:S01]  /*c670*/  IMAD R0, R0, c[0x0][0x208], RZ ;  /* 0x0000820000007a24 */ /* 0x000fe200078e02ff */
[----:B------:R-:W-:Y:S01]  /*c680*/  IADD3 R7, R226, 0x20, RZ ;  /* 0x00000020e2077810 */ /* 0x000fe20007ffe0ff */
[----:B------:R-:W-:Y:S01]  /*c690*/  IMAD R4, R4, c[0x0][0x218], RZ ;  /* 0x0000860004047a24 */ /* 0x000fe200078e02ff */
[----:B------:R-:W-:Y:S01]  /*c6a0*/  IADD3 R6, R226, 0x20, RZ ;  /* 0x00000020e2067810 */ /* 0x000fe20007ffe0ff */
[----:B------:R-:W-:Y:S01]  /*c6b0*/  IMAD R0, R224, c[0x0][0x20c], R0 ;  /* 0x00008300e0007a24 */ /* 0x000fe200078e0200 */
[----:B------:R-:W-:Y:S01]  /*c6c0*/  IADD3 R11, R226, 0x40, RZ ;  /* 0x00000040e20b7810 */ /* 0x000fe20007ffe0ff */
[----:B------:R-:W-:Y:S01]  /*c6d0*/  IMAD R4, R222, c[0x0][0x21c], R4 ;  /* 0x00008700de047a24 */ /* 0x000fe200078e0204 */
[----:B------:R-:W-:Y:S01]  /*c6e0*/  SHF.R.S32.HI R6, RZ, 0x1f, R6 ;  /* 0x0000001fff067819 */ /* 0x000fe20000011406 */
[----:B------:R-:W-:Y:S01]  /*c6f0*/  IMAD.IADD R3, R3, 0x1, R0 ;  /* 0x0000000103037824 */ /* 0x000fe200078e0200 */
[----:B------:R-:W-:Y:S02]  /*c700*/  IADD3 R5, R226, 0x40, RZ ;  /* 0x00000040e2057810 */ /* 0x000fe40007ffe0ff */
[----:B------:R-:W-:Y:S01]  /*c710*/  LEA.HI R6, R6, R7, RZ, 0x3 ;  /* 0x0000000706067211 */ /* 0x000fe200078f18ff */
[----:B------:R-:W-:Y:S01]  /*c720*/  IMAD.WIDE.U32 R2, R222, c[0x0][0x218], R2 ;  /* 0x00008600de027a25 */ /* 0x000fe200078e0002 */
[----:B------:R-:W-:Y:S02]  /*c730*/  SHF.R.S32.HI R5, RZ, 0x1f, R5 ;  /* 0x0000001fff057819 */ /* 0x000fe40000011405 */
[----:B------:R-:W-:Y:S02]  /*c740*/  LOP3.LUT R6, R6, 0xfffffff8, RZ, 0xc0, !PT ;  /* 0xfffffff806067812 */ /* 0x000fe400078ec0ff */
[----:B------:R-:W-:Y:S02]  /*c750*/  IADD3 R0, P0, R2, UR18, RZ ;  /* 0x0000001202007c10 */ /* 0x000fe4000ff1e0ff */
[----:B------:R-:W-:Y:S01]  /*c760*/  LEA.HI R5, R5, R11, RZ, 0x3 ;  /* 0x0000000b05057211 */ /* 0x000fe200078f18ff */
[----:B------:R-:W-:Y:S01]  /*c770*/  IMAD.SHL.U32 R134, R6, 0x2, RZ ;  /* 0x0000000206867824 */ /* 0x000fe200078e00ff */
[----:B------:R-:W1:Y:S01]  /*c780*/  S2R R11, SR_TID.X ;  /* 0x00000000000b7919 */ /* 0x000e620000002100 */
[----:B------:R-:W-:Y:S01]  /*c790*/  IADD3.X R3, R3, UR5, R4, P0, !PT ;  /* 0x0000000503037c10 */ /* 0x000fe200087fe404 */
[----:B------:R-:W-:Y:S01]  /*c7a0*/  BSSY B0, `(.L_x_223) ;  /* 0x0000039000007945 */ /* 0x000fe20003800000 */
[C---:B------:R-:W-:Y:S01]  /*c7b0*/  LEA R10, P0, R0.reuse, c[0x0][0x1f8], 0x1 ;  /* 0x00007e00000a7a11 */ /* 0x040fe200078008ff */
[----:B------:R-:W-:Y:S01]  /*c7c0*/  LDSM.16.M88.4 R48, [R211+0x6080] ;  /* 0x00608000d330783b */ /* 0x000fe20000000200 */
[----:B------:R-:W-:Y:S02]  /*c7d0*/  LOP3.LUT R5, R5, 0xfffffff8, RZ, 0xc0, !PT ;  /* 0xfffffff805057812 */ /* 0x000fe400078ec0ff */
[----:B------:R-:W-:Y:S01]  /*c7e0*/  LEA.HI.X R3, R0, c[0x0][0x1fc], R3, 0x1, P0 ;  /* 0x00007f0000037a11 */ /* 0x000fe200000f0c03 */
[----:B------:R-:W-:Y:S02]  /*c7f0*/  LDSM.16.M88.4 R44, [R211+0x7080] ;  /* 0x00708000d32c783b */ /* 0x000fe40000000200 */
[----:B------:R-:W-:Y:S02]  /*c800*/  IMAD.SHL.U32 R204, R5, 0x2, RZ ;  /* 0x0000000205cc7824 */ /* 0x000fe400078e00ff */
[----:B------:R-:W4:Y:S04]  /*c810*/  SHFL.IDX PT, R0, R10, RZ, 0x1c1f ;  /* 0x001c1fff0a007589 */ /* 0x000f2800000e0000 */
[----:B------:R-:W-:Y:S04]  /*c820*/  LDSM.16.M88.4 R16, [R208+0x3c80] ;  /* 0x003c8000d010783b */ /* 0x000fe80000000200 */
[----:B------:R-:W5:Y:S04]  /*c830*/  SHFL.IDX PT, R2, R3, RZ, 0x1c1f ;  /* 0x001c1fff03027589 */ /* 0x000f6800000e0000 */
[----:B------:R1:W2:Y:S04]  /*c840*/  LDSM.16.M88.4 R32, [R208+0x4080] ;  /* 0x00408000d020783b */ /* 0x0002a80000000200 */
[----:B------:R1:W2:Y:S04]  /*c850*/  LDSM.16.M88.4 R136, [R208+0x4480] ;  /* 0x00448000d088783b */ /* 0x0002a80000000200 */
[----:B------:R1:W2:Y:S04]  /*c860*/  LDSM.16.M88.4 R160, [R212+0x6080] ;  /* 0x00608000d4a0783b */ /* 0x0002a80000000200 */
[----:B------:R2:W2:Y:S04]  /*c870*/  LDSM.16.M88.4 R168, [R212+0x7080] ;  /* 0x00708000d4a8783b */ /* 0x0004a80000000200 */
[----:B------:R2:W2:Y:S04]  /*c880*/  LDSM.16.M88.4 R164, [R213] ;  /* 0x00000000d5a4783b */ /* 0x0004a80000000200 */
[----:B------:R2:W2:Y:S01]  /*c890*/  LDSM.16.M88.4 R172, [R221] ;  /* 0x00000000ddac783b */ /* 0x0004a20000000200 */
[----:B----4-:R-:W-:Y:S03]  /*c8a0*/  IADD3 R8, P0, R0, R235, RZ ;  /* 0x000000eb00087210 */ /* 0x010fe60007f1e0ff */
[----:B------:R4:W2:Y:S02]  /*c8b0*/  LDSM.16.M88.4 R176, [R220] ;  /* 0x00000000dcb0783b */ /* 0x0008a40000000200 */
[----:B-----5:R-:W-:Y:S05]  /*c8c0*/  IMAD.X R9, R2, 0x1, R227, P0 ;  /* 0x0000000102097824 */ /* 0x020fea00000e06e3 */
[----:B------:R-:W-:Y:S01]  /*c8d0*/  @!PT LDS RZ, [RZ] ;  /* 0x00000000fffff984 */ /* 0x000fe20000000800 */
[----:B------:R-:W-:Y:S01]  /*c8e0*/  @!PT LDS RZ, [RZ] ;  /* 0x00000000fffff984 */ /* 0x000fe20000000800 */
[----:B------:R-:W-:Y:S01]  /*c8f0*/  @!PT LDS RZ, [RZ] ;  /* 0x00000000fffff984 */ /* 0x000fe20000000800 */
[----:B------:R4:W-:Y:S01]  /*c900*/  LDGSTS.E.BYPASS.LTC128B.128 [R223+0x1880], [R8.64], !P1 ;  /* 0x0188000008df7fae */ /* 0x0009e2000c901d48 */
[----:B-1----:R-:W-:Y:S02]  /*c910*/  ISETP.GT.AND P1, PT, R11, 0x3f, PT ;  /* 0x0000003f0b00780c */ /* 0x002fe40003f24270 */
[----:B--2---:R-:W-:Y:S02]  /*c920*/  SHF.L.U64.HI R205, R6, 0x1, R13 ;  /* 0x0000000106cd7819 */ /* 0x004fe4000001020d */
[----:B------:R-:W-:Y:S02]  /*c930*/  IADD3 R13, R226, 0x20, RZ ;  /* 0x00000020e20d7810 */ /* 0x000fe40007ffe0ff */
[----:B------:R-:W-:Y:S02]  /*c940*/  IADD3 R6, P0, R0, R134, RZ ;  /* 0x0000008600067210 */ /* 0x000fe40007f1e0ff */
[----:B---3--:R-:W-:Y:S02]  /*c950*/  SHF.L.U64.HI R206, R5, 0x1, R12 ;  /* 0x0000000105ce7819 */ /* 0x008fe4000001020c */
[----:B------:R-:W-:Y:S01]  /*c960*/  ISETP.GE.AND P3, PT, R13, c[0x0][0x1d4], PT ;  /* 0x000075000d007a0c */ /* 0x000fe20003f66270 */
[----:B------:R-:W-:Y:S01]  /*c970*/  IMAD.X R7, R2, 0x1, R205, P0 ;  /* 0x0000000102077824 */ /* 0x000fe200000e06cd */
[----:B------:R-:W-:Y:S02]  /*c980*/  IADD3 R12, R226, 0x40, RZ ;  /* 0x00000040e20c7810 */ /* 0x000fe40007ffe0ff */
[----:B------:R-:W-:Y:S02]  /*c990*/  IADD3 R4, P0, R0, R204, RZ ;  /* 0x000000cc00047210 */ /* 0x000fe40007f1e0ff */
[----:B------:R-:W-:Y:S03]  /*c9a0*/  ISETP.GE.AND P2, PT, R12, c[0x0][0x1d4], PT ;  /* 0x000075000c007a0c */ /* 0x000fe60003f46270 */
[----:B------:R-:W-:Y:S04]  /*c9b0*/  IMAD.X R5, R2, 0x1, R206, P0 ;  /* 0x0000000102057824 */ /* 0x000fe800000e06ce */
[----:B------:R4:W-:Y:S06]  /*c9c0*/  LDGSTS.E.BYPASS.LTC128B.128 [R223+0x2480], [R6.64], !P3 ;  /* 0x0248000006df7fae */ /* 0x0009ec000d901d48 */
[----:B------:R4:W-:Y:S01]  /*c9d0*/  LDGSTS.E.BYPASS.LTC128B.128 [R223+0x3080], [R4.64], !P2 ;  /* 0x0308000004df7fae */ /* 0x0009e2000d101d48 */
[----:B------:R-:W-:-:S05]  /*c9e0*/  @P1 BRA `(.L_x_224) ;  /* 0x0000014000001947 */ /* 0x000fca0003800000 */
[----:B------:R-:W-:-:S05]  /*c9f0*/  BRA.DIV ~URZ, `(.L_x_225) ;  /* 0x000068527f007947 */ /* 0x000fca000b800000 */
[----:B----4-:R1:W2:Y:S04]  /*ca00*/  SHFL.IDX PT, R4, R3, 0x1, 0x1c1f ;  /* 0x003c1f0003047f89 */ /* 0x0102a800000e0000 */
[----:B------:R1:W3:Y:S02]  /*ca10*/  SHFL.IDX PT, R0, R10, 0x1, 0x1c1f ;  /* 0x003c1f000a007f89 */ /* 0x0002e400000e0000 */
.L_x_262:
[C---:B-1----:R-:W-:Y:S02]  /*ca20*/  IADD3 R10, R226.reuse, 0x20, RZ ;  /* 0x00000020e20a7810 */ /* 0x042fe40007ffe0ff */
[----:B------:R-:W-:Y:S02]  /*ca30*/  ISETP.GE.AND P3, PT, R226, c[0x0][0x1d4], PT ;  /* 0x00007500e2007a0c */ /* 0x000fe40003f66270 */
[----:B---3--:R-:W-:Y:S02]  /*ca40*/  IADD3 R8, P0, R0, R235, RZ ;  /* 0x000000eb00087210 */ /* 0x008fe40007f1e0ff */
        /* <DEDUP_REMOVED lines=14> */
.L_x_224:
[----:B------:R-:W-:Y:S05]  /*cb30*/  BSYNC B0 ;  /* 0x0000000000007941 */ /* 0x000fea0003800000 */
.L_x_223:
[----:B------:R-:W0:Y:S01]  /*cb40*/  LDGDEPBAR ;  /* 0x00000000000079af */ /* 0x000e220000000000 */
[----:B------:R-:W-:Y:S01]  /*cb50*/  WARPSYNC 0xffffffff ;  /* 0xffffffff00007948 */ /* 0x000fe20003800000 */
[-C--:B-1--4-:R-:W-:Y:S06]  /*cb60*/  HMMA.16816.F32 R4, R48, R16.reuse, RZ ;  /* 0x000000103004723c */ /* 0x092fec00000018ff */
        /* <DEDUP_REMOVED lines=98> */
[C---:B------:R-:W-:Y:S01]  /*d190*/  ISETP.GE.AND P5, PT, R226.reuse, c[0x0][0x1d4], PT ;  /* 0x00007500e2007a0c */ /* 0x040fe20003fa6270 */
[----:B------:R-:W-:Y:S01]  /*d1a0*/  IMAD.MOV.U32 R3, RZ, RZ, c[0x0][0x2b8] ;  /* 0x0000ae00ff037624 */ /* 0x000fe200078e00ff */
[----:B------:R-:W-:Y:S01]  /*d1b0*/  IADD3 R228, R226, 0x40, RZ ;  /* 0x00000040e2e47810 */ /* 0x000fe20007ffe0ff */
[----:B------:R-:W3:Y:S01]  /*d1c0*/  LDL R0, [R1+0x14] ;  /* 0x0000140001007983 */ /* 0x000ee20000100800 */
[----:B------:R-:W-:Y:S01]  /*d1d0*/  ISETP.GE.AND P4, PT, R229, c[0x0][0x1d4], PT ;  /* 0x00007500e5007a0c */ /* 0x000fe20003f86270 */
[----:B------:R-:W-:Y:S01]  /*d1e0*/  IMAD.MOV.U32 R222, RZ, RZ, RZ ;  /* 0x000000ffffde7224 */ /* 0x000fe200078e00ff */
[----:B------:R-:W-:Y:S02]  /*d1f0*/  ISETP.NE.AND P2, PT, R3, 0x1, PT ;  /* 0x000000010300780c */ /* 0x000fe40003f45270 */
[----:B------:R-:W-:Y:S02]  /*d200*/  ISETP.GE.AND P3, PT, R228, c[0x0][0x1d4], PT ;  /* 0x00007500e4007a0c */ /* 0x000fe40003f66270 */
[----:B---3--:R-:W-:Y:S01]  /*d210*/  ISETP.GT.AND P1, PT, R0, 0x2f, PT ;  /* 0x0000002f0000780c */ /* 0x008fe20003f24270 */
[----:B--2---:R-:W-:Y:S05]  /*d220*/  IMAD R2, R207, 0x30, R2 ;  /* 0x00000030cf027824 */ /* 0x004fea00078e0202 */
        /* <DEDUP_REMOVED lines=28> */
[----:B--2---:R-:W-:Y:S01]  /*d3f0*/  @P1 IMAD.X R165, R2, 0x1, R227, P0 ;  /* 0x0000000102a51824 */ /* 0x004fe200000e06e3 */
[----:B------:R-:W-:Y:S04]  /*d400*/  @P1 IADD3 R162, P0, R0, R134, RZ ;  /* 0x0000008600a21210 */ /* 0x000fe80007f1e0ff */
[----:B------:R-:W-:Y:S01]  /*d410*/  @!PT LDS RZ, [RZ] ;  /* 0x00000000fffff984 */ /* 0x000fe20000000800 */
[----:B------:R1:W-:Y:S01]  /*d420*/  @P1 LDGSTS.E.BYPASS.LTC128B.128 [R223+0x3c80], [R164.64], !P5 ;  /* 0x03c80000a4df1fae */ /* 0x0003e2000e901d48 */
[--C-:B------:R-:W-:Y:S01]  /*d430*/  @P1 IMAD.X R163, R2, 0x1, R205.reuse, P0 ;  /* 0x0000000102a31824 */ /* 0x100fe200000e06cd */
[----:B------:R-:W-:Y:S02]  /*d440*/  @P1 IADD3 R160, P0, R0, R204, RZ ;  /* 0x000000cc00a01210 */ /* 0x000fe40007f1e0ff */
[----:B------:R-:W2:Y:S03]  /*d450*/  SHFL.IDX PT, R0, R128, 0x1, 0x1c1f ;  /* 0x003c1f0080007f89 */ /* 0x000ea600000e0000 */
[--C-:B------:R-:W-:Y:S01]  /*d460*/  @P1 IMAD.X R161, R2, 0x1, R206.reuse, P0 ;  /* 0x0000000102a11824 */ /* 0x100fe200000e06ce */
[----:B------:R1:W-:Y:S01]  /*d470*/  @P1 LDGSTS.E.BYPASS.LTC128B.128 [R223+0x4880], [R162.64], !P4 ;  /* 0x04880000a2df1fae */ /* 0x0003e2000e101d48 */
[----:B------:R-:W-:Y:S03]  /*d480*/  ISETP.GE.AND P0, PT, R225, 0x21, PT ;  /* 0x00000021e100780c */ /* 0x000fe60003f06270 */
[----:B------:R-:W3:Y:S04]  /*d490*/  SHFL.IDX PT, R2, R3, 0x1, 0x1c1f ;  /* 0x003c1f0003027f89 */ /* 0x000ee800000e0000 */
[----:B------:R1:W-:Y:S06]  /*d4a0*/  @P1 LDGSTS.E.BYPASS.LTC128B.128 [R223+0x5480], [R160.64], !P3 ;  /* 0x05480000a0df1fae */ /* 0x0003ec000d901d48 */
[----:B--2---:R-:W-:Y:S05]  /*d4b0*/  @P0 IADD3 R138, P2, R0, R134, RZ ;  /* 0x00000086008a0210 */ /* 0x004fea0007f5e0ff */
[----:B---3--:R-:W-:Y:S01]  /*d4c0*/  @P0 IMAD.X R139, R2, 0x1, R205, P2 ;  /* 0x00000001028b0824 */ /* 0x008fe200010e06cd */
[----:B------:R-:W-:Y:S05]  /*d4d0*/  @P0 IADD3 R136, P2, R0, R204, RZ ;  /* 0x000000cc00880210 */ /* 0x000fea0007f5e0ff */
[----:B------:R-:W-:Y:S01]  /*d4e0*/  @P0 IMAD.X R137, R2, 0x1, R206, P2 ;  /* 0x0000000102890824 */ /* 0x000fe200010e06ce */
[----:B------:R-:W-:Y:S05]  /*d4f0*/  @P0 IADD3 R132, P2, R0, R235, RZ ;  /* 0x000000eb00840210 */ /* 0x000fea0007f5e0ff */
[----:B------:R-:W-:Y:S05]  /*d500*/  @P0 IMAD.X R133, R2, 0x1, R227, P2 ;  /* 0x0000000102850824 */ /* 0x000fea00010e06e3 */
[----:B------:R1:W-:Y:S04]  /*d510*/  @P0 LDGSTS.E.BYPASS.LTC128B.128 [R223+0x4480], [R132.64], !P5 ;  /* 0x0448000084df0fae */ /* 0x0003e8000e901d48 */
[----:B------:R1:W-:Y:S04]  /*d520*/  @P0 LDGSTS.E.BYPASS.LTC128B.128 [R223+0x5080], [R138.64], !P4 ;  /* 0x050800008adf0fae */ /* 0x0003e8000e101d48 */
[----:B------:R1:W-:Y:S02]  /*d530*/  @P0 LDGSTS.E.BYPASS.LTC128B.128 [R223+0x5c80], [R136.64], !P3 ;  /* 0x05c8000088df0fae */ /* 0x0003e4000d901d48 */
.L_x_226:
[----:B------:R-:W-:Y:S01]  /*d540*/  MOV R128, c[0x0][0x2ac] ;  /* 0x0000ab0000807a02 */ /* 0x000fe20000000f00 */
[----:B------:R-:W2:Y:S01]  /*d550*/  LDL R2, [R1+0x18] ;  /* 0x0000180001027983 */ /* 0x000ea20000100800 */
[----:B------:R-:W-:Y:S02]  /*d560*/  IMAD.MOV.U32 R0, RZ, RZ, c[0x0][0x2c4] ;  /* 0x0000b100ff007624 */ /* 0x000fe400078e00ff */
[----:B------:R-:W-:Y:S02]  /*d570*/  IMAD.MOV.U32 R179, RZ, RZ, 0x1 ;  /* 0x00000001ffb37424 */ /* 0x000fe400078e00ff */
[----:B------:R-:W0:Y:S01]  /*d580*/  LDGDEPBAR ;  /* 0x00000000000079af */ /* 0x000e220000000000 */
[----:B------:R-:W-:Y:S01]  /*d590*/  ISETP.NE.AND P0, PT, R0, 0x1, PT ;  /* 0x000000010000780c */ /* 0x000fe20003f05270 */
[----:B------:R-:W-:Y:S01]  /*d5a0*/  IMAD R128, R128, c[0x0][0x1d0], RZ ;  /* 0x0000740080807a24 */ /* 0x000fe200078e02ff */
[----:B------:R-:W-:Y:S11]  /*d5b0*/  ISETP.LE.AND P1, PT, R179, c[0x0][0x32c], PT ;  /* 0x0000cb00b3007a0c */ /* 0x000ff60003f23270 */
[----:B--2---:R-:W-:Y:S04]  /*d5c0*/  @P0 IMAD.HI.U32 R0, R2, c[0x0][0x2c8], RZ ;  /* 0x0000b20002000a27 */ /* 0x004fe800078e00ff */
[----:B------:R-:W-:Y:S01]  /*d5d0*/  IMAD.MOV.U32 R134, RZ, RZ, R2 ;  /* 0x000000ffff867224 */ /* 0x000fe200078e0002 */
[----:B------:R-:W-:Y:S01]  /*d5e0*/  @P0 SHF.R.U32.HI R134, RZ, c[0x0][0x2cc], R0 ;  /* 0x0000b300ff860a19 */ /* 0x000fe20000011600 */
[----:B------:R-:W-:Y:S04]  /*d5f0*/  IMAD R2, R207, -0x30, RZ ;  /* 0xffffffd0cf027824 */ /* 0x000fe800078e02ff */
[----:B------:R-:W2:Y:S01]  /*d600*/  SHFL.IDX PT, R3, R134, RZ, 0x1c1f ;  /* 0x001c1fff86037589 */ /* 0x000ea200000e0000 */
[C---:B-1----:R-:W-:Y:S02]  /*d610*/  IADD3 R137, -R250.reuse, 0x1, R2 ;  /* 0x00000001fa897810 */ /* 0x042fe40007ffe102 */
[----:B------:R-:W-:Y:S02]  /*d620*/  IADD3 R138, -R250, R2, RZ ;  /* 0x00000002fa8a7210 */ /* 0x000fe40007ffe1ff */
[----:B------:R-:W-:Y:S04]  /*d630*/  IADD3 R137, R137, -c[0x0][0x168], R128 ;  /* 0x80005a0089897a10 */ /* 0x000fe80007ffe080 */
[C---:B------:R-:W-:Y:S02]  /*d640*/  IADD3 R136, R137.reuse, c[0x0][0x328], RZ ;  /* 0x0000ca0089887a10 */ /* 0x040fe40007ffe0ff */
[----:B------:R-:W-:Y:S04]  /*d650*/  IADD3 R137, R137, UR4, RZ ;  /* 0x0000000489897c10 */ /* 0x000fe8000fffe0ff */
[----:B--2---:R-:W-:Y:S01]  /*d660*/  IADD3 R0, R137, R3, RZ ;  /* 0x0000000389007210 */ /* 0x004fe20007ffe0ff */
[----:B------:R-:W-:Y:S01]  /*d670*/  IMAD.IADD R128, R136, 0x1, R3 ;  /* 0x0000000188807824 */ /* 0x000fe200078e0203 */
[----:B------:R-:W-:-:S05]  /*d680*/  @!P1 BRA `(.L_x_227) ;  /* 0x0000019000009947 */ /* 0x000fca0003800000 */
[----:B------:R-:W-:Y:S01]  /*d690*/  MOV R132, c[0x0][0x2ac] ;  /* 0x0000ab0000847a02 */ /* 0x000fe20000000f00 */
[----:B------:R-:W-:Y:S04]  /*d6a0*/  BSSY B0, `(.L_x_228) ;  /* 0x0000013000007945 */ /* 0x000fe80003800000 */
[----:B------:R-:W-:Y:S05]  /*d6b0*/  IMAD R3, R132, c[0x0][0x1d0], R3 ;  /* 0x0000740084037a24 */ /* 0x000fea00078e0203 */
        /* <DEDUP_REMOVED lines=12> */
.L_x_229:
[----:B------:R-:W-:Y:S04]  /*d780*/  MOV R132, 0x1 ;  /* 0x0000000100847802 */ /* 0x000fe80000000f00 */
[----:B------:R-:W-:Y:S11]  /*d790*/  ISETP.NE.AND P0, PT, R132, c[0x0][0x32c], PT ;  /* 0x0000cb0084007a0c */ /* 0x000ff60003f05270 */
[----:B------:R-:W-:Y:S02]  /*d7a0*/  @!UPT UIADD3 URZ, URZ, URZ, URZ ;  /* 0x0000003f3f3ff290 */ /* 0x000fe4000fffe03f */
[----:B------:R-:W-:Y:S05]  /*d7b0*/  @P0 IMAD.HI.U32 R132, R3, c[0x0][0x330], RZ ;  /* 0x0000cc0003840a27 */ /* 0x000fea00078e00ff */
[----:B------:R-:W-:Y:S02]  /*d7c0*/  @P0 SHF.R.U32.HI R3, RZ, c[0x0][0x334], R132 ;  /* 0x0000cd00ff030a19 */ /* 0x000fe40000011684 */
.L_x_230:
[----:B------:R-:W-:Y:S05]  /*d7d0*/  BSYNC B0 ;  /* 0x0000000000007941 */ /* 0x000fea0003800000 */
.L_x_228:
[----:B------:R-:W-:Y:S05]  /*d7e0*/  IMAD R3, R3, c[0x0][0x32c], R138 ;  /* 0x0000cb0003037a24 */ /* 0x000fea00078e028a */
[----:B------:R-:W-:Y:S02]  /*d7f0*/  IADD3 R132, R3, c[0x0][0x32c], RZ ;  /* 0x0000cb0003847a10 */ /* 0x000fe40007ffe0ff */
[----:B------:R-:W-:Y:S02]  /*d800*/  IMNMX R0, R0, R3, !PT ;  /* 0x0000000300007217 */ /* 0x000fe40007800200 */
[----:B------:R-:W-:Y:S02]  /*d810*/  IMNMX R128, R128, R132, PT ;  /* 0x0000008480807217 */ /* 0x000fe40003800200 */
.L_x_227:
[----:B------:R-:W1:Y:S02]  /*d820*/  SHFL.IDX PT, R133, R134, 0x1, 0x1c1f ;  /* 0x003c1f0086857f89 */ /* 0x000e6400000e0000 */
[-C--:B-1----:R-:W-:Y:S02]  /*d830*/  IADD3 R132, R136, R133.reuse, RZ ;  /* 0x0000008588847210 */ /* 0x082fe40007ffe0ff */
[----:B------:R-:W-:Y:S01]  /*d840*/  IADD3 R3, R137, R133, RZ ;  /* 0x0000008589037210 */ /* 0x000fe20007ffe0ff */
        /* <DEDUP_REMOVED lines=16> */
.L_x_233:
[----:B------:R-:W-:Y:S04]  /*d950*/  MOV R139, 0x1 ;  /* 0x00000001008b7802 */ /* 0x000fe80000000f00 */
[----:B------:R-:W-:Y:S11]  /*d960*/  ISETP.NE.AND P0, PT, R139, c[0x0][0x32c], PT ;  /* 0x0000cb008b007a0c */ /* 0x000ff60003f05270 */
[----:B------:R-:W-:Y:S02]  /*d970*/  @!UPT UIADD3 URZ, URZ, URZ, URZ ;  /* 0x0000003f3f3ff290 */ /* 0x000fe4000fffe03f */
[----:B------:R-:W-:Y:S05]  /*d980*/  @P0 IMAD.HI.U32 R139, R133, c[0x0][0x330], RZ ;  /* 0x0000cc00858b0a27 */ /* 0x000fea00078e00ff */
[----:B------:R-:W-:Y:S02]  /*d990*/  @P0 SHF.R.U32.HI R133, RZ, c[0x0][0x334], R139 ;  /* 0x0000cd00ff850a19 */ /* 0x000fe4000001168b */
.L_x_234:
[----:B------:R-:W-:Y:S05]  /*d9a0*/  BSYNC B0 ;  /* 0x0000000000007941 */ /* 0x000fea0003800000 */
.L_x_232:
[----:B------:R-:W-:Y:S05]  /*d9b0*/  IMAD R133, R133, c[0x0][0x32c], R138 ;  /* 0x0000cb0085857a24 */ /* 0x000fea00078e028a */
[----:B------:R-:W-:Y:S02]  /*d9c0*/  IADD3 R139, R133, c[0x0][0x32c], RZ ;  /* 0x0000cb00858b7a10 */ /* 0x000fe40007ffe0ff */
[----:B------:R-:W-:Y:S02]  /*d9d0*/  IMNMX R3, R3, R133, !PT ;  /* 0x0000008503037217 */ /* 0x000fe40007800200 */
[----:B------:R-:W-:Y:S02]  /*d9e0*/  IMNMX R132, R132, R139, PT ;  /* 0x0000008b84847217 */ /* 0x000fe40003800200 */
.L_x_231:
[C---:B------:R-:W-:Y:S02]  /*d9f0*/  ISETP.GE.AND P0, PT, R2.reuse, 0x2, PT ;  /* 0x000000020200780c */ /* 0x040fe40003f06270 */
[----:B------:R-:W-:Y:S02]  /*da00*/  ISETP.GE.AND P1, PT, R2, 0x9, PT ;  /* 0x000000090200780c */ /* 0x000fe40003f26270 */
[----:B------:R-:W-:Y:S02]  /*da10*/  P2R R160, PR, RZ, 0x1 ;  /* 0x00000001ffa07803 */ /* 0x000fe40000000000 */
[----:B------:R-:W-:Y:S02]  /*da20*/  ISETP.GT.AND P0, PT, R0, 0x1, !P0 ;  /* 0x000000010000780c */ /* 0x000fe40004704270 */
[----:B------:R-:W-:Y:S02]  /*da30*/  P2R R139, PR, RZ, 0x2 ;  /* 0x00000002ff8b7803 */ /* 0x000fe40000000000 */
[----:B------:R-:W-:Y:S02]  /*da40*/  ISETP.LT.OR P0, PT, R128, 0x2, P0 ;  /* 0x000000028000780c */ /* 0x000fe40000701670 */
[----:B------:R-:W-:Y:S02]  /*da50*/  ISETP.GE.AND P6, PT, R2, 0x19, PT ;  /* 0x000000190200780c */ /* 0x000fe40003fc6270 */
[----:B------:R-:W-:Y:S02]  /*da60*/  FSEL R163, R5, -INF , !P0 ;  /* 0xff80000005a37808 */ /* 0x000fe40004000000 */
[----:B------:R-:W-:Y:S02]  /*da70*/  ISETP.GT.AND P0, PT, R0, 0x8, !P1 ;  /* 0x000000080000780c */ /* 0x000fe40004f04270 */
[----:B------:R-:W-:Y:S02]  /*da80*/  ISETP.GE.AND P1, PT, R2, 0xa, PT ;  /* 0x0000000a0200780c */ /* 0x000fe40003f26270 */
        /* <DEDUP_REMOVED lines=39> */
[----:B------:R-:W-:Y:S01]  /*dd00*/  ISETP.GE.AND P0, PT, R2, 0x2a, PT ;  /* 0x0000002a0200780c */ /* 0x000fe20003f06270 */
[----:B------:R-:W1:Y:S03]  /*dd10*/  SHFL.IDX PT, R4, R134, 0x2, 0x1c1f ;  /* 0x005c1f0086047f89 */ /* 0x000e6600000e0000 */
[----:B------:R-:W-:Y:S02]  /*dd20*/  P2R R5, PR, RZ, 0x1 ;  /* 0x00000001ff057803 */ /* 0x000fe40000000000 */
[----:B------:R-:W-:Y:S04]  /*dd30*/  ISETP.GT.AND P0, PT, R0, 0x29, !P0 ;  /* 0x000000290000780c */ /* 0x000fe80004704270 */
[----:B------:R-:W-:Y:S04]  /*dd40*/  ISETP.LT.OR P0, PT, R128, 0x2a, P0 ;  /* 0x0000002a8000780c */ /* 0x000fe80000701670 */
[----:B------:R-:W-:Y:S02]  /*dd50*/  FSEL R184, R49, -INF , !P0 ;  /* 0xff80000031b87808 */ /* 0x000fe40004000000 */
[----:B------:R-:W-:Y:S01]  /*dd60*/  ISETP.LE.AND P0, PT, R179, c[0x0][0x32c], PT ;  /* 0x0000cb00b3007a0c */ /* 0x000fe20003f03270 */
[--C-:B-1----:R-:W-:Y:S02]  /*dd70*/  IMAD.IADD R2, R136, 0x1, R4.reuse ;  /* 0x0000000188027824 */ /* 0x102fe400078e0204 */
[----:B------:R-:W-:Y:S10]  /*dd80*/  IMAD.IADD R0, R137, 0x1, R4 ;  /* 0x0000000189007824 */ /* 0x000ff400078e0204 */
        /* <DEDUP_REMOVED lines=16> */
.L_x_237:
[----:B------:R-:W-:Y:S04]  /*de90*/  MOV R20, 0x1 ;  /* 0x0000000100147802 */ /* 0x000fe80000000f00 */
[----:B------:R-:W-:Y:S11]  /*dea0*/  ISETP.NE.AND P0, PT, R20, c[0x0][0x32c], PT ;  /* 0x0000cb0014007a0c */ /* 0x000ff60003f05270 */
[----:B------:R-:W-:Y:S02]  /*deb0*/  @!UPT UIADD3 URZ, URZ, URZ, URZ ;  /* 0x0000003f3f3ff290 */ /* 0x000fe4000fffe03f */
[----:B------:R-:W-:Y:S05]  /*dec0*/  @P0 IMAD.HI.U32 R20, R4, c[0x0][0x330], RZ ;  /* 0x0000cc0004140a27 */ /* 0x000fea00078e00ff */
[----:B------:R-:W-:Y:S02]  /*ded0*/  @P0 SHF.R.U32.HI R4, RZ, c[0x0][0x334], R20 ;  /* 0x0000cd00ff040a19 */ /* 0x000fe40000011614 */
.L_x_238:
[----:B------:R-:W-:Y:S05]  /*dee0*/  BSYNC B0 ;  /* 0x0000000000007941 */ /* 0x000fea0003800000 */
.L_x_236:
[----:B------:R-:W-:Y:S05]  /*def0*/  IMAD R4, R4, c[0x0][0x32c], R138 ;  /* 0x0000cb0004047a24 */ /* 0x000fea00078e028a */
[----:B------:R-:W-:Y:S02]  /*df00*/  IADD3 R20, R4, c[0x0][0x32c], RZ ;  /* 0x0000cb0004147a10 */ /* 0x000fe40007ffe0ff */
[----:B------:R-:W-:Y:S02]  /*df10*/  IMNMX R0, R0, R4, !PT ;  /* 0x0000000400007217 */ /* 0x000fe40007800200 */
[----:B------:R-:W-:Y:S02]  /*df20*/  IMNMX R2, R2, R20, PT ;  /* 0x0000001402027217 */ /* 0x000fe40003800200 */
.L_x_235:
[----:B------:R-:W-:Y:S04]  /*df30*/  ISETP.NE.AND P0, PT, R139, RZ, PT ;  /* 0x000000ff8b00720c */ /* 0x000fe80003f05270 */
[----:B------:R-:W-:Y:S04]  /*df40*/  ISETP.GT.AND P0, PT, R3, 0x8, !P0 ;  /* 0x000000080300780c */ /* 0x000fe80004704270 */
[----:B------:R-:W-:Y:S04]  /*df50*/  ISETP.LT.OR P0, PT, R132, 0x9, P0 ;  /* 0x000000098400780c */ /* 0x000fe80000701670 */
[----:B------:R-:W-:Y:S02]  /*df60*/  FSEL R21, R18, -INF , !P0 ;  /* 0xff80000012157808 */ /* 0x000fe40004000000 */
[----:B------:R-:W-:Y:S04]  /*df70*/  ISETP.NE.AND P0, PT, R133, RZ, PT ;  /* 0x000000ff8500720c */ /* 0x000fe80003f05270 */
[----:B------:R-:W-:Y:S04]  /*df80*/  ISETP.GT.AND P0, PT, R3, 0x9, !P0 ;  /* 0x000000090300780c */ /* 0x000fe80004704270 */
[C---:B------:R-:W-:Y:S04]  /*df90*/  ISETP.LT.OR P0, PT, R132.reuse, 0xa, P0 ;  /* 0x0000000a8400780c */ /* 0x040fe80000701670 */
[----:B------:R-:W-:Y:S02]  /*dfa0*/  FSEL R20, R19, -INF , !P0 ;  /* 0xff80000013147808 */ /* 0x000fe40004000000 */
[----:B------:R-:W-:Y:S04]  /*dfb0*/  ISETP.NE.AND P0, PT, R17, RZ, PT ;  /* 0x000000ff1100720c */ /* 0x000fe80003f05270 */
[C---:B------:R-:W-:Y:S04]  /*dfc0*/  ISETP.GT.AND P0, PT, R3.reuse, 0x10, !P0 ;  /* 0x000000100300780c */ /* 0x040fe80004704270 */
[----:B------:R-:W-:Y:S04]  /*dfd0*/  ISETP.LT.OR P0, PT, R132, 0x11, P0 ;  /* 0x000000118400780c */ /* 0x000fe80000701670 */
[----:B------:R-:W-:Y:S02]  /*dfe0*/  FSEL R165, R22, -INF , !P0 ;  /* 0xff80000016a57808 */ /* 0x000fe40004000000 */
[----:B------:R-:W-:Y:S04]  /*dff0*/  ISETP.NE.AND P0, PT, R16, RZ, PT ;  /* 0x000000ff1000720c */ /* 0x000fe80003f05270 */
[----:B------:R-:W-:Y:S04]  /*e000*/  ISETP.GT.AND P0, PT, R3, 0x11, !P0 ;  /* 0x000000110300780c */ /* 0x000fe80004704270 */
[C---:B------:R-:W-:Y:S04]  /*e010*/  ISETP.LT.OR P0, PT, R132.reuse, 0x12, P0 ;  /* 0x000000128400780c */ /* 0x040fe80000701670 */
[----:B------:R-:W-:Y:S02]  /*e020*/  FSEL R167, R23, -INF , !P0 ;  /* 0xff80000017a77808 */ /* 0x000fe40004000000 */
[C---:B------:R-:W-:Y:S04]  /*e030*/  ISETP.GT.AND P0, PT, R3.reuse, 0x18, !P6 ;  /* 0x000000180300780c */ /* 0x040fe80007704270 */
[----:B------:R-:W-:Y:S04]  /*e040*/  ISETP.LT.OR P0, PT, R132, 0x19, P0 ;  /* 0x000000198400780c */ /* 0x000fe80000701670 */
[----:B------:R-:W-:Y:S02]  /*e050*/  FSEL R168, R34, -INF , !P0 ;  /* 0xff80000022a87808 */ /* 0x000fe40004000000 */
[----:B------:R-:W-:Y:S04]  /*e060*/  ISETP.GT.AND P0, PT, R3, 0x19, !P5 ;  /* 0x000000190300780c */ /* 0x000fe80006f04270 */
[C---:B------:R-:W-:Y:S04]  /*e070*/  ISETP.LT.OR P0, PT, R132.reuse, 0x1a, P0 ;  /* 0x0000001a8400780c */ /* 0x040fe80000701670 */
[----:B------:R-:W-:Y:S02]  /*e080*/  FSEL R170, R35, -INF , !P0 ;  /* 0xff80000023aa7808 */ /* 0x000fe40004000000 */
[C---:B------:R-:W-:Y:S04]  /*e090*/  ISETP.GT.AND P0, PT, R3.reuse, 0x20, !P4 ;  /* 0x000000200300780c */ /* 0x040fe80006704270 */
[----:B------:R-:W-:Y:S04]  /*e0a0*/  ISETP.LT.OR P0, PT, R132, 0x21, P0 ;  /* 0x000000218400780c */ /* 0x000fe80000701670 */
[----:B------:R-:W-:Y:S02]  /*e0b0*/  FSEL R175, R38, -INF , !P0 ;  /* 0xff80000026af7808 */ /* 0x000fe40004000000 */
[----:B------:R-:W-:Y:S04]  /*e0c0*/  ISETP.GT.AND P0, PT, R3, 0x21, !P3 ;  /* 0x000000210300780c */ /* 0x000fe80005f04270 */
[----:B------:R-:W-:Y:S04]  /*e0d0*/  ISETP.LT.OR P0, PT, R132, 0x22, P0 ;  /* 0x000000228400780c */ /* 0x000fe80000701670 */
[----:B------:R-:W-:Y:S02]  /*e0e0*/  FSEL R176, R39, -INF , !P0 ;  /* 0xff80000027b07808 */ /* 0x000fe40004000000 */
[----:B------:R-:W-:Y:S04]  /*e0f0*/  ISETP.NE.AND P0, PT, R160, RZ, PT ;  /* 0x000000ffa000720c */ /* 0x000fe80003f05270 */
[----:B------:R-:W-:Y:S04]  /*e100*/  ISETP.GT.AND P0, PT, R3, 0x1, !P0 ;  /* 0x000000010300780c */ /* 0x000fe80004704270 */
[C---:B------:R-:W-:Y:S04]  /*e110*/  ISETP.LT.OR P0, PT, R132.reuse, 0x2, P0 ;  /* 0x000000028400780c */ /* 0x040fe80000701670 */
[----:B------:R-:W-:Y:S02]  /*e120*/  FSEL R19, R7, -INF , !P0 ;  /* 0xff80000007137808 */ /* 0x000fe40004000000 */
[C---:B------:R-:W-:Y:S04]  /*e130*/  ISETP.GT.AND P0, PT, R3.reuse, RZ, !P1 ;  /* 0x000000ff0300720c */ /* 0x040fe80004f04270 */
[----:B------:R-:W-:Y:S04]  /*e140*/  ISETP.LT.OR P0, PT, R132, 0x1, P0 ;  /* 0x000000018400780c */ /* 0x000fe80000701670 */
[----:B------:R-:W-:Y:S02]  /*e150*/  FSEL R18, R6, -INF , !P0 ;  /* 0xff80000006127808 */ /* 0x000fe40004000000 */
[----:B------:R-:W-:Y:S04]  /*e160*/  ISETP.GT.AND P0, PT, R3, 0x28, !P2 ;  /* 0x000000280300780c */ /* 0x000fe80005704270 */
[----:B------:R-:W-:Y:S04]  /*e170*/  ISETP.LT.OR P0, PT, R132, 0x29, P0 ;  /* 0x000000298400780c */ /* 0x000fe80000701670 */
[----:B------:R-:W-:Y:S02]  /*e180*/  FSEL R181, R50, -INF , !P0 ;  /* 0xff80000032b57808 */ /* 0x000fe40004000000 */
[----:B------:R-:W-:Y:S04]  /*e190*/  ISETP.NE.AND P0, PT, R5, RZ, PT ;  /* 0x000000ff0500720c */ /* 0x000fe80003f05270 */
[----:B------:R-:W-:Y:S02]  /*e1a0*/  ISETP.GT.AND P0, PT, R3, 0x29, !P0 ;  /* 0x000000290300780c */ /* 0x000fe40004704270 */
[----:B------:R-:W1:Y:S02]  /*e1b0*/  SHFL.IDX PT, R3, R134, 0x3, 0x1c1f ;  /* 0x007c1f0086037f89 */ /* 0x000e6400000e0000 */
[----:B------:R-:W-:Y:S04]  /*e1c0*/  ISETP.LT.OR P0, PT, R132, 0x2a, P0 ;  /* 0x0000002a8400780c */ /* 0x000fe80000701670 */
[----:B------:R-:W-:Y:S02]  /*e1d0*/  FSEL R182, R51, -INF , !P0 ;  /* 0xff80000033b67808 */ /* 0x000fe40004000000 */
[----:B------:R-:W-:Y:S04]  /*e1e0*/  ISETP.GT.AND P0, PT, R0, RZ, !P1 ;  /* 0x000000ff0000720c */ /* 0x000fe80004f04270 */
        /* <DEDUP_REMOVED lines=38> */
[----:B------:R-:W-:Y:S01]  /*e450*/  ISETP.GT.AND P0, PT, R0, 0x29, !P0 ;  /* 0x000000290000780c */ /* 0x000fe20004704270 */
[--C-:B-1----:R-:W-:Y:S03]  /*e460*/  IMAD.IADD R0, R137, 0x1, R3.reuse ;  /* 0x0000000189007824 */ /* 0x102fe600078e0203 */
[----:B------:R-:W-:Y:S01]  /*e470*/  ISETP.LT.OR P0, PT, R2, 0x2a, P0 ;  /* 0x0000002a0200780c */ /* 0x000fe20000701670 */
[----:B------:R-:W-:Y:S03]  /*e480*/  IMAD.IADD R2, R136, 0x1, R3 ;  /* 0x0000000188027824 */ /* 0x000fe600078e0203 */
[----:B------:R-:W-:Y:S02]  /*e490*/  FSEL R188, R45, -INF , !P0 ;  /* 0xff8000002dbc7808 */ /* 0x000fe40004000000 */
[----:B------:R-:W-:Y:S11]  /*e4a0*/  ISETP.LE.AND P0, PT, R179, c[0x0][0x32c], PT ;  /* 0x0000cb00b3007a0c */ /* 0x000ff60003f03270 */
[----:B------:R-:W-:Y:S02]  /*e4b0*/  @!UPT UIADD3 URZ, URZ, URZ, URZ ;  /* 0x0000003f3f3ff290 */ /* 0x000fe4000fffe03f */
        /* <DEDUP_REMOVED lines=16> */
.L_x_241:
[----:B------:R-:W-:Y:S04]  /*e5c0*/  MOV R4, 0x1 ;  /* 0x0000000100047802 */ /* 0x000fe80000000f00 */
[----:B------:R-:W-:Y:S11]  /*e5d0*/  ISETP.NE.AND P0, PT, R4, c[0x0][0x32c], PT ;  /* 0x0000cb0004007a0c */ /* 0x000ff60003f05270 */
[----:B------:R-:W-:Y:S02]  /*e5e0*/  @!UPT UIADD3 URZ, URZ, URZ, URZ ;  /* 0x0000003f3f3ff290 */ /* 0x000fe4000fffe03f */
[----:B------:R-:W-:Y:S05]  /*e5f0*/  @P0 IMAD.HI.U32 R4, R3, c[0x0][0x330], RZ ;  /* 0x0000cc0003040a27 */ /* 0x000fea00078e00ff */
[----:B------:R-:W-:Y:S02]  /*e600*/  @P0 SHF.R.U32.HI R3, RZ, c[0x0][0x334], R4 ;  /* 0x0000cd00ff030a19 */ /* 0x000fe40000011604 */
.L_x_242:
[----:B------:R-:W-:Y:S05]  /*e610*/  BSYNC B0 ;  /* 0x0000000000007941 */ /* 0x000fea0003800000 */
.L_x_240:
[----:B------:R-:W-:Y:S05]  /*e620*/  IMAD R138, R3, c[0x0][0x32c], R138 ;  /* 0x0000cb00038a7a24 */ /* 0x000fea00078e028a */
[----:B------:R-:W-:Y:S02]  /*e630*/  IADD3 R3, R138, c[0x0][0x32c], RZ ;  /* 0x0000cb008a037a10 */ /* 0x000fe40007ffe0ff */
[----:B------:R-:W-:Y:S02]  /*e640*/  IMNMX R0, R0, R138, !PT ;  /* 0x0000008a00007217 */ /* 0x000fe40007800200 */
[----:B------:R-:W-:Y:S02]  /*e650*/  IMNMX R2, R2, R3, PT ;  /* 0x0000000302027217 */ /* 0x000fe40003800200 */
.L_x_239:
[----:B------:R-:W-:Y:S01]  /*e660*/  ISETP.GT.AND P0, PT, R0, RZ, !P1 ;  /* 0x000000ff0000720c */ /* 0x000fe20004f04270 */
[----:B------:R-:W-:Y:S01]  /*e670*/  LDSM.16.MT88.4 R36, [R210+0x1880] ;  /* 0x00188000d224783b */ /* 0x000fe20000004200 */
[----:B------:R-:W-:Y:S02]  /*e680*/  FMNMX.FTZ R134, R32, R129, !PT ;  /* 0x0000008120867209 */ /* 0x000fe40007810000 */
[----:B------:R-:W-:Y:S02]  /*e690*/  ISETP.LT.OR P0, PT, R2, 0x1, P0 ;  /* 0x000000010200780c */ /* 0x000fe40000701670 */
[----:B------:R-:W-:Y:S02]  /*e6a0*/  FMNMX.FTZ R134, R163, R134, !PT ;  /* 0x00000086a3867209 */ /* 0x000fe40007810000 */
[----:B------:R-:W-:Y:S01]  /*e6b0*/  FSEL R10, R10, -INF , !P0 ;  /* 0xff8000000a0a7808 */ /* 0x000fe20004000000 */
[----:B------:R-:W2:Y:S01]  /*e6c0*/  LDL.LU R240, [R1+0x8] ;  /* 0x0000080001f07983 */ /* 0x000ea20000300800 */
[----:B------:R-:W-:Y:S02]  /*e6d0*/  ISETP.NE.AND P0, PT, R160, RZ, PT ;  /* 0x000000ffa000720c */ /* 0x000fe40003f05270 */
[----:B------:R-:W-:Y:S01]  /*e6e0*/  FMNMX.FTZ R134, R162, R134, !PT ;  /* 0x00000086a2867209 */ /* 0x000fe20007810000 */
[----:B------:R-:W3:Y:S01]  /*e6f0*/  LDL.LU R239, [R1] ;  /* 0x0000000001ef7983 */ /* 0x000ee20000300800 */
[----:B------:R-:W-:Y:S02]  /*e700*/  ISETP.GT.AND P0, PT, R0, 0x1, !P0 ;  /* 0x000000010000780c */ /* 0x000fe40004704270 */
[----:B------:R-:W-:Y:S01]  /*e710*/  FMNMX.FTZ R134, R161, R134, !PT ;  /* 0x00000086a1867209 */ /* 0x000fe20007810000 */
[----:B------:R-:W4:Y:S01]  /*e720*/  LDL.LU R238, [R1+0x4] ;  /* 0x0000040001ee7983 */ /* 0x000f220000300800 */
[----:B------:R-:W-:Y:S02]  /*e730*/  ISETP.LT.OR P0, PT, R2, 0x2, P0 ;  /* 0x000000020200780c */ /* 0x000fe40000701670 */
[----:B------:R-:W-:Y:S01]  /*e740*/  FMNMX.FTZ R134, R164, R134, !PT ;  /* 0x00000086a4867209 */ /* 0x000fe20007810000 */
[----:B------:R-:W5:Y:S01]  /*e750*/  LDL.LU R237, [R1+0xc] ;  /* 0x00000c0001ed7983 */ /* 0x000f620000300800 */
        /* <DEDUP_REMOVED lines=16> */
[----:B------:R-:W-:Y:S02]  /*e860*/  ISETP.NE.AND P1, PT, R5, RZ, PT ;  /* 0x000000ff0500720c */ /* 0x000fe40003f25270 */
        /* <DEDUP_REMOVED lines=32> */
[----:B------:R-:W-:Y:S01]  /*ea70*/  ISETP.GT.AND P0, PT, R0, 0x28, !P2 ;  /* 0x000000280000780c */ /* 0x000fe20005704270 */
[----:B------:R-:W-:Y:S01]  /*ea80*/  LDSM.16.MT88.4 R40, [R209+0x2480] ;  /* 0x00248000d128783b */ /* 0x000fe20000004200 */
        /* <DEDUP_REMOVED lines=13> */
[----:B------:R-:W-:Y:S04]  /*eb60*/  FMNMX.FTZ R132, R174, R132, !PT ;  /* 0x00000084ae847209 */ /* 0x000fe80007810000 */
[----:B------:R-:W-:Y:S04]  /*eb70*/  FMNMX.FTZ R132, R180, R132, !PT ;  /* 0x00000084b4847209 */ /* 0x000fe80007810000 */
[----:B------:R-:W-:Y:S04]  /*eb80*/  FMNMX.FTZ R132, R183, R132, !PT ;  /* 0x00000084b7847209 */ /* 0x000fe80007810000 */
[----:B------:R-:W-:Y:S04]  /*eb90*/  FMNMX.FTZ R132, R187, R132, !PT ;  /* 0x00000084bb847209 */ /* 0x000fe80007810000 */
[----:B------:R-:W-:Y:S02]  /*eba0*/  FMNMX.FTZ R132, R188, R132, !PT ;  /* 0x00000084bc847209 */ /* 0x000fe40007810000 */
[----:B-1----:R-:W-:Y:S05]  /*ebb0*/  FMNMX.FTZ R134, R134, R0, !PT ;  /* 0x0000000086867209 */ /* 0x002fea0007810000 */
[----:B------:R-:W1:Y:S02]  /*ebc0*/  SHFL.BFLY PT, R0, R134, 0x1, 0x1f ;  /* 0x0c201f0086007f89 */ /* 0x000e6400000e0000 */
[----:B-1----:R-:W-:Y:S06]  /*ebd0*/  FMNMX.FTZ R134, R134, R0, !PT ;  /* 0x0000000086867209 */ /* 0x002fec0007810000 */
[----:B------:R-:W1:Y:S01]  /*ebe0*/  SHFL.BFLY PT, R0, R133, 0x2, 0x1f ;  /* 0x0c401f0085007f89 */ /* 0x000e6200000e0000 */
        /* <DEDUP_REMOVED lines=43> */
[----:B------:R2:W2:Y:S01]  /*eea0*/  MUFU.EX2 R231, R0 ;  /* 0x0000000000e77308 */ /* 0x0004a20000000800 */
[C---:B------:R-:W-:Y:S02]  /*eeb0*/  FMUL.FTZ R50, R128.reuse, c[0x0][0x2d0] ;  /* 0x0000b40080327a20 */ /* 0x040fe40000410000 */
[----:B------:R-:W-:Y:S03]  /*eec0*/  FSEL R2, R128, RZ, P0 ;  /* 0x000000ff80027208 */ /* 0x000fe60000000000 */
[----:B------:R-:W-:Y:S02]  /*eed0*/  FSEL R50, R50, RZ, P0 ;  /* 0x000000ff32327208 */ /* 0x000fe40000000000 */
[----:B------:R-:W-:Y:S03]  /*eee0*/  ISETP.GT.AND P0, PT, R207, R236, PT ;  /* 0x000000eccf00720c */ /* 0x000fe60003f04270 */
[----:B-1----:R-:W-:Y:S04]  /*eef0*/  FFMA.FTZ R6, R14, c[0x0][0x2d0], -R50 ;  /* 0x0000b4000e067a23 */ /* 0x002fe80000010832 */
[----:B------:R-:W-:Y:S01]  /*ef00*/  MUFU.EX2 R200, R6 ;  /* 0x0000000600c87308 */ /* 0x000fe20000000800 */
[----:B--2---:R-:W-:Y:S01]  /*ef10*/  FFMA.FTZ R0, R161, c[0x0][0x2d0], -R27 ;  /* 0x0000b400a1007a23 */ /* 0x004fe2000001081b */
[----:B------:R-:W-:Y:S08]  /*ef20*/  F2FP.PACK_AB R28, R232, R231 ;  /* 0x000000e7e81c723e */ /* 0x000ff000000000ff */
        /* <DEDUP_REMOVED lines=9> */
[----:B-1----:R-:W-:Y:S02]  /*efc0*/  FFMA.FTZ R0, R20, c[0x0][0x2d0], -R48 ;  /* 0x0000b40014007a23 */ /* 0x002fe40000010830 */
[----:B------:R-:W1:Y:S06]  /*efd0*/  LDSM.16.MT88.4 R20, [R209+0x1880] ;  /* 0x00188000d114783b */ /* 0x000e6c0000004200 */
[----:B------:R2:W2:Y:S02]  /*efe0*/  MUFU.EX2 R230, R0 ;  /* 0x0000000000e67308 */ /* 0x0004a40000000800 */
[--C-:B--2---:R-:W-:Y:S01]  /*eff0*/  FFMA.FTZ R0, R8, c[0x0][0x2d0], -R49.reuse ;  /* 0x0000b40008007a23 */ /* 0x104fe20000010831 */
[----:B------:R-:W-:Y:S07]  /*f000*/  F2FP.PACK_AB R31, R230, R229 ;  /* 0x000000e5e61f723e */ /* 0x000fee00000000ff */
[----:B------:R2:W-:Y:S02]  /*f010*/  MUFU.EX2 R202, R0 ;  /* 0x0000000000ca7308 */ /* 0x0005e40000000800 */
[--C-:B--2---:R-:W-:Y:S08]  /*f020*/  FFMA.FTZ R0, R9, c[0x0][0x2d0], -R49.reuse ;  /* 0x0000b40009007a23 */ /* 0x104ff00000010831 */
[----:B------:R2:W1:Y:S02]  /*f030*/  MUFU.EX2 R203, R0 ;  /* 0x0000000000cb7308 */ /* 0x0004640000000800 */
[----:B--2---:R-:W-:Y:S01]  /*f040*/  FFMA.FTZ R0, R13, c[0x0][0x2d0], -R49 ;  /* 0x0000b4000d007a23 */ /* 0x004fe20000010831 */
[----:B-1----:R-:W-:Y:S07]  /*f050*/  F2FP.PACK_AB R32, R203, R202 ;  /* 0x000000cacb20723e */ /* 0x002fee00000000ff */
[----:B------:R1:W2:Y:S02]  /*f060*/  MUFU.EX2 R205, R0 ;  /* 0x0000000000cd7308 */ /* 0x0002a40000000800 */
[----:B-1----:R-:W-:Y:S01]  /*f070*/  FADD.FTZ R0, -R3, R129 ;  /* 0x0000008103007221 */ /* 0x002fe20000010100 */
[----:B--2---:R-:W-:Y:S03]  /*f080*/  F2FP.PACK_AB R34, R205, R204 ;  /* 0x000000cccd22723e */ /* 0x004fe600000000ff */
[----:B------:R-:W-:Y:S04]  /*f090*/  FMUL.FTZ R0, R0, c[0x0][0x2d0] ;  /* 0x0000b40000007a20 */ /* 0x000fe80000410000 */
[----:B------:R1:W2:Y:S02]  /*f0a0*/  MUFU.EX2 R25, R0 ;  /* 0x0000000000197308 */ /* 0x0002a40000000800 */
[----:B-1----:R-:W-:Y:S02]  /*f0b0*/  FADD.FTZ R0, -R4, R130 ;  /* 0x0000008204007221 */ /* 0x002fe40000010100 */
[--C-:B------:R-:W-:Y:S02]  /*f0c0*/  FFMA.FTZ R4, R11, c[0x0][0x2d0], -R50.reuse ;  /* 0x0000b4000b047a23 */ /* 0x100fe40000010832 */
[----:B------:R-:W-:Y:S04]  /*f0d0*/  FMUL.FTZ R0, R0, c[0x0][0x2d0] ;  /* 0x0000b40000007a20 */ /* 0x000fe80000410000 */
[----:B------:R1:W-:Y:S01]  /*f0e0*/  MUFU.EX2 R199, R4 ;  /* 0x0000000400c77308 */ /* 0x0003e20000000800 */
[C---:B--2---:R-:W-:Y:S02]  /*f0f0*/  FMUL.FTZ R16, R25.reuse, R152 ;  /* 0x0000009819107220 */ /* 0x044fe40000410000 */
[C---:B------:R-:W-:Y:S02]  /*f100*/  FMUL.FTZ R17, R25.reuse, R153 ;  /* 0x0000009919117220 */ /* 0x040fe40000410000 */
[C---:B------:R-:W-:Y:S02]  /*f110*/  FMUL.FTZ R100, R25.reuse, R100 ;  /* 0x0000006419647220 */ /* 0x040fe40000410000 */
[C---:B------:R-:W-:Y:S02]  /*f120*/  FMUL.FTZ R101, R25.reuse, R101 ;  /* 0x0000006519657220 */ /* 0x040fe40000410000 */
[C---:B------:R-:W-:Y:S01]  /*f130*/  FMUL.FTZ R112, R25.reuse, R112 ;  /* 0x0000007019707220 */ /* 0x040fe20000410000 */
[----:B------:R2:W2:Y:S01]  /*f140*/  MUFU.EX2 R24, R0 ;  /* 0x0000000000187308 */ /* 0x0004a20000000800 */
[C---:B------:R-:W-:Y:S02]  /*f150*/  FMUL.FTZ R113, R25.reuse, R113 ;  /* 0x0000007119717220 */ /* 0x040fe40000410000 */
[C---:B------:R-:W-:Y:S02]  /*f160*/  FMUL.FTZ R116, R25.reuse, R116 ;  /* 0x0000007419747220 */ /* 0x040fe40000410000 */
[C---:B------:R-:W-:Y:S02]  /*f170*/  FMUL.FTZ R117, R25.reuse, R117 ;  /* 0x0000007519757220 */ /* 0x040fe40000410000 */
[C---:B------:R-:W-:Y:S02]  /*f180*/  FMUL.FTZ R124, R25.reuse, R124 ;  /* 0x0000007c197c7220 */ /* 0x040fe40000410000 */
[C---:B------:R-:W-:Y:S02]  /*f190*/  FMUL.FTZ R125, R25.reuse, R125 ;  /* 0x0000007d197d7220 */ /* 0x040fe40000410000 */
[C---:B------:R-:W-:Y:S02]  /*f1a0*/  FMUL.FTZ R52, R25.reuse, R52 ;  /* 0x0000003419347220 */ /* 0x040fe40000410000 */
[C---:B------:R-:W-:Y:S02]  /*f1b0*/  FMUL.FTZ R53, R25.reuse, R53 ;  /* 0x0000003519357220 */ /* 0x040fe40000410000 */
[C---:B-1----:R-:W-:Y:S02]  /*f1c0*/  FMUL.FTZ R4, R25.reuse, R140 ;  /* 0x0000008c19047220 */ /* 0x042fe40000410000 */
[C---:B------:R-:W-:Y:S02]  /*f1d0*/  FMUL.FTZ R64, R25.reuse, R64 ;  /* 0x0000004019407220 */ /* 0x040fe40000410000 */
[C---:B------:R-:W-:Y:S02]  /*f1e0*/  FMUL.FTZ R65, R25.reuse, R65 ;  /* 0x0000004119417220 */ /* 0x040fe40000410000 */
[C---:B------:R-:W-:Y:S02]  /*f1f0*/  FMUL.FTZ R68, R25.reuse, R68 ;  /* 0x0000004419447220 */ /* 0x040fe40000410000 */
[----:B------:R-:W-:Y:S02]  /*f200*/  FMUL.FTZ R69, R25, R69 ;  /* 0x0000004519457220 */ /* 0x000fe40000410000 */
[----:B--2---:R-:W-:Y:S02]  /*f210*/  FADD.FTZ R0, -R5, R131 ;  /* 0x0000008305007221 */ /* 0x004fe40000010100 */
[--C-:B------:R-:W-:Y:S02]  /*f220*/  FFMA.FTZ R5, R10, c[0x0][0x2d0], -R50.reuse ;  /* 0x0000b4000a057a23 */ /* 0x100fe40000010832 */
[----:B------:R-:W-:Y:S02]  /*f230*/  FMUL.FTZ R0, R0, c[0x0][0x2d0] ;  /* 0x0000b40000007a20 */ /* 0x000fe40000410000 */
[----:B------:R-:W1:Y:S01]  /*f240*/  MUFU.EX2 R139, R5 ;  /* 0x00000005008b7308 */ /* 0x000e620000000800 */
[C---:B------:R-:W-:Y:S02]  /*f250*/  FMUL.FTZ R6, R24.reuse, R142 ;  /* 0x0000008e18067220 */ /* 0x040fe40000410000 */
[C---:B------:R-:W-:Y:S02]  /*f260*/  FMUL.FTZ R7, R24.reuse, R143 ;  /* 0x0000008f18077220 */ /* 0x040fe40000410000 */
[C---:B------:R-:W-:Y:S02]  /*f270*/  FMUL.FTZ R18, R24.reuse, R154 ;  /* 0x0000009a18127220 */ /* 0x040fe40000410000 */
[C---:B------:R-:W-:Y:S02]  /*f280*/  FMUL.FTZ R19, R24.reuse, R155 ;  /* 0x0000009b18137220 */ /* 0x040fe40000410000 */
[C---:B------:R-:W-:Y:S01]  /*f290*/  FMUL.FTZ R102, R24.reuse, R102 ;  /* 0x0000006618667220 */ /* 0x040fe20000410000 */
[----:B------:R2:W2:Y:S01]  /*f2a0*/  MUFU.EX2 R3, R0 ;  /* 0x0000000000037308 */ /* 0x0004a20000000800 */
[C---:B------:R-:W-:Y:S01]  /*f2b0*/  FMUL.FTZ R103, R24.reuse, R103 ;  /* 0x0000006718677220 */ /* 0x040fe20000410000 */
[----:B------:R-:W-:Y:S01]  /*f2c0*/  LDSM.16.MT88.4 R152, [R209+0x2080] ;  /* 0x00208000d198783b */ /* 0x000fe20000004200 */
[C---:B------:R-:W-:Y:S02]  /*f2d0*/  FMUL.FTZ R114, R24.reuse, R114 ;  /* 0x0000007218727220 */ /* 0x040fe40000410000 */
[C---:B------:R-:W-:Y:S02]  /*f2e0*/  FMUL.FTZ R115, R24.reuse, R115 ;  /* 0x0000007318737220 */ /* 0x040fe40000410000 */
[C---:B------:R-:W-:Y:S02]  /*f2f0*/  FMUL.FTZ R118, R24.reuse, R118 ;  /* 0x0000007618767220 */ /* 0x040fe40000410000 */
[C---:B------:R-:W-:Y:S02]  /*f300*/  FMUL.FTZ R119, R24.reuse, R119 ;  /* 0x0000007718777220 */ /* 0x040fe40000410000 */
[C---:B------:R-:W-:Y:S02]  /*f310*/  FMUL.FTZ R126, R24.reuse, R126 ;  /* 0x0000007e187e7220 */ /* 0x040fe40000410000 */
[C---:B------:R-:W-:Y:S01]  /*f320*/  FMUL.FTZ R127, R24.reuse, R127 ;  /* 0x0000007f187f7220 */ /* 0x040fe20000410000 */
[----:B-1----:R-:W-:Y:S01]  /*f330*/  F2FP.PACK_AB R33, R199, R139 ;  /* 0x0000008bc721723e */ /* 0x002fe200000000ff */
[----:B------:R-:W-:Y:S02]  /*f340*/  FMUL.FTZ R5, R25, R141 ;  /* 0x0000008d19057220 */ /* 0x000fe40000410000 */
[C---:B------:R-:W-:Y:S02]  /*f350*/  FMUL.FTZ R54, R24.reuse, R54 ;  /* 0x0000003618367220 */ /* 0x040fe40000410000 */
[C---:B------:R-:W-:Y:S02]  /*f360*/  FMUL.FTZ R55, R24.reuse, R55 ;  /* 0x0000003718377220 */ /* 0x040fe40000410000 */
[C---:B------:R-:W-:Y:S01]  /*f370*/  FMUL.FTZ R66, R24.reuse, R66 ;  /* 0x0000004218427220 */ /* 0x040fe20000410000 */
[-C--:B------:R-:W-:Y:S01]  /*f380*/  HMMA.16816.F32 R4, R28, R20.reuse, R4 ;  /* 0x000000141c04723c */ /* 0x080fe20000001804 */
[----:B------:R-:W-:Y:S02]  /*f390*/  FMUL.FTZ R67, R24, R67 ;  /* 0x0000004318437220 */ /* 0x000fe40000410000 */
[----:B--2---:R-:W-:Y:S02]  /*f3a0*/  FFMA.FTZ R0, R15, c[0x0][0x2d0], -R50 ;  /* 0x0000b4000f007a23 */ /* 0x004fe40000010832 */
[C---:B------:R-:W-:Y:S02]  /*f3b0*/  FMUL.FTZ R8, R3.reuse, R144 ;  /* 0x0000009003087220 */ /* 0x040fe40000410000 */
        /* <DEDUP_REMOVED lines=25> */
[----:B------:R-:W-:Y:S02]  /*f550*/  FMUL.FTZ R77, R3, R77 ;  /* 0x0000004d034d7220 */ /* 0x000fe40000410000 */
[C---:B------:R-:W-:Y:S02]  /*f560*/  FMUL.FTZ R80, R25.reuse, R80 ;  /* 0x0000005019507220 */ /* 0x040fe40000410000 */
[C---:B------:R-:W-:Y:S02]  /*f570*/  FMUL.FTZ R81, R25.reuse, R81 ;  /* 0x0000005119517220 */ /* 0x040fe40000410000 */
[C---:B------:R-:W-:Y:S02]  /*f580*/  FMUL.FTZ R82, R24.reuse, R82 ;  /* 0x0000005218527220 */ /* 0x040fe40000410000 */
[----:B------:R-:W-:Y:S02]  /*f590*/  FMUL.FTZ R83, R24, R83 ;  /* 0x0000005318537220 */ /* 0x000fe40000410000 */
[--C-:B-1----:R-:W-:Y:S02]  /*f5a0*/  FFMA.FTZ R2, R166, c[0x0][0x2d0], -R27.reuse ;  /* 0x0000b400a6027a23 */ /* 0x102fe4000001081b */
[C---:B------:R-:W-:Y:S02]  /*f5b0*/  FMUL.FTZ R84, R25.reuse, R84 ;  /* 0x0000005419547220 */ /* 0x040fe40000410000 */
[----:B------:R1:W1:Y:S01]  /*f5c0*/  MUFU.EX2 R197, R2 ;  /* 0x0000000200c57308 */ /* 0x0002620000000800 */
[----:B------:R-:W-:Y:S02]  /*f5d0*/  FMUL.FTZ R85, R25, R85 ;  /* 0x0000005519557220 */ /* 0x000fe40000410000 */
[----:B------:R-:W-:Y:S02]  /*f5e0*/  FMUL.FTZ R86, R24, R86 ;  /* 0x0000005618567220 */ /* 0x000fe40000410000 */
[C---:B--2---:R-:W-:Y:S02]  /*f5f0*/  FMUL.FTZ R10, R0.reuse, R146 ;  /* 0x00000092000a7220 */ /* 0x044fe40000410000 */
[C---:B------:R-:W-:Y:S02]  /*f600*/  FMUL.FTZ R11, R0.reuse, R147 ;  /* 0x00000093000b7220 */ /* 0x040fe40000410000 */
[C---:B------:R-:W-:Y:S02]  /*f610*/  FMUL.FTZ R106, R0.reuse, R106 ;  /* 0x0000006a006a7220 */ /* 0x040fe40000410000 */
[C---:B------:R-:W-:Y:S02]  /*f620*/  FMUL.FTZ R107, R0.reuse, R107 ;  /* 0x0000006b006b7220 */ /* 0x040fe40000410000 */
[C---:B------:R-:W-:Y:S01]  /*f630*/  FMUL.FTZ R110, R0.reuse, R110 ;  /* 0x0000006e006e7220 */ /* 0x040fe20000410000 */
[C---:B------:R-:W-:Y:S01]  /*f640*/  HMMA.16816.F32 R8, R32.reuse, R20, R8 ;  /* 0x000000142008723c */ /* 0x040fe20000001808 */
[C---:B------:R-:W-:Y:S02]  /*f650*/  FMUL.FTZ R14, R0.reuse, R150 ;  /* 0x00000096000e7220 */ /* 0x040fe40000410000 */
[C---:B------:R-:W-:Y:S02]  /*f660*/  FMUL.FTZ R15, R0.reuse, R151 ;  /* 0x00000097000f7220 */ /* 0x040fe40000410000 */
[C---:B------:R-:W-:Y:S02]  /*f670*/  FMUL.FTZ R111, R0.reuse, R111 ;  /* 0x0000006f006f7220 */ /* 0x040fe40000410000 */
[C---:B------:R-:W-:Y:S02]  /*f680*/  FMUL.FTZ R122, R0.reuse, R122 ;  /* 0x0000007a007a7220 */ /* 0x040fe40000410000 */
[C---:B------:R-:W-:Y:S01]  /*f690*/  FMUL.FTZ R123, R0.reuse, R123 ;  /* 0x0000007b007b7220 */ /* 0x040fe20000410000 */
[-C--:B------:R-:W-:Y:S02]  /*f6a0*/  HMMA.16816.F32 R12, R32, R22.reuse, R12 ;  /* 0x00000016200c723c */ /* 0x080fe4000000180c */
[--C-:B-1----:R-:W-:Y:S02]  /*f6b0*/  FFMA.FTZ R2, R165, c[0x0][0x2d0], -R48.reuse ;  /* 0x0000b400a5027a23 */ /* 0x102fe40000010830 */
[C---:B------:R-:W-:Y:S02]  /*f6c0*/  FMUL.FTZ R20, R3.reuse, R156 ;  /* 0x0000009c03147220 */ /* 0x040fe40000410000 */
[----:B------:R1:W-:Y:S01]  /*f6d0*/  MUFU.EX2 R196, R2 ;  /* 0x0000000200c47308 */ /* 0x0003e20000000800 */
[----:B------:R-:W-:Y:S01]  /*f6e0*/  FMUL.FTZ R21, R3, R157 ;  /* 0x0000009d03157220 */ /* 0x000fe20000410000 */
        /* <DEDUP_REMOVED lines=9> */
[C---:B------:R-:W-:Y:S03]  /*f780*/  FMUL.FTZ R74, R0.reuse, R74 ;  /* 0x0000004a004a7220 */ /* 0x040fe60000410000 */
[C---:B------:R-:W-:Y:S02]  /*f790*/  FMUL.FTZ R75, R0.reuse, R75 ;  /* 0x0000004b004b7220 */ /* 0x040fe40000410000 */
[----:B-1----:R-:W-:Y:S02]  /*f7a0*/  FFMA.FTZ R2, R167, c[0x0][0x2d0], -R48 ;  /* 0x0000b400a7027a23 */ /* 0x002fe40000010830 */
[-C--:B------:R-:W-:Y:S01]  /*f7b0*/  HMMA.16816.F32 R108, R32, R38.reuse, R108 ;  /* 0x00000026206c723c */ /* 0x080fe2000000186c */
[C---:B------:R-:W-:Y:S01]  /*f7c0*/  FMUL.FTZ R78, R0.reuse, R78 ;  /* 0x0000004e004e7220 */ /* 0x040fe20000410000 */
[----:B------:R1:W2:Y:S02]  /*f7d0*/  MUFU.EX2 R195, R2 ;  /* 0x0000000200c37308 */ /* 0x0002a40000000800 */
[----:B------:R-:W-:Y:S02]  /*f7e0*/  FMUL.FTZ R79, R0, R79 ;  /* 0x0000004f004f7220 */ /* 0x000fe40000410000 */
[----:B------:R-:W-:Y:S02]  /*f7f0*/  FMUL.FTZ R87, R24, R87 ;  /* 0x0000005718577220 */ /* 0x000fe40000410000 */
[C---:B------:R-:W-:Y:S01]  /*f800*/  HMMA.16816.F32 R112, R28.reuse, R38, R112 ;  /* 0x000000261c70723c */ /* 0x040fe20000001870 */
[----:B------:R-:W2:Y:S03]  /*f810*/  LDSM.16.MT88.4 R36, [R210+0x2480] ;  /* 0x00248000d224783b */ /* 0x000ea60000004200 */
        /* <DEDUP_REMOVED lines=8> */
[----:B-1----:R-:W-:Y:S02]  /*f8a0*/  FFMA.FTZ R2, R169, c[0x0][0x2d0], -R27 ;  /* 0x0000b400a9027a23 */ /* 0x002fe4000001081b */
[C---:B------:R-:W-:Y:S02]  /*f8b0*/  FMUL.FTZ R94, R0.reuse, R94 ;  /* 0x0000005e005e7220 */ /* 0x040fe40000410000 */
[-C--:B------:R-:W-:Y:S01]  /*f8c0*/  HMMA.16816.F32 R20, R32, R42.reuse, R20 ;  /* 0x0000002a2014723c */ /* 0x080fe20000001814 */
[----:B------:R1:W-:Y:S03]  /*f8d0*/  MUFU.EX2 R194, R2 ;  /* 0x0000000200c27308 */ /* 0x0003e60000000800 */
[----:B------:R-:W-:Y:S02]  /*f8e0*/  FMUL.FTZ R95, R0, R95 ;  /* 0x0000005f005f7220 */ /* 0x000fe40000410000 */
[C---:B------:R-:W-:Y:S02]  /*f8f0*/  FMUL.FTZ R96, R25.reuse, R96 ;  /* 0x0000006019607220 */ /* 0x040fe40000410000 */
[C---:B------:R-:W-:Y:S01]  /*f900*/  HMMA.16816.F32 R124, R28.reuse, R42, R124 ;  /* 0x0000002a1c7c723c */ /* 0x040fe2000000187c */
[----:B------:R-:W5:Y:S03]  /*f910*/  LDSM.16.MT88.4 R40, [R209+0x3080] ;  /* 0x00308000d128783b */ /* 0x000f660000004200 */
[----:B------:R-:W-:Y:S02]  /*f920*/  FMUL.FTZ R97, R25, R97 ;  /* 0x0000006119617220 */ /* 0x000fe40000410000 */
[C---:B------:R-:W-:Y:S02]  /*f930*/  FMUL.FTZ R98, R24.reuse, R98 ;  /* 0x0000006218627220 */ /* 0x040fe40000410000 */
[C---:B------:R-:W-:Y:S01]  /*f940*/  FMUL.FTZ R99, R24.reuse, R99 ;  /* 0x0000006318637220 */ /* 0x040fe20000410000 */
[-C--:B--2---:R-:W-:Y:S03]  /*f950*/  HMMA.16816.F32 R52, R28, R36.reuse, R52 ;  /* 0x000000241c34723c */ /* 0x084fe60000001834 */
[----:B----4-:R-:W-:Y:S02]  /*f960*/  FFMA.FTZ R3, R3, R238, R202 ;  /* 0x000000ee03037223 */ /* 0x010fe400000100ca */
[----:B------:R-:W-:Y:S02]  /*f970*/  FFMA.FTZ R25, R25, R240, R231 ;  /* 0x000000f019197223 */ /* 0x000fe400000100e7 */
[----:B------:R-:W-:Y:S01]  /*f980*/  FADD.FTZ R3, R203, R3 ;  /* 0x00000003cb037221 */ /* 0x000fe20000010000 */
[C---:B------:R-:W-:Y:S01]  /*f990*/  HMMA.16816.F32 R56, R32.reuse, R36, R56 ;  /* 0x000000242038723c */ /* 0x040fe20000001838 */
[----:B-1----:R-:W-:Y:S03]  /*f9a0*/  FFMA.FTZ R2, R171, c[0x0][0x2d0], -R27 ;  /* 0x0000b400ab027a23 */ /* 0x002fe6000001081b */
[----:B---3--:R-:W-:Y:S01]  /*f9b0*/  FFMA.FTZ R24, R24, R239, R206 ;  /* 0x000000ef18187223 */ /* 0x008fe200000100ce */
[----:B------:R1:W2:Y:S03]  /*f9c0*/  MUFU.EX2 R193, R2 ;  /* 0x0000000200c17308 */ /* 0x0002a60000000800 */
[-C--:B------:R-:W-:Y:S01]  /*f9d0*/  HMMA.16816.F32 R60, R32, R38.reuse, R60 ;  /* 0x00000026203c723c */ /* 0x080fe2000000183c */
[----:B------:R-:W-:Y:S04]  /*f9e0*/  FADD.FTZ R24, R228, R24 ;  /* 0x00000018e4187221 */ /* 0x000fe80000010000 */
[----:B------:R-:W-:Y:S03]  /*f9f0*/  FADD.FTZ R24, R229, R24 ;  /* 0x00000018e5187221 */ /* 0x000fe60000010000 */
[C---:B------:R-:W-:Y:S01]  /*fa00*/  HMMA.16816.F32 R64, R28.reuse, R38, R64 ;  /* 0x000000261c40723c */ /* 0x040fe20000001840 */
[----:B------:R-:W3:Y:S07]  /*fa10*/  LDSM.16.MT88.4 R36, [R210+0x3080] ;  /* 0x00308000d224783b */ /* 0x000eee0000004200 */
[-C--:B-----5:R-:W-:Y:S01]  /*fa20*/  HMMA.16816.F32 R68, R28, R40.reuse, R68 ;  /* 0x000000281c44723c */ /* 0x0a0fe20000001844 */
[--C-:B-1----:R-:W-:Y:S07]  /*fa30*/  FFMA.FTZ R2, R168, c[0x0][0x2d0], -R48.reuse ;  /* 0x0000b400a8027a23 */ /* 0x102fee0000010830 */
[C---:B------:R-:W-:Y:S01]  /*fa40*/  HMMA.16816.F32 R72, R32.reuse, R40, R72 ;  /* 0x000000282048723c */ /* 0x040fe20000001848 */
[----:B------:R1:W-:Y:S07]  /*fa50*/  MUFU.EX2 R192, R2 ;  /* 0x0000000200c07308 */ /* 0x0003ee0000000800 */
[-C--:B------:R-:W-:Y:S08]  /*fa60*/  HMMA.16816.F32 R76, R32, R42.reuse, R76 ;  /* 0x0000002a204c723c */ /* 0x080ff0000000184c */
[C---:B------:R-:W-:Y:S01]  /*fa70*/  HMMA.16816.F32 R80, R28.reuse, R42, R80 ;  /* 0x0000002a1c50723c */ /* 0x040fe20000001850 */
[----:B------:R-:W4:Y:S07]  /*fa80*/  LDSM.16.MT88.4 R40, [R209+0x1c80] ;  /* 0x001c8000d128783b */ /* 0x000f2e0000004200 */
[-C--:B---3--:R-:W-:Y:S01]  /*fa90*/  HMMA.16816.F32 R84, R28, R36.reuse, R84 ;  /* 0x000000241c54723c */ /* 0x088fe20000001854 */
[----:B-1----:R-:W-:Y:S04]  /*faa0*/  FFMA.FTZ R2, R170, c[0x0][0x2d0], -R48 ;  /* 0x0000b400aa027a23 */ /* 0x002fe80000010830 */
[----:B------:R1:W3:Y:S03]  /*fab0*/  MUFU.EX2 R191, R2 ;  /* 0x0000000200bf7308 */ /* 0x0002e60000000800 */
[C---:B------:R-:W-:Y:S08]  /*fac0*/  HMMA.16816.F32 R88, R32.reuse, R36, R88 ;  /* 0x000000242058723c */ /* 0x040ff00000001858 */
[-C--:B------:R-:W-:Y:S08]  /*fad0*/  HMMA.16816.F32 R92, R32, R38.reuse, R92 ;  /* 0x00000026205c723c */ /* 0x080ff0000000185c */
[----:B------:R-:W-:Y:S01]  /*fae0*/  HMMA.16816.F32 R96, R28, R38, R96 ;  /* 0x000000261c60723c */ /* 0x000fe20000001860 */
[----:B------:R-:W-:Y:S03]  /*faf0*/  LDSM.16.MT88.4 R36, [R209+0x2880] ;  /* 0x00288000d124783b */ /* 0x000fe60000004200 */
[--C-:B-1----:R-:W-:Y:S03]  /*fb00*/  FFMA.FTZ R2, R51, c[0x0][0x2d0], -R49.reuse ;  /* 0x0000b40033027a23 */ /* 0x102fe60000010831 */
[----:B------:R-:W-:Y:S01]  /*fb10*/  F2FP.PACK_AB R28, R197, R198 ;  /* 0x000000c6c51c723e */ /* 0x000fe200000000ff */
[----:B------:R1:W-:Y:S01]  /*fb20*/  MUFU.EX2 R190, R2 ;  /* 0x0000000200be7308 */ /* 0x0003e20000000800 */
[----:B------:R-:W-:Y:S03]  /*fb30*/  F2FP.PACK_AB R29, R195, R196 ;  /* 0x000000c4c31d723e */ /* 0x000fe600000000ff */
[----:B--2---:R-:W-:Y:S02]  /*fb40*/  F2FP.PACK_AB R30, R193, R194 ;  /* 0x000000c2c11e723e */ /* 0x004fe400000000ff */
[----:B---3--:R-:W-:Y:S07]  /*fb50*/  F2FP.PACK_AB R31, R191, R192 ;  /* 0x000000c0bf1f723e */ /* 0x008fee00000000ff */
[-C--:B----4-:R-:W-:Y:S01]  /*fb60*/  HMMA.16816.F32 R4, R28, R40.reuse, R4 ;  /* 0x000000281c04723c */ /* 0x090fe20000001804 */
        /* <DEDUP_REMOVED lines=10> */
[--C-:B-1----:R-:W-:Y:S02]  /*fc10*/  FFMA.FTZ R2, R45, c[0x0][0x2d0], -R50.reuse ;  /* 0x0000b4002d027a23 */ /* 0x102fe40000010832 */
[----:B------:R-:W1:Y:S06]  /*fc20*/  LDSM.16.MT88.4 R44, [R210+0x1c80] ;  /* 0x001c8000d22c783b */ /* 0x000e6c0000004200 */
[----:B------:R2:W3:Y:S02]  /*fc30*/  MUFU.EX2 R136, R2 ;  /* 0x0000000200887308 */ /* 0x0004e40000000800 */
[--C-:B--2---:R-:W-:Y:S01]  /*fc40*/  FFMA.FTZ R2, R137, c[0x0][0x2d0], -R50.reuse ;  /* 0x0000b40089027a23 */ /* 0x104fe20000010832 */
[----:B---3--:R-:W-:Y:S07]  /*fc50*/  F2FP.PACK_AB R33, R136, R171 ;  /* 0x000000ab8821723e */ /* 0x008fee00000000ff */
[----:B------:R2:W-:Y:S02]  /*fc60*/  MUFU.EX2 R131, R2 ;  /* 0x0000000200837308 */ /* 0x0005e40000000800 */
[----:B--2---:R-:W-:Y:S08]  /*fc70*/  FFMA.FTZ R2, R138, c[0x0][0x2d0], -R50 ;  /* 0x0000b4008a027a23 */ /* 0x004ff00000010832 */
[----:B------:R2:W3:Y:S02]  /*fc80*/  MUFU.EX2 R135, R2 ;  /* 0x0000000200877308 */ /* 0x0004e40000000800 */
[--C-:B--2---:R-:W-:Y:S01]  /*fc90*/  FFMA.FTZ R2, R177, c[0x0][0x2d0], -R27.reuse ;  /* 0x0000b400b1027a23 */ /* 0x104fe2000001081b */
[----:B---3--:R-:W-:Y:S07]  /*fca0*/  F2FP.PACK_AB R35, R135, R131 ;  /* 0x000000838723723e */ /* 0x008fee00000000ff */
[----:B------:R2:W-:Y:S01]  /*fcb0*/  MUFU.EX2 R169, R2 ;  /* 0x0000000200a97308 */ /* 0x0005e20000000800 */
[C---:B------:R-:W-:Y:S08]  /*fcc0*/  HMMA.16816.F32 R8, R32.reuse, R40, R8 ;  /* 0x000000282008723c */ /* 0x040ff00000001808 */
[-C--:B------:R-:W-:Y:S08]  /*fcd0*/  HMMA.16816.F32 R12, R32, R42.reuse, R12 ;  /* 0x0000002a200c723c */ /* 0x080ff0000000180c */
[C---:B------:R-:W-:Y:S01]  /*fce0*/  HMMA.16816.F32 R16, R28.reuse, R42, R16 ;  /* 0x0000002a1c10723c */ /* 0x040fe20000001810 */
[----:B------:R-:W3:Y:S03]  /*fcf0*/  LDSM.16.MT88.4 R40, [R210+0x2880] ;  /* 0x00288000d228783b */ /* 0x000ee60000004200 */
[--C-:B--2---:R-:W-:Y:S04]  /*fd00*/  FFMA.FTZ R2, R178, c[0x0][0x2d0], -R27.reuse ;  /* 0x0000b400b2027a23 */ /* 0x104fe8000001081b */
[-C--:B-1----:R-:W-:Y:S01]  /*fd10*/  HMMA.16816.F32 R100, R28, R44.reuse, R100 ;  /* 0x0000002c1c64723c */ /* 0x082fe20000001864 */
[----:B------:R1:W2:Y:S07]  /*fd20*/  MUFU.EX2 R170, R2 ;  /* 0x0000000200aa7308 */ /* 0x0002ae0000000800 */
[C---:B------:R-:W-:Y:S08]  /*fd30*/  HMMA.16816.F32 R104, R32.reuse, R44, R104 ;  /* 0x0000002c2068723c */ /* 0x040ff00000001868 */
[-C--:B------:R-:W-:Y:S08]  /*fd40*/  HMMA.16816.F32 R108, R32, R46.reuse, R108 ;  /* 0x0000002e206c723c */ /* 0x080ff0000000186c */
[C---:B------:R-:W-:Y:S01]  /*fd50*/  HMMA.16816.F32 R112, R28.reuse, R46, R112 ;  /* 0x0000002e1c70723c */ /* 0x040fe20000001870 */
[--C-:B-1----:R-:W-:Y:S01]  /*fd60*/  FFMA.FTZ R2, R175, c[0x0][0x2d0], -R48.reuse ;  /* 0x0000b400af027a23 */ /* 0x102fe20000010830 */
[----:B------:R-:W1:Y:S03]  /*fd70*/  LDSM.16.MT88.4 R44, [R209+0x3480] ;  /* 0x00348000d12c783b */ /* 0x000e660000004200 */
[----:B------:R4:W-:Y:S03]  /*fd80*/  MUFU.EX2 R168, R2 ;  /* 0x0000000200a87308 */ /* 0x0009e60000000800 */
[-C--:B------:R-:W-:Y:S08]  /*fd90*/  HMMA.16816.F32 R116, R28, R36.reuse, R116 ;  /* 0x000000241c74723c */ /* 0x080ff00000001874 */
[C---:B------:R-:W-:Y:S08]  /*fda0*/  HMMA.16816.F32 R120, R32.reuse, R36, R120 ;  /* 0x000000242078723c */ /* 0x040ff00000001878 */
[-C--:B------:R-:W-:Y:S01]  /*fdb0*/  HMMA.16816.F32 R20, R32, R38.reuse, R20 ;  /* 0x000000262014723c */ /* 0x080fe20000001814 */
[--C-:B----4-:R-:W-:Y:S07]  /*fdc0*/  FFMA.FTZ R2, R176, c[0x0][0x2d0], -R48.reuse ;  /* 0x0000b400b0027a23 */ /* 0x110fee0000010830 */
[C---:B------:R-:W-:Y:S01]  /*fdd0*/  HMMA.16816.F32 R124, R28.reuse, R38, R124 ;  /* 0x000000261c7c723c */ /* 0x040fe2000000187c */
[----:B------:R4:W5:Y:S01]  /*fde0*/  MUFU.EX2 R167, R2 ;  /* 0x0000000200a77308 */ /* 0x0009620000000800 */
[----:B------:R-:W2:Y:S06]  /*fdf0*/  LDSM.16.MT88.4 R36, [R210+0x3480] ;  /* 0x00348000d224783b */ /* 0x000eac0000004200 */
[-C--:B---3--:R-:W-:Y:S08]  /*fe00*/  HMMA.16816.F32 R52, R28, R40.reuse, R52 ;  /* 0x000000281c34723c */ /* 0x088ff00000001834 */
[C---:B------:R-:W-:Y:S08]  /*fe10*/  HMMA.16816.F32 R56, R32.reuse, R40, R56 ;  /* 0x000000282038723c */ /* 0x040ff00000001838 */
[-C--:B------:R-:W-:Y:S01]  /*fe20*/  HMMA.16816.F32 R60, R32, R42.reuse, R60 ;  /* 0x0000002a203c723c */ /* 0x080fe2000000183c */
[--C-:B----4-:R-:W-:Y:S03]  /*fe30*/  FFMA.FTZ R2, R185, c[0x0][0x2d0], -R27.reuse ;  /* 0x0000b400b9027a23 */ /* 0x110fe6000001081b */
[----:B------:R-:W-:Y:S01]  /*fe40*/  FFMA.FTZ R27, R184, c[0x0][0x2d0], -R27 ;  /* 0x0000b400b81b7a23 */ /* 0x000fe2000001081b */
[----:B------:R3:W-:Y:S03]  /*fe50*/  MUFU.EX2 R166, R2 ;  /* 0x0000000200a67308 */ /* 0x0007e60000000800 */
[C---:B------:R-:W-:Y:S01]  /*fe60*/  HMMA.16816.F32 R64, R28.reuse, R42, R64 ;  /* 0x0000002a1c40723c */ /* 0x040fe20000001840 */
[----:B------:R-:W4:Y:S06]  /*fe70*/  LDSM.16.MT88.4 R40, [R210+0x2080] ;  /* 0x00208000d228783b */ /* 0x000f2c0000004200 */
[----:B------:R-:W2:Y:S01]  /*fe80*/  MUFU.EX2 R165, R27 ;  /* 0x0000001b00a57308 */ /* 0x000ea20000000800 */
[-C--:B-1----:R-:W-:Y:S08]  /*fe90*/  HMMA.16816.F32 R68, R28, R44.reuse, R68 ;  /* 0x0000002c1c44723c */ /* 0x082ff00000001844 */
[C---:B------:R-:W-:Y:S01]  /*fea0*/  HMMA.16816.F32 R72, R32.reuse, R44, R72 ;  /* 0x0000002c2048723c */ /* 0x040fe20000001848 */
[--C-:B---3--:R-:W-:Y:S03]  /*feb0*/  FFMA.FTZ R2, R181, c[0x0][0x2d0], -R48.reuse ;  /* 0x0000b400b5027a23 */ /* 0x108fe60000010830 */
[----:B------:R-:W-:Y:S04]  /*fec0*/  FFMA.FTZ R48, R182, c[0x0][0x2d0], -R48 ;  /* 0x0000b400b6307a23 */ /* 0x000fe80000010830 */
[-C--:B------:R-:W-:Y:S01]  /*fed0*/  HMMA.16816.F32 R76, R32, R46.reuse, R76 ;  /* 0x0000002e204c723c */ /* 0x080fe2000000184c */
[----:B------:R1:W-:Y:S07]  /*fee0*/  MUFU.EX2 R164, R2 ;  /* 0x0000000200a47308 */ /* 0x0003ee0000000800 */
[C---:B------:R-:W-:Y:S01]  /*fef0*/  HMMA.16816.F32 R80, R28.reuse, R46, R80 ;  /* 0x0000002e1c50723c */ /* 0x040fe20000001850 */
[----:B------:R-:W3:Y:S02]  /*ff00*/  LDSM.16.MT88.4 R44, [R209+0x2c80] ;  /* 0x002c8000d12c783b */ /* 0x000ee40000004200 */
[----:B------:R-:W3:Y:S05]  /*ff10*/  MUFU.EX2 R163, R48 ;  /* 0x0000003000a37308 */ /* 0x000eea0000000800 */
[-C--:B--2---:R-:W-:Y:S08]  /*ff20*/  HMMA.16816.F32 R84, R28, R36.reuse, R84 ;  /* 0x000000241c54723c */ /* 0x084ff00000001854 */
[C---:B------:R-:W-:Y:S01]  /*ff30*/  HMMA.16816.F32 R88, R32.reuse, R36, R88 ;  /* 0x000000242058723c */ /* 0x040fe20000001858 */
[--C-:B-1----:R-:W-:Y:S04]  /*ff40*/  FFMA.FTZ R2, R180, c[0x0][0x2d0], -R49.reuse ;  /* 0x0000b400b4027a23 */ /* 0x102fe80000010831 */
[----:B------:R1:W-:Y:S03]  /*ff50*/  MUFU.EX2 R162, R2 ;  /* 0x0000000200a27308 */ /* 0x0003e60000000800 */
[-C--:B------:R-:W-:Y:S08]  /*ff60*/  HMMA.16816.F32 R92, R32, R38.reuse, R92 ;  /* 0x00000026205c723c */ /* 0x080ff0000000185c */
[----:B------:R-:W-:Y:S01]  /*ff70*/  HMMA.16816.F32 R96, R28, R38, R96 ;  /* 0x000000261c60723c */ /* 0x000fe20000001860 */
[----:B------:R-:W-:Y:S06]  /*ff80*/  LDSM.16.MT88.4 R36, [R209+0x3880] ;  /* 0x00388000d124783b */ /* 0x000fec0000004200 */
[----:B------:R-:W-:Y:S02]  /*ff90*/  F2FP.PACK_AB R28, R170, R169 ;  /* 0x000000a9aa1c723e */ /* 0x000fe400000000ff */
[----:B-----5:R-:W-:Y:S03]  /*ffa0*/  F2FP.PACK_AB R29, R167, R168 ;  /* 0x000000a8a71d723e */ /* 0x020fe600000000ff */
[----:B------:R-:W-:Y:S01]  /*ffb0*/  F2FP.PACK_AB R30, R165, R166 ;  /* 0x000000a6a51e723e */ /* 0x000fe200000000ff */
[--C-:B-1----:R-:W-:Y:S01]  /*ffc0*/  FFMA.FTZ R2, R183, c[0x0][0x2d0], -R49.reuse ;  /* 0x0000b400b7027a23 */ /* 0x102fe20000010831 */
[----:B---3--:R-:W-:Y:S03]  /*ffd0*/  F2FP.PACK_AB R31, R163, R164 ;  /* 0x000000a4a31f723e */ /* 0x008fe600000000ff */
[----:B------:R1:W2:Y:S04]  /*ffe0*/  MUFU.EX2 R138, R2 ;  /* 0x00000002008a7308 */ /* 0x0002a80000000800 */
[-C--:B------:R-:W-:Y:S01]  /*fff0*/  HMMA.16816.F32 R140, R28, R152.reuse, R4 ;  /* 0x000000981c8c723c */ /* 0x080fe20000001804 */
[----:B------:R-:W-:Y:S01]  /*10000*/  LDSM.16.MT88.4 R4, [R210+0x3880] ;  /* 0x00388000d204783b */ /* 0x000fe20000004200 */
[--C-:B-1----:R-:W-:Y:S01]  /*10010*/  FFMA.FTZ R2, R187, c[0x0][0x2d0], -R49.reuse ;  /* 0x0000b400bb027a23 */ /* 0x102fe20000010831 */
[----:B--2---:R-:W-:Y:S01]  /*10020*/  F2FP.PACK_AB R32, R138, R162 ;  /* 0x000000a28a20723e */ /* 0x004fe200000000ff */
[----:B------:R-:W-:Y:S02]  /*10030*/  FFMA.FTZ R49, R188, c[0x0][0x2d0], -R49 ;  /* 0x0000b400bc317a23 */ /* 0x000fe40000010831 */
[----:B------:R1:W-:Y:S10]  /*10040*/  MUFU.EX2 R161, R2 ;  /* 0x0000000200a17308 */ /* 0x0003f40000000800 */
[----:B------:R-:W2:Y:S01]  /*10050*/  MUFU.EX2 R137, R49 ;  /* 0x0000003100897308 */ /* 0x000ea20000000800 */
[--C-:B-1----:R-:W-:Y:S09]  /*10060*/  FFMA.FTZ R2, R160, c[0x0][0x2d0], -R50.reuse ;  /* 0x0000b400a0027a23 */ /* 0x102ff20000010832 */
[----:B------:R1:W-:Y:S01]  /*10070*/  MUFU.EX2 R130, R2 ;  /* 0x0000000200827308 */ /* 0x0003e20000000800 */
[----:B--2---:R-:W-:Y:S01]  /*10080*/  F2FP.PACK_AB R34, R137, R161 ;  /* 0x000000a18922723e */ /* 0x004fe200000000ff */
[--C-:B-1----:R-:W-:Y:S08]  /*10090*/  FFMA.FTZ R2, R179, c[0x0][0x2d0], -R50.reuse ;  /* 0x0000b400b3027a23 */ /* 0x102ff00000010832 */
[----:B------:R1:W2:Y:S02]  /*100a0*/  MUFU.EX2 R129, R2 ;  /* 0x0000000200817308 */ /* 0x0002a40000000800 */
[--C-:B-1----:R-:W-:Y:S01]  /*100b0*/  FFMA.FTZ R2, R186, c[0x0][0x2d0], -R50.reuse ;  /* 0x0000b400ba027a23 */ /* 0x102fe20000010832 */
[----:B--2---:R-:W-:Y:S01]  /*100c0*/  F2FP.PACK_AB R33, R129, R130 ;  /* 0x000000828121723e */ /* 0x004fe200000000ff */
[----:B------:R-:W-:Y:S06]  /*100d0*/  FFMA.FTZ R50, R26, c[0x0][0x2d0], -R50 ;  /* 0x0000b4001a327a23 */ /* 0x000fec0000010832 */
[----:B------:R1:W-:Y:S10]  /*100e0*/  MUFU.EX2 R27, R2 ;  /* 0x00000002001b7308 */ /* 0x0003f40000000800 */
[----:B------:R-:W2:Y:S01]  /*100f0*/  MUFU.EX2 R26, R50 ;  /* 0x00000032001a7308 */ /* 0x000ea20000000800 */
[----:B-1----:R-:W-:Y:S04]  /*10100*/  FADD.FTZ R2, R232, R25 ;  /* 0x00000019e8027221 */ /* 0x002fe80000010000 */
[----:B------:R-:W-:Y:S01]  /*10110*/  FADD.FTZ R2, R233, R2 ;  /* 0x00000002e9027221 */ /* 0x000fe20000010000 */
[----:B--2---:R-:W-:Y:S01]  /*10120*/  F2FP.PACK_AB R35, R26, R27 ;  /* 0x0000001b1a23723e */ /* 0x004fe200000000ff */
[----:B------:R-:W1:Y:S06]  /*10130*/  LDSM.16.MT88.4 R48, [R210+0x2c80] ;  /* 0x002c8000d230783b */ /* 0x000e6c0000004200 */
[C---:B------:R-:W-:Y:S07]  /*10140*/  HMMA.16816.F32 R144, R32.reuse, R152, R8 ;  /* 0x000000982090723c */ /* 0x040fee0000001808 */
[----:B------:R-:W-:Y:S01]  /*10150*/  FADD.FTZ R8, R204, R3 ;  /* 0x00000003cc087221 */ /* 0x000fe20000010000 */
[-C--:B------:R-:W-:Y:S01]  /*10160*/  HMMA.16816.F32 R148, R32, R154.reuse, R12 ;  /* 0x0000009a2094723c */ /* 0x080fe2000000180c */
[----:B------:R-:W-:Y:S03]  /*10170*/  FFMA.FTZ R3, R0, R237, R139 ;  /* 0x000000ed00037223 */ /* 0x000fe6000001008b */
[----:B------:R-:W-:Y:S02]  /*10180*/  FADD.FTZ R0, R205, R8 ;  /* 0x00000008cd007221 */ /* 0x000fe40000010000 */
[----:B------:R-:W-:Y:S02]  /*10190*/  FADD.FTZ R9, R234, R2 ;  /* 0x00000002ea097221 */ /* 0x000fe40000010000 */
[C---:B------:R-:W-:Y:S01]  /*101a0*/  HMMA.16816.F32 R152, R28.reuse, R154, R16 ;  /* 0x0000009a1c98723c */ /* 0x040fe20000001810 */
[----:B------:R-:W-:Y:S03]  /*101b0*/  FADD.FTZ R8, R190, R0 ;  /* 0x00000000be087221 */ /* 0x000fe60000010000 */
[----:B------:R-:W-:Y:S02]  /*101c0*/  FADD.FTZ R2, R230, R24 ;  /* 0x00000018e6027221 */ /* 0x000fe40000010000 */
[----:B------:R-:W-:Y:S02]  /*101d0*/  FADD.FTZ R9, R198, R9 ;  /* 0x00000009c6097221 */ /* 0x000fe40000010000 */
[-C--:B----4-:R-:W-:Y:S01]  /*101e0*/  HMMA.16816.F32 R100, R28, R40.reuse, R100 ;  /* 0x000000281c64723c */ /* 0x090fe20000001864 */
[----:B------:R-:W-:Y:S03]  /*101f0*/  FADD.FTZ R10, R196, R2 ;  /* 0x00000002c40a7221 */ /* 0x000fe60000010000 */
[----:B------:R-:W-:Y:S02]  /*10200*/  FADD.FTZ R2, R197, R9 ;  /* 0x00000009c5027221 */ /* 0x000fe40000010000 */
[----:B------:R-:W-:Y:S02]  /*10210*/  FADD.FTZ R0, R195, R10 ;  /* 0x0000000ac3007221 */ /* 0x000fe40000010000 */
[C---:B------:R-:W-:Y:S01]  /*10220*/  HMMA.16816.F32 R104, R32.reuse, R40, R104 ;  /* 0x000000282068723c */ /* 0x040fe20000001868 */
[----:B------:R-:W-:Y:S03]  /*10230*/  FADD.FTZ R10, R194, R2 ;  /* 0x00000002c20a7221 */ /* 0x000fe60000010000 */
[----:B------:R-:W-:Y:S02]  /*10240*/  FADD.FTZ R9, R189, R8 ;  /* 0x00000008bd097221 */ /* 0x000fe40000010000 */
[----:B------:R-:W-:Y:S02]  /*10250*/  FADD.FTZ R8, R192, R0 ;  /* 0x00000000c0087221 */ /* 0x000fe40000010000 */
[-C--:B------:R-:W-:Y:S01]  /*10260*/  HMMA.16816.F32 R108, R32, R42.reuse, R108 ;  /* 0x0000002a206c723c */ /* 0x080fe2000000186c */
[----:B------:R-:W-:Y:S03]  /*10270*/  FADD.FTZ R0, R193, R10 ;  /* 0x0000000ac1007221 */ /* 0x000fe60000010000 */
[----:B------:R-:W-:Y:S02]  /*10280*/  FADD.FTZ R2, R173, R9 ;  /* 0x00000009ad027221 */ /* 0x000fe40000010000 */
[----:B------:R-:W-:Y:S02]  /*10290*/  FADD.FTZ R3, R199, R3 ;  /* 0x00000003c7037221 */ /* 0x000fe40000010000 */
[C---:B------:R-:W-:Y:S04]  /*102a0*/  HMMA.16816.F32 R112, R28.reuse, R42, R112 ;  /* 0x0000002a1c70723c */ /* 0x040fe80000001870 */
[----:B------:R-:W-:Y:S04]  /*102b0*/  FADD.FTZ R3, R200, R3 ;  /* 0x00000003c8037221 */ /* 0x000fe80000010000 */
[-C--:B------:R-:W-:Y:S01]  /*102c0*/  HMMA.16816.F32 R116, R28, R44.reuse, R116 ;  /* 0x0000002c1c74723c */ /* 0x080fe20000001874 */
[----:B------:R-:W-:Y:S04]  /*102d0*/  FADD.FTZ R3, R201, R3 ;  /* 0x00000003c9037221 */ /* 0x000fe80000010000 */
[----:B------:R-:W-:Y:S03]  /*102e0*/  FADD.FTZ R3, R171, R3 ;  /* 0x00000003ab037221 */ /* 0x000fe60000010000 */
[C---:B------:R-:W-:Y:S01]  /*102f0*/  HMMA.16816.F32 R120, R32.reuse, R44, R120 ;  /* 0x0000002c2078723c */ /* 0x040fe20000001878 */
[----:B------:R-:W-:Y:S04]  /*10300*/  FADD.FTZ R3, R136, R3 ;  /* 0x0000000388037221 */ /* 0x000fe80000010000 */
[----:B------:R-:W-:Y:S01]  /*10310*/  FADD.FTZ R3, R131, R3 ;  /* 0x0000000383037221 */ /* 0x000fe20000010000 */
[----:B------:R-:W-:Y:S02]  /*10320*/  MOV R131, R132 ;  /* 0x0000008400837202 */ /* 0x000fe40000000f00 */
[-C--:B------:R-:W-:Y:S01]  /*10330*/  HMMA.16816.F32 R156, R32, R46.reuse, R20 ;  /* 0x0000002e209c723c */ /* 0x080fe20000001814 */
[----:B------:R-:W-:Y:S03]  /*10340*/  FADD.FTZ R3, R135, R3 ;  /* 0x0000000387037221 */ /* 0x000fe60000010000 */
[----:B------:R-:W-:Y:S04]  /*10350*/  MOV R135, R128 ;  /* 0x0000008000877202 */ /* 0x000fe80000000f00 */
[C---:B------:R-:W-:Y:S08]  /*10360*/  HMMA.16816.F32 R124, R28.reuse, R46, R124 ;  /* 0x0000002e1c7c723c */ /* 0x040ff0000000187c */
[-C--:B-1----:R-:W-:Y:S08]  /*10370*/  HMMA.16816.F32 R52, R28, R48.reuse, R52 ;  /* 0x000000301c34723c */ /* 0x082ff00000001834 */
        /* <DEDUP_REMOVED lines=18> */
[----:B------:R-:W-:Y:S02]  /*104a0*/  FADD.FTZ R4, R138, R0 ;  /* 0x000000008a047221 */ /* 0x000fe40000010000 */
[----:B------:R-:W-:Y:S03]  /*104b0*/  FADD.FTZ R0, R166, R5 ;  /* 0x00000005a6007221 */ /* 0x000fe60000010000 */
[----:B------:R-:W-:Y:S01]  /*104c0*/  FADD.FTZ R2, R130, R3 ;  /* 0x0000000382027221 */ /* 0x000fe20000010000 */
[----:B------:R-:W-:Y:S01]  /*104d0*/  MOV R130, R133 ;  /* 0x0000008500827202 */ /* 0x000fe20000000f00 */
        /* <DEDUP_REMOVED lines=11> */
[----:B------:R-:W-:Y:S05]  /*10590*/  FADD.FTZ R2, R26, R2 ;  /* 0x000000021a027221 */ /* 0x000fea0000010000 */
[----:B------:R2:W-:Y:S01]  /*105a0*/  STL [R1+0xc], R2 ;  /* 0x00000c0201007387 */ /* 0x0005e20000100800 */
[----:B-1----:R-:W-:Y:S04]  /*105b0*/  IADD3 R0, R207, -0x1, RZ ;  /* 0xffffffffcf007810 */ /* 0x002fe80007ffe0ff */
[----:B------:R-:W-:Y:S01]  /*105c0*/  MOV R207, R0 ;  /* 0x0000000000cf7202 */ /* 0x000fe20000000f00 */
[----:B--2---:R-:W-:-:S05]  /*105d0*/  @P0 BRA `(.L_x_243) ;  /* 0xffffc01000000947 */ /* 0x004fca000383ffff */
.L_x_222:
[----:B------:R-:W2:Y:S04]  /*105e0*/  LDL.LU R0, [R1+0x8] ;  /* 0x0000080001007983 */ /* 0x000ea80000300800 */
[----:B------:R-:W3:Y:S04]  /*105f0*/  LDL.LU R3, [R1] ;  /* 0x0000000001037983 */ /* 0x000ee80000300800 */
[----:B------:R-:W4:Y:S04]  /*10600*/  LDL.LU R8, [R1+0x4] ;  /* 0x0000040001087983 */ /* 0x000f280000300800 */
[----:B------:R-:W5:Y:S01]  /*10610*/  LDL.LU R7, [R1+0xc] ;  /* 0x00000c0001077983 */ /* 0x000f620000300800 */
[----:B------:R-:W-:-:S02]  /*10620*/  MOV R30, 0xff800000 ;  /* 0xff800000001e7802 */ /* 0x000fc40000000f00 */
[----:B------:R-:W-:Y:S02]  /*10630*/  MOV R31, 0xff800000 ;  /* 0xff800000001f7802 */ /* 0x000fe40000000f00 */
[----:B------:R-:W-:Y:S02]  /*10640*/  MOV R32, 0xff800000 ;  /* 0xff80000000207802 */ /* 0x000fe40000000f00 */
[----:B------:R-:W-:Y:S02]  /*10650*/  MOV R33, 0xff800000 ;  /* 0xff80000000217802 */ /* 0x000fe40000000f00 */
[----:B------:R-:W-:Y:S01]  /*10660*/  PLOP3.LUT P4, PT, PT, PT, PT, 0x8, 0x0 ;  /* 0x000000000000781c */ /* 0x000fe20003f8e170 */
[----:B--2---:R-:W1:Y:S04]  /*10670*/  SHFL.BFLY PT, R4, R0, 0x2, 0x1f ;  /* 0x0c401f0000047f89 */ /* 0x004e6800000e0000 */
[----:B---3--:R-:W2:Y:S04]  /*10680*/  SHFL.BFLY PT, R5, R3, 0x2, 0x1f ;  /* 0x0c401f0003057f89 */ /* 0x008ea800000e0000 */
[----:B----4-:R-:W3:Y:S04]  /*10690*/  SHFL.BFLY PT, R6, R8, 0x2, 0x1f ;  /* 0x0c401f0008067f89 */ /* 0x010ee800000e0000 */
[----:B-----5:R-:W4:Y:S01]  /*106a0*/  SHFL.BFLY PT, R2, R7, 0x2, 0x1f ;  /* 0x0c401f0007027f89 */ /* 0x020f2200000e0000 */
[----:B-1----:R-:W-:-:S02]  /*106b0*/  FADD.FTZ R4, R4, R0 ;  /* 0x0000000004047221 */ /* 0x002fc40000010000 */
        /* <DEDUP_REMOVED lines=13> */
[----:B------:R-:W-:Y:S01]  /*10790*/  FSETP.NE.FTZ.AND P2, PT, R5, RZ, PT ;  /* 0x000000ff0500720b */ /* 0x000fe20003f55000 */
[----:B----4-:R-:W-:-:S03]  /*107a0*/  FADD.FTZ R7, R2, R8 ;  /* 0x0000000802077221 */ /* 0x010fc60000010000 */
[----:B------:R-:W-:Y:S02]  /*107b0*/  FSETP.NE.FTZ.AND P1, PT, R6, RZ, PT ;  /* 0x000000ff0600720b */ /* 0x000fe40003f35000 */
[----:B------:R-:W-:-:S03]  /*107c0*/  MOV R2, RZ ;  /* 0x000000ff00027202 */ /* 0x000fc60000000f00 */
[----:B------:R-:W1:Y:S01]  /*107d0*/  @P3 MUFU.RCP R0, R4 ;  /* 0x0000000400003308 */ /* 0x000e620000001000 */
[----:B------:R-:W-:-:S07]  /*107e0*/  FSETP.NE.FTZ.AND P0, PT, R7, RZ, PT ;  /* 0x000000ff0700720b */ /* 0x000fce0003f15000 */
[----:B------:R-:W-:Y:S01]  /*107f0*/  @P2 MUFU.RCP R3, R5 ;  /* 0x0000000500032308 */ /* 0x000fe20000001000 */
[----:B-1----:R-:W-:-:S07]  /*10800*/  FMUL.FTZ R140, R0, R140 ;  /* 0x0000008c008c7220 */ /* 0x002fce0000410000 */
        /* <DEDUP_REMOVED lines=19> */
[C---:B------:R-:W-:Y:S01]  /*10940*/  FMUL.FTZ R68, R0.reuse, R68 ;  /* 0x0000004400447220 */ /* 0x040fe20000410000 */
[----:B------:R-:W-:Y:S01]  /*10950*/  @P0 MUFU.LG2 R5, R7 ;  /* 0x0000000700050308 */ /* 0x000fe20000000c00 */
        /* <DEDUP_REMOVED lines=8> */
[C---:B-1----:R-:W-:Y:S02]  /*109e0*/  FMUL.FTZ R144, R2.reuse, R144 ;  /* 0x0000009002907220 */ /* 0x042fe40000410000 */
[----:B------:R-:W-:-:S02]  /*109f0*/  FMUL.FTZ R145, R2, R145 ;  /* 0x0000009102917220 */ /* 0x000fc40000410000 */
[C---:B------:R-:W-:Y:S01]  /*10a00*/  FMUL.FTZ R148, R2.reuse, R148 ;  /* 0x0000009402947220 */ /* 0x040fe20000410000 */
[----:B------:R1:W2:Y:S01]  /*10a10*/  @P0 MUFU.RCP R0, R7 ;  /* 0x0000000700000308 */ /* 0x0002a20000001000 */
[C---:B------:R-:W-:Y:S02]  /*10a20*/  FMUL.FTZ R149, R2.reuse, R149 ;  /* 0x0000009502957220 */ /* 0x040fe40000410000 */
[C---:B------:R-:W-:Y:S02]  /*10a30*/  FMUL.FTZ R104, R2.reuse, R104 ;  /* 0x0000006802687220 */ /* 0x040fe40000410000 */
[C---:B------:R-:W-:Y:S02]  /*10a40*/  FMUL.FTZ R105, R2.reuse, R105 ;  /* 0x0000006902697220 */ /* 0x040fe40000410000 */
[C---:B------:R-:W-:Y:S02]  /*10a50*/  FMUL.FTZ R108, R2.reuse, R108 ;  /* 0x0000006c026c7220 */ /* 0x040fe40000410000 */
[----:B------:R-:W-:-:S02]  /*10a60*/  FMUL.FTZ R109, R2, R109 ;  /* 0x0000006d026d7220 */ /* 0x000fc40000410000 */
[C---:B------:R-:W-:Y:S02]  /*10a70*/  FMUL.FTZ R120, R2.reuse, R120 ;  /* 0x0000007802787220 */ /* 0x040fe40000410000 */
[C---:B------:R-:W-:Y:S02]  /*10a80*/  FMUL.FTZ R121, R2.reuse, R121 ;  /* 0x0000007902797220 */ /* 0x040fe40000410000 */
[C---:B------:R-:W-:Y:S01]  /*10a90*/  FMUL.FTZ R156, R2.reuse, R156 ;  /* 0x0000009c029c7220 */ /* 0x040fe20000410000 */
[----:B-1----:R-:W-:Y:S01]  /*10aa0*/  @P0 MOV R7, 0x3f317218 ;  /* 0x3f31721800070802 */ /* 0x002fe20000000f00 */
        /* <DEDUP_REMOVED lines=70> */
[----:B------:R-:W-:Y:S02]  /*10f10*/  @P0 FMUL.FTZ R3, R5, 0.69314718246459960938 ;  /* 0x3f31721805030820 */ /* 0x000fe40000410000 */
[----:B------:R-:W-:-:S02]  /*10f20*/  @P0 FMUL.FTZ R0, R7, c[0x0][0x2d0] ;  /* 0x0000b40007000a20 */ /* 0x000fc40000410000 */
[----:B------:R-:W-:Y:S02]  /*10f30*/  @P3 FFMA.FTZ R30, R9, R134, R10 ;  /* 0x00000086091e3223 */ /* 0x000fe4000001000a */
[----:B------:R-:W-:Y:S02]  /*10f40*/  @P2 FFMA.FTZ R31, R4, R133, R8 ;  /* 0x00000085041f2223 */ /* 0x000fe40000010008 */
[----:B------:R-:W-:Y:S02]  /*10f50*/  @P1 FFMA.FTZ R32, R2, R132, R6 ;  /* 0x0000008402201223 */ /* 0x000fe40000010006 */
[----:B------:R-:W-:Y:S02]  /*10f60*/  @P0 FFMA.FTZ R33, R0, R128, R3 ;  /* 0x0000008000210223 */ /* 0x000fe40000010003 */
.L_x_167:
[----:B--2---:R-:W-:Y:S05]  /*10f70*/  @P4 BRA `(.L_x_244) ;  /* 0x0000166000004947 */ /* 0x004fea0003800000 */
[----:B------:R-:W2:Y:S01]  /*10f80*/  S2R R11, SR_TID.X ;  /* 0x00000000000b7919 */ /* 0x000ea20000002100 */
[----:B------:R-:W-:Y:S01]  /*10f90*/  ULDC.64 UR4, c[0x0][0x490] ;  /* 0x0001240000047ab9 */ /* 0x000fe20000000a00 */
[----:B------:R-:W-:Y:S01]  /*10fa0*/  F2FP.PACK_AB R62, R63, R62 ;  /* 0x0000003e3f3e723e */ /* 0x000fe200000000ff */
[----:B------:R-:W-:Y:S01]  /*10fb0*/  UIMAD UR10, UR6, UR4, URZ ;  /* 0x00000004060a72a4 */ /* 0x000fe2000f8e023f */
[----:B------:R-:W3:Y:S01]  /*10fc0*/  S2R R13, SR_CTAID.Z ;  /* 0x00000000000d7919 */ /* 0x000ee20000002700 */
[----:B------:R-:W-:Y:S01]  /*10fd0*/  UIMAD.WIDE.U32 UR12, UR7, UR4, URZ ;  /* 0x00000004070c72a5 */ /* 0x000fe2000f8e003f */
[----:B------:R-:W-:Y:S01]  /*10fe0*/  F2FP.PACK_AB R60, R61, R60 ;  /* 0x0000003c3d3c723e */ /* 0x000fe200000000ff */
[----:B------:R-:W-:Y:S01]  /*10ff0*/  UIMAD UR10, UR7, UR5, UR10 ;  /* 0x00000005070a72a4 */ /* 0x000fe2000f8e020a */
[----:B------:R-:W4:Y:S01]  /*11000*/  S2R R63, SR_CTAID.X ;  /* 0x00000000003f7919 */ /* 0x000f220000002500 */
[----:B------:R-:W-:Y:S01]  /*11010*/  IMAD.MOV.U32 R61, RZ, RZ, c[0x0][0x4e8] ;  /* 0x00013a00ff3d7624 */ /* 0x000fe200078e00ff */
[----:B------:R-:W-:Y:S01]  /*11020*/  ULDC.64 UR4, c[0x0][0x3e8] ;  /* 0x0000fa0000047ab9 */ /* 0x000fe20000000a00 */
[----:B------:R-:W-:Y:S01]  /*11030*/  IMAD.U32 R2, RZ, RZ, UR12 ;  /* 0x0000000cff027e24 */ /* 0x000fe2000f8e00ff */
[----:B------:R-:W-:Y:S01]  /*11040*/  UIMAD.WIDE.U32 UR14, UR7, UR4, URZ ;  /* 0x00000004070e72a5 */ /* 0x000fe2000f8e003f */
[----:B------:R-:W-:Y:S01]  /*11050*/  IMAD.U32 R3, RZ, RZ, UR13 ;  /* 0x0000000dff037e24 */ /* 0x000fe2000f8e00ff */
[----:B------:R-:W-:Y:S01]  /*11060*/  UIMAD UR6, UR6, UR4, URZ ;  /* 0x00000004060672a4 */ /* 0x000fe2000f8e023f */
[C---:B------:R-:W-:Y:S01]  /*11070*/  ISETP.NE.AND P1, PT, R61.reuse, 0x1, PT ;  /* 0x000000013d00780c */ /* 0x040fe20003f25270 */
[----:B------:R-:W-:Y:S01]  /*11080*/  UIADD3 UR10, UR13, UR10, URZ ;  /* 0x0000000a0d0a7290 */ /* 0x000fe2000fffe03f */
[----:B------:R-:W-:Y:S01]  /*11090*/  IMAD R61, R61, c[0x0][0x388], RZ ;  /* 0x0000e2003d3d7a24 */ /* 0x000fe200078e02ff */
[----:B------:R-:W-:Y:S01]  /*110a0*/  UIMAD UR5, UR7, UR5, UR6 ;  /* 0x00000005070572a4 */ /* 0x000fe2000f8e0206 */
[----:B------:R-:W-:Y:S01]  /*110b0*/  IMAD.U32 R6, RZ, RZ, UR14 ;  /* 0x0000000eff067e24 */ /* 0x000fe2000f8e00ff */
[----:B------:R-:W-:Y:S01]  /*110c0*/  F2FP.PACK_AB R140, R141, R140 ;  /* 0x0000008c8d8c723e */ /* 0x000fe200000000ff */
[----:B------:R-:W-:Y:S01]  /*110d0*/  IMAD.U32 R7, RZ, RZ, UR15 ;  /* 0x0000000fff077e24 */ /* 0x000fe2000f8e00ff */
[----:B------:R-:W-:Y:S01]  /*110e0*/  UIADD3 UR5, UR15, UR5, URZ ;  /* 0x000000050f057290 */ /* 0x000fe2000fffe03f */
[----:B------:R-:W-:Y:S01]  /*110f0*/  IMAD.U32 R5, RZ, RZ, UR10 ;  /* 0x0000000aff057e24 */ /* 0x000fe2000f8e00ff */
[----:B--2---:R-:W-:Y:S01]  /*11100*/  SHF.R.S32.HI R10, RZ, 0x1f, R11 ;  /* 0x0000001fff0a7819 */ /* 0x004fe2000001140b */
[----:B------:R-:W-:Y:S01]  /*11110*/  BSSY B0, `(.L_x_245) ;  /* 0x0000104000007945 */ /* 0x000fe20003800000 */
[----:B------:R-:W-:-:S02]  /*11120*/  F2FP.PACK_AB R142, R143, R142 ;  /* 0x0000008e8f8e723e */ /* 0x000fc400000000ff */
[CC--:B------:R-:W-:Y:S01]  /*11130*/  LEA.HI R8, R10.reuse, R11.reuse, RZ, 0x5 ;  /* 0x0000000b0a087211 */ /* 0x0c0fe200078f28ff */
[----:B------:R-:W-:Y:S01]  /*11140*/  IMAD.U32 R3, RZ, RZ, UR5 ;  /* 0x00000005ff037e24 */ /* 0x000fe2000f8e00ff */
[-C--:B------:R-:W-:Y:S02]  /*11150*/  LEA.HI R9, R10, R11.reuse, RZ, 0x2 ;  /* 0x0000000b0a097211 */ /* 0x080fe400078f10ff */
[----:B------:R-:W-:Y:S02]  /*11160*/  LOP3.LUT R0, R8, 0xffffffe0, RZ, 0xc0, !PT ;  /* 0xffffffe008007812 */ /* 0x000fe400078ec0ff */
[----:B------:R-:W-:Y:S02]  /*11170*/  LOP3.LUT R4, R9, 0xfffffffc, RZ, 0xc0, !PT ;  /* 0xfffffffc09047812 */ /* 0x000fe400078ec0ff */
[----:B------:R-:W-:Y:S01]  /*11180*/  LEA.HI R10, R10, R11, RZ, 0x3 ;  /* 0x0000000b0a0a7211 */ /* 0x000fe200078f18ff */
[C---:B------:R-:W-:Y:S01]  /*11190*/  IMAD.IADD R0, R11.reuse, 0x1, -R0 ;  /* 0x000000010b007824 */ /* 0x040fe200078e0a00 */
[----:B---3--:R-:W-:Y:S01]  /*111a0*/  SHF.R.S32.HI R12, RZ, 0x1f, R13 ;  /* 0x0000001fff0c7819 */ /* 0x008fe2000001140d */
[----:B------:R-:W-:Y:S01]  /*111b0*/  IMAD.IADD R7, R11, 0x1, -R4 ;  /* 0x000000010b077824 */ /* 0x000fe200078e0a04 */
[----:B------:R-:W-:Y:S01]  /*111c0*/  SHF.R.S32.HI R17, RZ, 0x2, R9 ;  /* 0x00000002ff117819 */ /* 0x000fe20000011409 */
[----:B------:R-:W-:Y:S01]  /*111d0*/  IMAD.MOV.U32 R4, RZ, RZ, R2 ;  /* 0x000000ffff047224 */ /* 0x000fe200078e0002 */
[----:B------:R-:W-:Y:S01]  /*111e0*/  SHF.R.S32.HI R11, RZ, 0x1f, R0 ;  /* 0x0000001fff0b7819 */ /* 0x000fe20000011400 */
[----:B------:R-:W-:Y:S01]  /*111f0*/  IMAD.MOV.U32 R2, RZ, RZ, R6 ;  /* 0x000000ffff027224 */ /* 0x000fe200078e0006 */
[----:B------:R-:W-:Y:S01]  /*11200*/  LOP3.LUT P0, RZ, R0, 0x3, RZ, 0xc0, !PT ;  /* 0x0000000300ff7812 */ /* 0x000fe2000780c0ff */
[----:B------:R-:W-:Y:S01]  /*11210*/  IMAD.SHL.U32 R6, R10, 0x8, RZ ;  /* 0x000000080a067824 */ /* 0x000fe200078e00ff */
[----:B------:R-:W-:Y:S01]  /*11220*/  LEA.HI R15, R11, R0, RZ, 0x2 ;  /* 0x000000000b0f7211 */ /* 0x000fe200078f10ff */
[----:B------:R-:W-:Y:S01]  /*11230*/  IMAD.SHL.U32 R16, R7, 0x8, RZ ;  /* 0x0000000807107824 */ /* 0x000fe200078e00ff */
[----:B------:R-:W-:Y:S01]  /*11240*/  F2FP.PACK_AB R152, R153, R152 ;  /* 0x000000989998723e */ /* 0x000fe200000000ff */
[----:B------:R-:W-:Y:S01]  /*11250*/  IMAD R24, R12, c[0x0][0x498], RZ ;  /* 0x000126000c187a24 */ /* 0x000fe200078e02ff */
[----:B------:R-:W-:Y:S01]  /*11260*/  LOP3.LUT R0, R6, 0xc0, RZ, 0xc0, !PT ;  /* 0x000000c006007812 */ /* 0x000fe200078ec0ff */
[----:B------:R-:W-:Y:S01]  /*11270*/  IMAD R18, R12, c[0x0][0x3f0], RZ ;  /* 0x0000fc000c127a24 */ /* 0x000fe200078e02ff */
[----:B------:R-:W-:Y:S01]  /*11280*/  F2FP.PACK_AB R154, R155, R154 ;  /* 0x0000009a9b9a723e */ /* 0x000fe200000000ff */
[C---:B------:R-:W-:Y:S01]  /*11290*/  IMAD R24, R13.reuse, c[0x0][0x49c], R24 ;  /* 0x000127000d187a24 */ /* 0x040fe200078e0218 */
[----:B------:R-:W-:Y:S01]  /*112a0*/  SHF.R.U32.HI R6, RZ, 0x3, R0 ;  /* 0x00000003ff067819 */ /* 0x000fe20000011600 */
[C---:B------:R-:W-:Y:S01]  /*112b0*/  IMAD R18, R13.reuse, c[0x0][0x3f4], R18 ;  /* 0x0000fd000d127a24 */ /* 0x040fe200078e0212 */
[----:B------:R-:W-:Y:S01]  /*112c0*/  LOP3.LUT R0, R0, 0x18, R16, 0xf8, !PT ;  /* 0x0000001800007812 */ /* 0x000fe200078ef810 */
[----:B-1----:R-:W-:Y:S01]  /*112d0*/  IMAD.WIDE.U32 R20, R13, c[0x0][0x498], R4 ;  /* 0x000126000d147a25 */ /* 0x002fe200078e0004 */
[----:B------:R-:W-:-:S02]  /*112e0*/  LEA.HI R5, R17, R17, RZ, 0x1 ;  /* 0x0000001111057211 */ /* 0x000fc400078f08ff */
[----:B------:R-:W-:Y:S01]  /*112f0*/  LOP3.LUT R19, R0, R6, RZ, 0x3c, !PT ;  /* 0x0000000600137212 */ /* 0x000fe200078e3cff */
[----:B------:R-:W-:Y:S01]  /*11300*/  IMAD.WIDE.U32 R12, R13, c[0x0][0x3f0], R2 ;  /* 0x0000fc000d0c7a25 */ /* 0x000fe200078e0002 */
[--C-:B------:R-:W-:Y:S02]  /*11310*/  SHF.R.S32.HI R0, RZ, 0x5, R8.reuse ;  /* 0x00000005ff007819 */ /* 0x100fe40000011408 */
[----:B------:R-:W-:Y:S02]  /*11320*/  SHF.R.S32.HI R2, RZ, 0x1f, R8 ;  /* 0x0000001fff027819 */ /* 0x000fe40000011408 */
[----:B------:R-:W-:Y:S01]  /*11330*/  SHF.R.S32.HI R4, RZ, 0x1f, R9 ;  /* 0x0000001fff047819 */ /* 0x000fe20000011409 */
[----:B------:R-:W-:Y:S01]  /*11340*/  IMAD R14, R0, 0x100, R7 ;  /* 0x00000100000e7824 */ /* 0x000fe200078e0207 */
[----:B------:R-:W-:Y:S02]  /*11350*/  LEA.HI R3, R2, R0, RZ, 0x2 ;  /* 0x0000000002037211 */ /* 0x000fe400078f10ff */
[----:B------:R-:W-:-:S02]  /*11360*/  LOP3.LUT R2, R5, 0x3fffffe, RZ, 0xc0, !PT ;  /* 0x03fffffe05027812 */ /* 0x000fc400078ec0ff */
[----:B------:R-:W-:Y:S02]  /*11370*/  LEA.HI R6, R4, R17, RZ, 0x3 ;  /* 0x0000001104067211 */ /* 0x000fe400078f18ff */
[----:B------:R-:W-:Y:S02]  /*11380*/  LEA.HI R4, R7, R7, RZ, 0x1 ;  /* 0x0000000707047211 */ /* 0x000fe400078f08ff */
[----:B------:R-:W-:Y:S01]  /*11390*/  LOP3.LUT R5, R3, 0xffffffc, RZ, 0xc0, !PT ;  /* 0x0ffffffc03057812 */ /* 0x000fe200078ec0ff */
[----:B------:R-:W-:Y:S01]  /*113a0*/  IMAD.IADD R3, R17, 0x1, -R2 ;  /* 0x0000000111037824 */ /* 0x000fe200078e0a02 */
[----:B------:R-:W-:Y:S02]  /*113b0*/  LOP3.LUT R2, R4, 0x1ffffffe, RZ, 0xc0, !PT ;  /* 0x1ffffffe04027812 */ /* 0x000fe400078ec0ff */
[----:B------:R-:W-:Y:S01]  /*113c0*/  LOP3.LUT R6, R6, 0xfffffff8, RZ, 0xc0, !PT ;  /* 0xfffffff806067812 */ /* 0x000fe200078ec0ff */
[C---:B------:R-:W-:Y:S01]  /*113d0*/  IMAD.IADD R9, R0.reuse, 0x1, -R5 ;  /* 0x0000000100097824 */ /* 0x040fe200078e0a05 */
[----:B------:R-:W-:Y:S01]  /*113e0*/  F2FP.PACK_AB R144, R145, R144 ;  /* 0x000000909190723e */ /* 0x000fe200000000ff */
[----:B------:R-:W-:Y:S01]  /*113f0*/  IMAD R11, R0, 0x8, R3 ;  /* 0x00000008000b7824 */ /* 0x000fe200078e0203 */
[----:B------:R-:W-:Y:S01]  /*11400*/  SHF.R.S32.HI R3, RZ, 0x2, R15 ;  /* 0x00000002ff037819 */ /* 0x000fe2000001140f */
[----:B------:R-:W-:Y:S01]  /*11410*/  IMAD.IADD R10, R7, 0x1, -R2 ;  /* 0x00000001070a7824 */ /* 0x000fe200078e0a02 */
[----:B------:R-:W-:Y:S01]  /*11420*/  F2FP.PACK_AB R146, R147, R146 ;  /* 0x000000929392723e */ /* 0x000fe200000000ff */
[----:B------:R-:W-:Y:S01]  /*11430*/  IMAD R0, R7, 0x20, R17 ;  /* 0x0000002007007824 */ /* 0x000fe200078e0211 */
[----:B------:R-:W-:Y:S01]  /*11440*/  F2FP.PACK_AB R148, R149, R148 ;  /* 0x000000949594723e */ /* 0x000fe200000000ff */
[----:B------:R-:W-:Y:S01]  /*11450*/  IMAD.IADD R7, R17, 0x1, -R6 ;  /* 0x0000000111077824 */ /* 0x000fe200078e0a06 */
[----:B------:R-:W-:Y:S01]  /*11460*/  F2FP.PACK_AB R150, R151, R150 ;  /* 0x000000969796723e */ /* 0x000fe200000000ff */
[----:B------:R-:W-:Y:S01]  /*11470*/  IMAD.SHL.U32 R2, R4, 0x20, RZ ;  /* 0x0000002004027824 */ /* 0x000fe200078e00ff */
[----:B------:R-:W-:Y:S01]  /*11480*/  F2FP.PACK_AB R100, R101, R100 ;  /* 0x000000646564723e */ /* 0x000fe200000000ff */
[----:B----4-:R-:W-:Y:S01]  /*11490*/  IMAD R8, R63, 0x80, R0 ;  /* 0x000000803f087824 */ /* 0x010fe200078e0200 */
[----:B------:R-:W-:Y:S01]  /*114a0*/  LEA.HI R5, R7, R7, RZ, 0x1 ;  /* 0x0000000707057211 */ /* 0x000fe200078f08ff */
[----:B------:R-:W-:Y:S01]  /*114b0*/  IMAD R4, R9, 0x10, R3 ;  /* 0x0000001009047824 */ /* 0x000fe200078e0203 */
[----:B------:R-:W-:Y:S01]  /*114c0*/  LOP3.LUT R2, R2, 0xffffffc0, RZ, 0xc0, !PT ;  /* 0xffffffc002027812 */ /* 0x000fe200078ec0ff */
[----:B------:R-:W-:Y:S01]  /*114d0*/  @P1 IMAD.HI.U32 R9, R8, c[0x0][0x4ec], RZ ;  /* 0x00013b0008091a27 */ /* 0x000fe200078e00ff */
[----:B------:R-:W-:-:S02]  /*114e0*/  LOP3.LUT R6, R5, 0x3fffffe, RZ, 0xc0, !PT ;  /* 0x03fffffe05067812 */ /* 0x000fc400078ec0ff */
[----:B------:R-:W-:Y:S01]  /*114f0*/  SHF.R.S32.HI R5, RZ, 0x1, R5 ;  /* 0x00000001ff057819 */ /* 0x000fe20000011405 */
[----:B------:R-:W-:Y:S01]  /*11500*/  IMAD R10, R10, 0x8, R2 ;  /* 0x000000080a0a7824 */ /* 0x000fe200078e0202 */
[----:B------:R-:W-:Y:S01]  /*11510*/  F2FP.PACK_AB R102, R103, R102 ;  /* 0x000000666766723e */ /* 0x000fe200000000ff */
[----:B------:R-:W-:Y:S01]  /*11520*/  IMAD.MOV.U32 R0, RZ, RZ, R8 ;  /* 0x000000ffff007224 */ /* 0x000fe200078e0008 */
[----:B------:R-:W-:Y:S01]  /*11530*/  @P1 SHF.R.U32.HI R0, RZ, c[0x0][0x4f0], R9 ;  /* 0x00013c00ff001a19 */ /* 0x000fe20000011609 */
[----:B------:R-:W-:Y:S01]  /*11540*/  IMAD.IADD R6, R7, 0x1, -R6 ;  /* 0x0000000107067824 */ /* 0x000fe200078e0a06 */
[----:B------:R-:W-:Y:S01]  /*11550*/  LOP3.LUT R7, R5, 0x1, RZ, 0xc0, !PT ;  /* 0x0000000105077812 */ /* 0x000fe200078ec0ff */
[----:B------:R-:W-:Y:S01]  /*11560*/  IMAD.U32 R19, R11, 0x20, R19 ;  /* 0x000000200b137824 */ /* 0x000fe200078e0013 */
[----:B------:R-:W-:Y:S01]  /*11570*/  LOP3.LUT P2, RZ, R5, 0x2, RZ, 0xc0, !PT ;  /* 0x0000000205ff7812 */ /* 0x000fe2000784c0ff */
[----:B------:R-:W-:Y:S01]  /*11580*/  IMAD.MOV.U32 R2, RZ, RZ, R12 ;  /* 0x000000ffff027224 */ /* 0x000fe200078e000c */
[----:B------:R-:W-:Y:S01]  /*11590*/  ISETP.NE.U32.AND P3, PT, R7, 0x1, PT ;  /* 0x000000010700780c */ /* 0x000fe20003f65070 */
[----:B------:R-:W-:Y:S01]  /*115a0*/  IMAD.IADD R11, R4, 0x1, R10 ;  /* 0x00000001040b7824 */ /* 0x000fe200078e020a */
[----:B------:R-:W-:Y:S01]  /*115b0*/  F2FP.PACK_AB R112, R113, R112 ;  /* 0x000000707170723e */ /* 0x000fe200000000ff */
[----:B------:R-:W-:Y:S01]  /*115c0*/  IMAD R12, R6, 0x10, R14 ;  /* 0x00000010060c7824 */ /* 0x000fe200078e020e */
[----:B------:R-:W-:Y:S01]  /*115d0*/  SHF.R.S32.HI R6, RZ, 0x1f, R0 ;  /* 0x0000001fff067819 */ /* 0x000fe20000011400 */
[----:B------:R-:W-:Y:S01]  /*115e0*/  IMAD R4, R63, 0x80, R4 ;  /* 0x000000803f047824 */ /* 0x000fe200078e0204 */
[----:B------:R-:W-:Y:S01]  /*115f0*/  F2FP.PACK_AB R114, R115, R114 ;  /* 0x000000727372723e */ /* 0x000fe200000000ff */
[----:B------:R-:W-:Y:S01]  /*11600*/  IMAD.MOV R9, RZ, RZ, -R0 ;  /* 0x000000ffff097224 */ /* 0x000fe200078e0a00 */
[----:B------:R-:W-:Y:S01]  /*11610*/  F2FP.PACK_AB R104, R105, R104 ;  /* 0x000000686968723e */ /* 0x000fe200000000ff */
[----:B------:R-:W-:Y:S01]  /*11620*/  IMAD R6, R6, c[0x0][0x3e0], RZ ;  /* 0x0000f80006067a24 */ /* 0x000fe200078e02ff */
[C---:B------:R-:W-:Y:S01]  /*11630*/  IADD3 R10, R4.reuse, 0x8, RZ ;  /* 0x00000008040a7810 */ /* 0x040fe20007ffe0ff */
[----:B------:R-:W-:Y:S01]  /*11640*/  IMAD.IADD R3, R13, 0x1, R18 ;  /* 0x000000010d037824 */ /* 0x000fe200078e0212 */
[-C--:B------:R-:W-:Y:S01]  /*11650*/  ISETP.GE.OR P6, PT, R4, R61.reuse, P0 ;  /* 0x0000003d0400720c */ /* 0x080fe200007c6670 */
[----:B------:R-:W-:Y:S01]  /*11660*/  IMAD R7, R63, 0x80, R11 ;  /* 0x000000803f077824 */ /* 0x000fe200078e020b */
[----:B------:R-:W-:Y:S01]  /*11670*/  ISETP.GE.OR P5, PT, R10, R61, P0 ;  /* 0x0000003d0a00720c */ /* 0x000fe200007a6670 */
[----:B------:R-:W-:Y:S01]  /*11680*/  IMAD R14, R9, c[0x0][0x4e8], R8 ;  /* 0x00013a00090e7a24 */ /* 0x000fe200078e0208 */
[----:B------:R-:W-:Y:S01]  /*11690*/  F2FP.PACK_AB R106, R107, R106 ;  /* 0x0000006a6b6a723e */ /* 0x000fe200000000ff */
[C---:B------:R-:W-:Y:S01]  /*116a0*/  IMAD R10, R0.reuse, c[0x0][0x3e4], R6 ;  /* 0x0000f900000a7a24 */ /* 0x040fe200078e0206 */
[----:B------:R-:W-:Y:S01]  /*116b0*/  F2FP.PACK_AB R108, R109, R108 ;  /* 0x0000006c6d6c723e */ /* 0x000fe200000000ff */
[----:B------:R-:W-:Y:S01]  /*116c0*/  IMAD.WIDE.U32 R8, R0, c[0x0][0x3e0], R2 ;  /* 0x0000f80000087a25 */ /* 0x000fe200078e0002 */
[----:B------:R-:W-:-:S02]  /*116d0*/  IADD3 R0, R4, 0x48, RZ ;  /* 0x0000004804007810 */ /* 0x000fc40007ffe0ff */
[----:B------:R-:W-:Y:S01]  /*116e0*/  F2FP.PACK_AB R110, R111, R110 ;  /* 0x0000006e6f6e723e */ /* 0x000fe200000000ff */
[----:B------:R-:W-:Y:S01]  /*116f0*/  @P1 IMAD.HI.U32 R6, R7, c[0x0][0x4ec], RZ ;  /* 0x00013b0007061a27 */ /* 0x000fe200078e00ff */
[----:B------:R-:W-:Y:S02]  /*11700*/  F2FP.PACK_AB R35, R35, R116 ;  /* 0x000000742323723e */ /* 0x000fe400000000ff */
[----:B------:R-:W-:Y:S01]  /*11710*/  F2FP.PACK_AB R118, R119, R118 ;  /* 0x000000767776723e */ /* 0x000fe200000000ff */
[----:B------:R-:W-:Y:S01]  /*11720*/  IMAD.SHL.U32 R3, R5, 0x40, RZ ;  /* 0x0000004005037824 */ /* 0x000fe200078e00ff */
[----:B------:R-:W-:Y:S01]  /*11730*/  IADD3 R5, R4, 0x40, RZ ;  /* 0x0000004004057810 */ /* 0x000fe20007ffe0ff */
[----:B------:R-:W-:Y:S01]  /*11740*/  IMAD.MOV.U32 R2, RZ, RZ, R7 ;  /* 0x000000ffff027224 */ /* 0x000fe200078e0007 */
[----:B------:R-:W-:Y:S01]  /*11750*/  @P1 SHF.R.U32.HI R2, RZ, c[0x0][0x4f0], R6 ;  /* 0x00013c00ff021a19 */ /* 0x000fe20000011606 */
[----:B------:R-:W-:Y:S01]  /*11760*/  IMAD.MOV.U32 R4, RZ, RZ, R8 ;  /* 0x000000ffff047224 */ /* 0x000fe200078e0008 */
[----:B------:R-:W-:Y:S01]  /*11770*/  LOP3.LUT R3, R3, 0xc0, RZ, 0xc0, !PT ;  /* 0x000000c003037812 */ /* 0x000fe200078ec0ff */
[----:B------:R-:W-:Y:S01]  /*11780*/  IMAD R17, R63, 0x80, R17 ;  /* 0x000000803f117824 */ /* 0x000fe200078e0211 */
[-C--:B------:R-:W-:Y:S01]  /*11790*/  ISETP.GE.OR P4, PT, R5, R61.reuse, P0 ;  /* 0x0000003d0500720c */ /* 0x080fe20000786670 */
[----:B------:R-:W-:Y:S01]  /*117a0*/  IMAD.IADD R5, R9, 0x1, R10 ;  /* 0x0000000109057824 */ /* 0x000fe200078e020a */
[----:B------:R-:W-:-:S02]  /*117b0*/  ISETP.GE.OR P1, PT, R0, R61, P0 ;  /* 0x0000003d0000720c */ /* 0x000fc40000726670 */
[----:B------:R-:W-:Y:S02]  /*117c0*/  SHF.R.S32.HI R6, RZ, 0x1f, R2 ;  /* 0x0000001fff067819 */ /* 0x000fe40000011402 */
[----:B------:R-:W-:Y:S02]  /*117d0*/  IADD3 R10, P0, R2, R20, RZ ;  /* 0x00000014020a7210 */ /* 0x000fe40007f1e0ff */
[----:B------:R-:W-:Y:S02]  /*117e0*/  LEA.HI R3, R3, R3, RZ, 0x1d ;  /* 0x0000000303037211 */ /* 0x000fe400078fe8ff */
[----:B------:R-:W-:Y:S02]  /*117f0*/  IADD3.X R11, R6, R21, R24, P0, !PT ;  /* 0x00000015060b7210 */ /* 0x000fe400007fe418 */
[----:B------:R-:W-:Y:S01]  /*11800*/  SHF.R.S32.HI R6, RZ, 0x1f, R14 ;  /* 0x0000001fff067819 */ /* 0x000fe2000001140e */
[----:B------:R-:W-:Y:S01]  /*11810*/  IMAD.U32 R0, R12, 0x2, R3 ;  /* 0x000000020c007824 */ /* 0x000fe200078e0003 */
[----:B------:R-:W-:Y:S01]  /*11820*/  F2FP.PACK_AB R34, R34, R124 ;  /* 0x0000007c2222723e */ /* 0x000fe200000000ff */
[----:B------:R-:W-:Y:S01]  /*11830*/  IMAD.MOV R3, RZ, RZ, -R2 ;  /* 0x000000ffff037224 */ /* 0x000fe200078e0a02 */
[----:B------:R-:W-:Y:S01]  /*11840*/  F2FP.PACK_AB R126, R127, R126 ;  /* 0x0000007e7f7e723e */ /* 0x000fe200000000ff */
[----:B------:R-:W-:Y:S01]  /*11850*/  IMAD R6, R6, c[0x0][0x3d8], RZ ;  /* 0x0000f60006067a24 */ /* 0x000fe200078e02ff */
[----:B------:R-:W-:Y:S01]  /*11860*/  F2FP.PACK_AB R120, R121, R120 ;  /* 0x000000787978723e */ /* 0x000fe200000000ff */
[----:B------:R-:W-:Y:S01]  /*11870*/  IMAD R3, R3, c[0x0][0x4e8], R7 ;  /* 0x00013a0003037a24 */ /* 0x000fe200078e0207 */
[----:B------:R-:W-:Y:S01]  /*11880*/  F2FP.PACK_AB R122, R123, R122 ;  /* 0x0000007a7b7a723e */ /* 0x000fe200000000ff */
[----:B------:R-:W-:Y:S01]  /*11890*/  IMAD.SHL.U32 R0, R0, 0x2, RZ ;  /* 0x0000000200007824 */ /* 0x000fe200078e00ff */
[----:B------:R-:W-:Y:S01]  /*118a0*/  BAR.SYNC.DEFER_BLOCKING 0x1, 0x80 ;  /* 0x0042000000007b1d */ /* 0x000fe20000010000 */
[C---:B------:R-:W-:Y:S01]  /*118b0*/  IMAD R18, R14.reuse, c[0x0][0x3dc], R6 ;  /* 0x0000f7000e127a24 */ /* 0x040fe200078e0206 */
[----:B------:R-:W-:Y:S01]  /*118c0*/  SHF.R.S32.HI R6, RZ, 0x1f, R3 ;  /* 0x0000001fff067819 */ /* 0x000fe20000011403 */
[----:B------:R-:W-:Y:S01]  /*118d0*/  IMAD.WIDE.U32 R14, R14, c[0x0][0x3d8], R4 ;  /* 0x0000f6000e0e7a25 */ /* 0x000fe200078e0004 */
[----:B------:R-:W-:-:S02]  /*118e0*/  IADD3 R7, R0, 0x80, RZ ;  /* 0x0000008000077810 */ /* 0x000fc40007ffe0ff */
[----:B------:R-:W-:Y:S01]  /*118f0*/  IADD3 R2, R0, 0x70, RZ ;  /* 0x0000007000027810 */ /* 0x000fe20007ffe0ff */
[----:B------:R-:W-:Y:S01]  /*11900*/  IMAD.MOV.U32 R4, RZ, RZ, 0x20 ;  /* 0x00000020ff047424 */ /* 0x000fe200078e00ff */
[----:B------:R-:W-:Y:S01]  /*11910*/  @P3 IADD3 R2, R7, 0x10, RZ ;  /* 0x0000001007023810 */ /* 0x000fe20007ffe0ff */
[----:B------:R-:W-:Y:S01]  /*11920*/  IMAD R5, R6, c[0x0][0x488], RZ ;  /* 0x0001220006057a24 */ /* 0x000fe200078e02ff */
[----:B------:R-:W-:Y:S01]  /*11930*/  F2FP.PACK_AB R156, R157, R156 ;  /* 0x0000009c9d9c723e */ /* 0x000fe200000000ff */
[----:B------:R-:W-:Y:S01]  /*11940*/  IMAD.WIDE.U32 R6, R3, c[0x0][0x488], R10 ;  /* 0x0001220003067a25 */ /* 0x000fe200078e000a */
[----:B------:R-:W-:Y:S02]  /*11950*/  SEL R4, R4, 0xffffffe0, !P2 ;  /* 0xffffffe004047807 */ /* 0x000fe40005000000 */
[----:B------:R-:W-:Y:S01]  /*11960*/  F2FP.PACK_AB R158, R159, R158 ;  /* 0x0000009e9f9e723e */ /* 0x000fe200000000ff */
[----:B------:R-:W-:Y:S01]  /*11970*/  IMAD R5, R3, c[0x0][0x48c], R5 ;  /* 0x0001230003057a24 */ /* 0x000fe200078e0205 */
[----:B------:R-:W-:Y:S01]  /*11980*/  F2FP.PACK_AB R29, R29, R52 ;  /* 0x000000341d1d723e */ /* 0x000fe200000000ff */
[----:B------:R-:W-:Y:S01]  /*11990*/  IMAD.IADD R3, R0, 0x1, R4 ;  /* 0x0000000100037824 */ /* 0x000fe200078e0204 */
[----:B------:R-:W-:Y:S01]  /*119a0*/  F2FP.PACK_AB R54, R55, R54 ;  /* 0x000000363736723e */ /* 0x000fe200000000ff */
[----:B------:R-:W-:Y:S01]  /*119b0*/  IMAD.IADD R4, R4, 0x1, R2 ;  /* 0x0000000104047824 */ /* 0x000fe200078e0202 */
[----:B------:R-:W-:Y:S01]  /*119c0*/  F2FP.PACK_AB R28, R28, R64 ;  /* 0x000000401c1c723e */ /* 0x000fe200000000ff */
[----:B------:R-:W-:Y:S01]  /*119d0*/  IMAD.IADD R5, R7, 0x1, R5 ;  /* 0x0000000107057824 */ /* 0x000fe200078e0205 */
        /* <DEDUP_REMOVED lines=20> */
[----:B------:R-:W-:-:S02]  /*11b20*/  LEA R8, P0, R6, c[0x0][0x450], 0x2 ;  /* 0x0001140006087a11 */ /* 0x000fc400078010ff */
        /* <DEDUP_REMOVED lines=9> */
[----:B------:R-:W-:Y:S01]  /*11bc0*/  LEA.HI.X R5, R6, c[0x0][0x454], R5, 0x2, P0 ;  /* 0x0001150006057a11 */ /* 0x000fe200000f1405 */
[----:B------:R-:W-:Y:S04]  /*11bd0*/  STS [R4], R112 ;  /* 0x0000007004007388 */ /* 0x000fe80000000800 */
        /* <DEDUP_REMOVED lines=28> */
[----:B------:R2:W-:Y:S04]  /*11da0*/  STS [R2+0x5200], R78 ;  /* 0x0052004e02007388 */ /* 0x0005e80000000800 */
[----:B------:R-:W-:Y:S04]  /*11db0*/  STS [R3+0x4080], R25 ;  /* 0x0040801903007388 */ /* 0x000fe80000000800 */
[----:B------:R-:W-:Y:S04]  /*11dc0*/  STS [R3+0x4280], R87 ;  /* 0x0042805703007388 */ /* 0x000fe80000000800 */
[----:B------:R-:W-:Y:S04]  /*11dd0*/  STS [R4+0x4000], R23 ;  /* 0x0040001704007388 */ /* 0x000fe80000000800 */
[----:B------:R-:W-:Y:S01]  /*11de0*/  STS [R4+0x4200], R22 ;  /* 0x0042001604007388 */ /* 0x000fe20000000800 */
[----:B-1----:R-:W-:Y:S01]  /*11df0*/  IMAD.SHL.U32 R0, R19, 0x2, RZ ;  /* 0x0000000213007824 */ /* 0x002fe200078e00ff */
[----:B------:R-:W-:-:S02]  /*11e00*/  LEA R19, P0, R14, c[0x0][0x380], 0x1 ;  /* 0x0000e0000e137a11 */ /* 0x000fc400078008ff */
[----:B------:R-:W-:Y:S04]  /*11e10*/  STS [R3+0x5080], R88 ;  /* 0x0050805803007388 */ /* 0x000fe80000000800 */
[----:B------:R-:W-:Y:S01]  /*11e20*/  STS [R3+0x5280], R90 ;  /* 0x0052805a03007388 */ /* 0x000fe20000000800 */
[----:B--2---:R-:W-:-:S03]  /*11e30*/  IMAD.IADD R2, R15, 0x1, R18 ;  /* 0x000000010f027824 */ /* 0x004fc600078e0212 */
[----:B------:R-:W-:Y:S02]  /*11e40*/  STS [R4+0x5000], R92 ;  /* 0x0050005c04007388 */ /* 0x000fe40000000800 */
[----:B------:R-:W-:Y:S02]  /*11e50*/  LEA.HI.X R18, R14, c[0x0][0x384], R2, 0x1, P0 ;  /* 0x0000e1000e127a11 */ /* 0x000fe400000f0c02 */
[----:B------:R-:W-:Y:S01]  /*11e60*/  STS [R4+0x5200], R94 ;  /* 0x0052005e04007388 */ /* 0x000fe20000000800 */
[----:B------:R-:W-:-:S03]  /*11e70*/  ISETP.GE.AND P0, PT, R17, R61, PT ;  /* 0x0000003d1100720c */ /* 0x000fc60003f06270 */
[----:B------:R-:W-:Y:S04]  /*11e80*/  SHFL.IDX PT, R10, R8, RZ, 0x1c1f ;  /* 0x001c1fff080a7589 */ /* 0x000fe800000e0000 */
[----:B------:R-:W1:Y:S04]  /*11e90*/  SHFL.IDX PT, R11, R5, RZ, 0x1c1f ;  /* 0x001c1fff050b7589 */ /* 0x000e6800000e0000 */
[----:B------:R-:W-:Y:S06]  /*11ea0*/  BAR.SYNC.DEFER_BLOCKING 0x1, 0x80 ;  /* 0x0042000000007b1d */ /* 0x000fec0000010000 */
[----:B------:R-:W-:Y:S04]  /*11eb0*/  SHFL.IDX PT, R6, R8, 0x1, 0x1c1f ;  /* 0x003c1f0008067f89 */ /* 0x000fe800000e0000 */
[----:B------:R-:W2:Y:S04]  /*11ec0*/  SHFL.IDX PT, R7, R5, 0x1, 0x1c1f ;  /* 0x003c1f0005077f89 */ /* 0x000ea800000e0000 */
[----:B------:R-:W-:Y:S04]  /*11ed0*/  SHFL.IDX PT, R12, R8, 0x2, 0x1c1f ;  /* 0x005c1f00080c7f89 */ /* 0x000fe800000e0000 */
[----:B------:R-:W3:Y:S04]  /*11ee0*/  SHFL.IDX PT, R13, R5, 0x2, 0x1c1f ;  /* 0x005c1f00050d7f89 */ /* 0x000ee800000e0000 */
[----:B------:R-:W-:Y:S04]  /*11ef0*/  SHFL.IDX PT, R8, R8, 0x3, 0x1c1f ;  /* 0x007c1f0008087f89 */ /* 0x000fe800000e0000 */
[----:B------:R-:W4:Y:S04]  /*11f00*/  SHFL.IDX PT, R9, R5, 0x3, 0x1c1f ;  /* 0x007c1f0005097f89 */ /* 0x000f2800000e0000 */
[----:B-1----:R1:W-:Y:S04]  /*11f10*/  @!P6 ST.E [R10.64], R30 ;  /* 0x0000001e0a00e985 */ /* 0x0023e8000c101908 */
[----:B--2---:R1:W-:Y:S04]  /*11f20*/  @!P5 ST.E [R6.64], R31 ;  /* 0x0000001f0600d985 */ /* 0x0043e8000c101908 */
[----:B------:R1:W2:Y:S04]  /*11f30*/  SHFL.IDX PT, R2, R19, RZ, 0x1c1f ;  /* 0x001c1fff13027589 */ /* 0x0002a800000e0000 */
[----:B---3--:R1:W-:Y:S04]  /*11f40*/  @!P4 ST.E [R12.64], R32 ;  /* 0x000000200c00c985 */ /* 0x0083e8000c101908 */
[----:B------:R1:W3:Y:S04]  /*11f50*/  SHFL.IDX PT, R3, R18, RZ, 0x1c1f ;  /* 0x001c1fff12037589 */ /* 0x0002e800000e0000 */
[----:B----4-:R1:W-:Y:S04]  /*11f60*/  @!P1 ST.E [R8.64], R33 ;  /* 0x0000002108009985 */ /* 0x0103e8000c101908 */
[----:B------:R1:W4:Y:S04]  /*11f70*/  LDS.128 R32, [R0+0x880] ;  /* 0x0008800000207984 */ /* 0x0003280000000c00 */
[----:B------:R1:W1:Y:S04]  /*11f80*/  LDS.128 R44, [R0+0x1080] ;  /* 0x00108000002c7984 */ /* 0x0002680000000c00 */
[----:B------:R1:W1:Y:S04]  /*11f90*/  LDS.128 R52, [R0+0x1880] ;  /* 0x0018800000347984 */ /* 0x0002680000000c00 */
[----:B------:R1:W1:Y:S04]  /*11fa0*/  LDS.128 R28, [R0+0x2880] ;  /* 0x00288000001c7984 */ /* 0x0002680000000c00 */
[----:B------:R1:W1:Y:S04]  /*11fb0*/  LDS.128 R40, [R0+0x3080] ;  /* 0x0030800000287984 */ /* 0x0002680000000c00 */
[----:B------:R1:W1:Y:S04]  /*11fc0*/  LDS.128 R48, [R0+0x3880] ;  /* 0x0038800000307984 */ /* 0x0002680000000c00 */
[----:B------:R1:W1:Y:S04]  /*11fd0*/  LDS.128 R24, [R0+0x4880] ;  /* 0x0048800000187984 */ /* 0x0002680000000c00 */
[----:B------:R1:W1:Y:S04]  /*11fe0*/  LDS.128 R36, [R0+0x5080] ;  /* 0x0050800000247984 */ /* 0x0002680000000c00 */
[----:B------:R1:W1:Y:S01]  /*11ff0*/  LDS.128 R56, [R0+0x5880] ;  /* 0x0058800000387984 */ /* 0x0002620000000c00 */
[----:B------:R-:W-:Y:S05]  /*12000*/  @P0 BRA `(.L_x_246) ;  /* 0x0000014000000947 */ /* 0x000fea0003800000 */
[----:B--23--:R-:W2:Y:S01]  /*12010*/  LDS.128 R20, [R0+0x80] ;  /* 0x0000800000147984 */ /* 0x00cea20000000c00 */
[----:B------:R-:W-:-:S02]  /*12020*/  IADD3 R5, R16, 0x20, RZ ;  /* 0x0000002010057810 */ /* 0x000fc40007ffe0ff */
[----:B-1----:R-:W-:Y:S01]  /*12030*/  IADD3 R6, R16, 0x40, RZ ;  /* 0x0000004010067810 */ /* 0x002fe20007ffe0ff */
[----:B------:R-:W1:Y:S01]  /*12040*/  LDS.128 R12, [R0+0x2080] ;  /* 0x00208000000c7984 */ /* 0x000e620000000c00 */
[----:B------:R-:W-:Y:S02]  /*12050*/  ISETP.GE.AND P1, PT, R5, c[0x0][0x3c8], PT ;  /* 0x0000f20005007a0c */ /* 0x000fe40003f26270 */
[----:B------:R-:W-:Y:S01]  /*12060*/  ISETP.GE.AND P0, PT, R6, c[0x0][0x3c8], PT ;  /* 0x0000f20006007a0c */ /* 0x000fe20003f06270 */
[----:B------:R3:W5:Y:S01]  /*12070*/  LDS.128 R8, [R0+0x4080] ;  /* 0x0040800000087984 */ /* 0x0007620000000c00 */
[----:B------:R-:W-:-:S09]  /*12080*/  ISETP.GE.AND P2, PT, R16, c[0x0][0x3c8], PT ;  /* 0x0000f20010007a0c */ /* 0x000fd20003f46270 */
[----:B------:R-:W-:-:S04]  /*12090*/  @!P1 SHF.R.S32.HI R4, RZ, 0x1f, R5 ;  /* 0x0000001fff049819 */ /* 0x000fc80000011405 */
[----:B------:R-:W-:-:S04]  /*120a0*/  @!P1 LEA.HI R4, R4, R5, RZ, 0x3 ;  /* 0x0000000504049211 */ /* 0x000fc800078f18ff */
[----:B------:R-:W-:Y:S02]  /*120b0*/  @!P1 LOP3.LUT R4, R4, 0xfffffff8, RZ, 0xc0, !PT ;  /* 0xfffffff804049812 */ /* 0x000fe400078ec0ff */
[----:B---3--:R-:W-:-:S03]  /*120c0*/  @!P0 SHF.R.S32.HI R0, RZ, 0x1f, R6 ;  /* 0x0000001fff008819 */ /* 0x008fc60000011406 */
[----:B------:R-:W-:Y:S01]  /*120d0*/  @!P1 IMAD.WIDE R4, R4, 0x2, R2 ;  /* 0x0000000204049825 */ /* 0x000fe200078e0202 */
[----:B------:R-:W-:-:S03]  /*120e0*/  @!P0 LEA.HI R0, R0, R6, RZ, 0x3 ;  /* 0x0000000600008211 */ /* 0x000fc600078f18ff */
[----:B------:R-:W-:Y:S01]  /*120f0*/  @!P2 IMAD.WIDE R6, R16, 0x2, R2 ;  /* 0x000000021006a825 */ /* 0x000fe200078e0202 */
[----:B------:R-:W-:-:S04]  /*12100*/  @!P0 LOP3.LUT R0, R0, 0xfffffff8, RZ, 0xc0, !PT ;  /* 0xfffffff800008812 */ /* 0x000fc800078ec0ff */
[----:B--2---:R2:W-:Y:S01]  /*12110*/  @!P2 ST.E.128 [R6.64], R20 ;  /* 0x000000140600a985 */ /* 0x0045e2000c101d08 */
[----:B------:R-:W-:-:S03]  /*12120*/  @!P0 IMAD.WIDE R2, R0, 0x2, R2 ;  /* 0x0000000200028825 */ /* 0x000fc600078e0202 */
[----:B-1----:R2:W-:Y:S04]  /*12130*/  @!P1 ST.E.128 [R4.64], R12 ;  /* 0x0000000c04009985 */ /* 0x0025e8000c101d08 */
[----:B-----5:R2:W-:Y:S02]  /*12140*/  @!P0 ST.E.128 [R2.64], R8 ;  /* 0x0000000802008985 */ /* 0x0205e4000c101d08 */
.L_x_246:
[----:B--23--:R-:W-:Y:S05]  /*12150*/  BSYNC B0 ;  /* 0x0000000000007941 */ /* 0x00cfea0003800000 */
.L_x_245:
[----:B-1----:R-:W-:Y:S01]  /*12160*/  IADD3 R0, R17, 0x20, RZ ;  /* 0x0000002011007810 */ /* 0x002fe20007ffe0ff */
[----:B------:R1:W2:Y:S01]  /*12170*/  SHFL.IDX PT, R3, R18, 0x1, 0x1c1f ;  /* 0x003c1f0012037f89 */ /* 0x0002a200000e0000 */
[----:B------:R-:W-:Y:S02]  /*12180*/  BSSY B0, `(.L_x_247) ;  /* 0x0000015000007945 */ /* 0x000fe40003800000 */
[----:B------:R-:W-:Y:S01]  /*12190*/  ISETP.GE.AND P0, PT, R0, R61, PT ;  /* 0x0000003d0000720c */ /* 0x000fe20003f06270 */
[----:B------:R1:W3:-:S12]  /*121a0*/  SHFL.IDX PT, R2, R19, 0x1, 0x1c1f ;  /* 0x003c1f0013027f89 */ /* 0x0002d800000e0000 */
[----:B------:R-:W-:Y:S05]  /*121b0*/  @P0 BRA `(.L_x_248) ;  /* 0x0000011000000947 */ /* 0x000fea0003800000 */
[C---:B------:R-:W-:Y:S02]  /*121c0*/  IADD3 R5, R16.reuse, 0x20, RZ ;  /* 0x0000002010057810 */ /* 0x040fe40007ffe0ff */
[----:B------:R-:W-:Y:S02]  /*121d0*/  IADD3 R6, R16, 0x40, RZ ;  /* 0x0000004010067810 */ /* 0x000fe40007ffe0ff */
[----:B------:R-:W-:Y:S02]  /*121e0*/  ISETP.GE.AND P1, PT, R5, c[0x0][0x3c8], PT ;  /* 0x0000f20005007a0c */ /* 0x000fe40003f26270 */
[----:B------:R-:W-:Y:S02]  /*121f0*/  ISETP.GE.AND P0, PT, R6, c[0x0][0x3c8], PT ;  /* 0x0000f20006007a0c */ /* 0x000fe40003f06270 */
[----:B------:R-:W-:-:S09]  /*12200*/  ISETP.GE.AND P2, PT, R16, c[0x0][0x3c8], PT ;  /* 0x0000f20010007a0c */ /* 0x000fd20003f46270 */
[----:B------:R-:W-:Y:S02]  /*12210*/  @!P1 SHF.R.S32.HI R4, RZ, 0x1f, R5 ;  /* 0x0000001fff049819 */ /* 0x000fe40000011405 */
[----:B------:R-:W-:Y:S02]  /*12220*/  @!P0 SHF.R.S32.HI R0, RZ, 0x1f, R6 ;  /* 0x0000001fff008819 */ /* 0x000fe40000011406 */
[----:B------:R-:W-:Y:S02]  /*12230*/  @!P1 LEA.HI R4, R4, R5, RZ, 0x3 ;  /* 0x0000000504049211 */ /* 0x000fe400078f18ff */
[----:B------:R-:W-:Y:S01]  /*12240*/  @!P0 LEA.HI R0, R0, R6, RZ, 0x3 ;  /* 0x0000000600008211 */ /* 0x000fe200078f18ff */
[----:B--23--:R-:W-:Y:S01]  /*12250*/  @!P2 IMAD.WIDE R6, R16, 0x2, R2 ;  /* 0x000000021006a825 */ /* 0x00cfe200078e0202 */
[----:B------:R-:W-:Y:S02]  /*12260*/  @!P1 LOP3.LUT R4, R4, 0xfffffff8, RZ, 0xc0, !PT ;  /* 0xfffffff804049812 */ /* 0x000fe400078ec0ff */
[----:B------:R-:W-:-:S02]  /*12270*/  @!P0 LOP3.LUT R0, R0, 0xfffffff8, RZ, 0xc0, !PT ;  /* 0xfffffff800008812 */ /* 0x000fc400078ec0ff */
[----:B----4-:R2:W-:Y:S01]  /*12280*/  @!P2 ST.E.128 [R6.64], R32 ;  /* 0x000000200600a985 */ /* 0x0105e2000c101d08 */
[----:B------:R-:W-:-:S04]  /*12290*/  @!P1 IMAD.WIDE R4, R4, 0x2, R2 ;  /* 0x0000000204049825 */ /* 0x000fc800078e0202 */
[----:B------:R-:W-:Y:S01]  /*122a0*/  @!P0 IMAD.WIDE R2, R0, 0x2, R2 ;  /* 0x0000000200028825 */ /* 0x000fe200078e0202 */
[----:B------:R2:W-:Y:S04]  /*122b0*/  @!P1 ST.E.128 [R4.64], R28 ;  /* 0x0000001c04009985 */ /* 0x0005e8000c101d08 */
[----:B------:R2:W-:Y:S02]  /*122c0*/  @!P0 ST.E.128 [R2.64], R24 ;  /* 0x0000001802008985 */ /* 0x0005e4000c101d08 */
.L_x_248:
[----:B------:R-:W-:Y:S05]  /*122d0*/  BSYNC B0 ;  /* 0x0000000000007941 */ /* 0x000fea0003800000 */
.L_x_247:
[----:B------:R-:W-:Y:S01]  /*122e0*/  IADD3 R0, R17, 0x40, RZ ;  /* 0x0000004011007810 */ /* 0x000fe20007ffe0ff */
[----:B--2---:R2:W1:Y:S01]  /*122f0*/  SHFL.IDX PT, R3, R18, 0x2, 0x1c1f ;  /* 0x005c1f0012037f89 */ /* 0x00446200000e0000 */
[----:B------:R-:W-:Y:S02]  /*12300*/  BSSY B0, `(.L_x_249) ;  /* 0x0000015000007945 */ /* 0x000fe40003800000 */
[----:B------:R-:W-:Y:S01]  /*12310*/  ISETP.GE.AND P0, PT, R0, R61, PT ;  /* 0x0000003d0000720c */ /* 0x000fe20003f06270 */
[----:B---3--:R2:W3:-:S12]  /*12320*/  SHFL.IDX PT, R2, R19, 0x2, 0x1c1f ;  /* 0x005c1f0013027f89 */ /* 0x0084d800000e0000 */
        /* <DEDUP_REMOVED lines=10> */
[----:B-1-3--:R-:W-:Y:S01]  /*123d0*/  @!P2 IMAD.WIDE R6, R16, 0x2, R2 ;  /* 0x000000021006a825 */ /* 0x00afe200078e0202 */
[----:B------:R-:W-:Y:S02]  /*123e0*/  @!P1 LOP3.LUT R4, R4, 0xfffffff8, RZ, 0xc0, !PT ;  /* 0xfffffff804049812 */ /* 0x000fe400078ec0ff */
[----:B------:R-:W-:-:S02]  /*123f0*/  @!P0 LOP3.LUT R0, R0, 0xfffffff8, RZ, 0xc0, !PT ;  /* 0xfffffff800008812 */ /* 0x000fc400078ec0ff */
[----:B------:R1:W-:Y:S01]  /*12400*/  @!P2 ST.E.128 [R6.64], R44 ;  /* 0x0000002c0600a985 */ /* 0x0003e2000c101d08 */
[----:B------:R-:W-:-:S04]  /*12410*/  @!P1 IMAD.WIDE R4, R4, 0x2, R2 ;  /* 0x0000000204049825 */ /* 0x000fc800078e0202 */
[----:B------:R-:W-:Y:S01]  /*12420*/  @!P0 IMAD.WIDE R2, R0, 0x2, R2 ;  /* 0x0000000200028825 */ /* 0x000fe200078e0202 */
[----:B------:R1:W-:Y:S04]  /*12430*/  @!P1 ST.E.128 [R4.64], R40 ;  /* 0x0000002804009985 */ /* 0x0003e8000c101d08 */
[----:B------:R1:W-:Y:S02]  /*12440*/  @!P0 ST.E.128 [R2.64], R36 ;  /* 0x0000002402008985 */ /* 0x0003e4000c101d08 */
.L_x_250:
[----:B------:R-:W-:Y:S05]  /*12450*/  BSYNC B0 ;  /* 0x0000000000007941 */ /* 0x000fea0003800000 */
.L_x_249:
[----:B------:R-:W-:Y:S01]  /*12460*/  IADD3 R0, R17, 0x60, RZ ;  /* 0x0000006011007810 */ /* 0x000fe20007ffe0ff */
[----:B-1----:R1:W2:Y:S03]  /*12470*/  SHFL.IDX PT, R7, R18, 0x3, 0x1c1f ;  /* 0x007c1f0012077f89 */ /* 0x0022a600000e0000 */
[----:B------:R-:W-:Y:S01]  /*12480*/  ISETP.GE.AND P0, PT, R0, R61, PT ;  /* 0x0000003d0000720c */ /* 0x000fe20003f06270 */
[----:B------:R1:W4:-:S12]  /*12490*/  SHFL.IDX PT, R6, R19, 0x3, 0x1c1f ;  /* 0x007c1f0013067f89 */ /* 0x00031800000e0000 */
[----:B------:R-:W-:Y:S05]  /*124a0*/  @P0 EXIT ;  /* 0x000000000000094d */ /* 0x000fea0003800000 */
[C---:B---3--:R-:W-:Y:S02]  /*124b0*/  IADD3 R2, R16.reuse, 0x20, RZ ;  /* 0x0000002010027810 */ /* 0x048fe40007ffe0ff */
[----:B------:R-:W-:Y:S02]  /*124c0*/  ISETP.GE.AND P1, PT, R16, c[0x0][0x3c8], PT ;  /* 0x0000f20010007a0c */ /* 0x000fe40003f26270 */
[----:B------:R-:W-:-:S11]  /*124d0*/  ISETP.GE.AND P0, PT, R2, c[0x0][0x3c8], PT ;  /* 0x0000f20002007a0c */ /* 0x000fd60003f06270 */
[----:B--2-4-:R-:W-:Y:S02]  /*124e0*/  @!P1 IMAD.WIDE R4, R16, 0x2, R6 ;  /* 0x0000000210049825 */ /* 0x014fe400078e0206 */
        /* <DEDUP_REMOVED lines=15> */
.L_x_244:
[----:B------:R-:W2:Y:S01]  /*125e0*/  S2R R8, SR_TID.X ;  /* 0x0000000000087919 */ /* 0x000ea20000002100 */
[----:B------:R-:W-:Y:S03]  /*125f0*/  BSSY B0, `(.L_x_251) ;  /* 0x0000028000007945 */ /* 0x000fe60003800000 */
[----:B------:R-:W3:Y:S01]  /*12600*/  S2R R9, SR_CTAID.Z ;  /* 0x0000000000097919 */ /* 0x000ee20000002700 */
[----:B--2---:R-:W-:Y:S02]  /*12610*/  ISETP.GT.AND P0, PT, R8, 0x7f, PT ;  /* 0x0000007f0800780c */ /* 0x004fe40003f04270 */
[----:B---3--:R-:W-:-:S11]  /*12620*/  SHF.R.S32.HI R10, RZ, 0x1f, R9 ;  /* 0x0000001fff0a7819 */ /* 0x008fd60000011409 */
[----:B------:R-:W-:Y:S05]  /*12630*/  @P0 BRA `(.L_x_252) ;  /* 0x0000023000000947 */ /* 0x000fea0003800000 */
[----:B------:R-:W2:Y:S01]  /*12640*/  S2R R5, SR_CTAID.X ;  /* 0x0000000000057919 */ /* 0x000ea20000002500 */
[----:B------:R-:W-:-:S05]  /*12650*/  MOV R2, c[0x0][0x4e8] ;  /* 0x00013a0000027a02 */ /* 0x000fca0000000f00 */
[----:B------:R-:W-:Y:S01]  /*12660*/  IMAD R0, R2, c[0x0][0x388], RZ ;  /* 0x0000e20002007a24 */ /* 0x000fe200078e02ff */
[----:B--2---:R-:W-:-:S04]  /*12670*/  LEA R5, R5, R8, 0x7 ;  /* 0x0000000805057211 */ /* 0x004fc800078e38ff */
[----:B------:R-:W-:-:S13]  /*12680*/  ISETP.GE.AND P0, PT, R5, R0, PT ;  /* 0x000000000500720c */ /* 0x000fda0003f06270 */
[----:B------:R-:W-:Y:S05]  /*12690*/  @P0 BRA `(.L_x_252) ;  /* 0x000001d000000947 */ /* 0x000fea0003800000 */
[----:B------:R-:W-:Y:S01]  /*126a0*/  ISETP.NE.AND P0, PT, R2, 0x1, PT ;  /* 0x000000010200780c */ /* 0x000fe20003f05270 */
[----:B------:R-:W-:Y:S01]  /*126b0*/  ULDC.64 UR4, c[0x0][0x490] ;  /* 0x0001240000047ab9 */ /* 0x000fe20000000a00 */
[----:B------:R-:W-:Y:S01]  /*126c0*/  MOV R0, R5 ;  /* 0x0000000500007202 */ /* 0x000fe20000000f00 */
[----:B------:R-:W-:Y:S01]  /*126d0*/  UIMAD UR10, UR6, UR4, URZ ;  /* 0x00000004060a72a4 */ /* 0x000fe2000f8e023f */
[----:B------:R-:W-:Y:S01]  /*126e0*/  IMAD R6, R10, c[0x0][0x498], RZ ;  /* 0x000126000a067a24 */ /* 0x000fe200078e02ff */
[----:B------:R-:W-:Y:S02]  /*126f0*/  UIMAD.WIDE.U32 UR12, UR7, UR4, URZ ;  /* 0x00000004070c72a5 */ /* 0x000fe4000f8e003f */
[----:B------:R-:W-:Y:S01]  /*12700*/  UIMAD UR4, UR7, UR5, UR10 ;  /* 0x00000005070472a4 */ /* 0x000fe2000f8e020a */
[----:B------:R-:W-:-:S03]  /*12710*/  IMAD R6, R9, c[0x0][0x49c], R6 ;  /* 0x0001270009067a24 */ /* 0x000fc600078e0206 */
[----:B------:R-:W-:Y:S01]  /*12720*/  UIADD3 UR4, UR13, UR4, URZ ;  /* 0x000000040d047290 */ /* 0x000fe2000fffe03f */
[----:B------:R-:W-:Y:S01]  /*12730*/  MOV R3, UR13 ;  /* 0x0000000d00037c02 */ /* 0x000fe20008000f00 */
[----:B------:R-:W-:-:S04]  /*12740*/  @P0 IMAD.HI.U32 R2, R5, c[0x0][0x4ec], RZ ;  /* 0x00013b0005020a27 */ /* 0x000fc800078e00ff */
[----:B------:R-:W-:Y:S01]  /*12750*/  IMAD.U32 R3, RZ, RZ, UR4 ;  /* 0x00000004ff037e24 */ /* 0x000fe2000f8e00ff */
[----:B------:R-:W-:Y:S01]  /*12760*/  @P0 SHF.R.U32.HI R0, RZ, c[0x0][0x4f0], R2 ;  /* 0x00013c00ff000a19 */ /* 0x000fe20000011602 */
[----:B------:R-:W-:-:S03]  /*12770*/  IMAD.U32 R2, RZ, RZ, UR12 ;  /* 0x0000000cff027e24 */ /* 0x000fc6000f8e00ff */
[----:B------:R-:W-:Y:S01]  /*12780*/  IADD3 R4, -R0, RZ, RZ ;  /* 0x000000ff00047210 */ /* 0x000fe20007ffe1ff */
[----:B------:R-:W-:Y:S01]  /*12790*/  IMAD.WIDE.U32 R2, R9, c[0x0][0x498], R2 ;  /* 0x0001260009027a25 */ /* 0x000fe200078e0002 */
[----:B------:R-:W-:-:S03]  /*127a0*/  SHF.R.S32.HI R7, RZ, 0x1f, R0 ;  /* 0x0000001fff077819 */ /* 0x000fc60000011400 */
[----:B------:R-:W-:Y:S01]  /*127b0*/  IMAD R4, R4, c[0x0][0x4e8], R5 ;  /* 0x00013a0004047a24 */ /* 0x000fe200078e0205 */
[----:B------:R-:W-:-:S04]  /*127c0*/  IADD3 R2, P0, R0, R2, RZ ;  /* 0x0000000200027210 */ /* 0x000fc80007f1e0ff */
[----:B------:R-:W-:Y:S02]  /*127d0*/  SHF.R.S32.HI R5, RZ, 0x1f, R4 ;  /* 0x0000001fff057819 */ /* 0x000fe40000011404 */
[----:B------:R-:W-:-:S03]  /*127e0*/  IADD3.X R3, R7, R3, R6, P0, !PT ;  /* 0x0000000307037210 */ /* 0x000fc600007fe406 */
[----:B------:R-:W-:Y:S02]  /*127f0*/  IMAD R0, R5, c[0x0][0x488], RZ ;  /* 0x0001220005007a24 */ /* 0x000fe400078e02ff */
[----:B------:R-:W-:-:S04]  /*12800*/  IMAD.WIDE.U32 R2, R4, c[0x0][0x488], R2 ;  /* 0x0001220004027a25 */ /* 0x000fc800078e0002 */
[----:B------:R-:W-:Y:S01]  /*12810*/  IMAD R0, R4, c[0x0][0x48c], R0 ;  /* 0x0001230004007a24 */ /* 0x000fe200078e0200 */
[----:B------:R-:W-:-:S04]  /*12820*/  LEA R4, P0, R2, c[0x0][0x450], 0x2 ;  /* 0x0001140002047a11 */ /* 0x000fc800078010ff */
[----:B------:R-:W-:-:S04]  /*12830*/  IADD3 R0, R3, R0, RZ ;  /* 0x0000000003007210 */ /* 0x000fc80007ffe0ff */
[----:B------:R-:W-:Y:S01]  /*12840*/  LEA.HI.X R5, R2, c[0x0][0x454], R0, 0x2, P0 ;  /* 0x0001150002057a11 */ /* 0x000fe200000f1400 */
[----:B------:R-:W-:-:S05]  /*12850*/  IMAD.MOV.U32 R0, RZ, RZ, -0x800000 ;  /* 0xff800000ff007424 */ /* 0x000fca00078e00ff */
[----:B------:R2:W-:Y:S02]  /*12860*/  STG.E [R4.64], R0 ;  /* 0x0000000004007986 */ /* 0x0005e4000c101908 */
.L_x_252:
[----:B------:R-:W-:Y:S05]  /*12870*/  BSYNC B0 ;  /* 0x0000000000007941 */ /* 0x000fea0003800000 */
.L_x_251:
[----:B------:R-:W3:Y:S01]  /*12880*/  S2R R15, SR_CTAID.X ;  /* 0x00000000000f7919 */ /* 0x000ee20000002500 */
[----:B--2---:R-:W-:Y:S01]  /*12890*/  SHF.R.S32.HI R0, RZ, 0x1f, R8 ;  /* 0x0000001fff007819 */ /* 0x004fe20000011408 */
[----:B------:R-:W-:Y:S01]  /*128a0*/  IMAD.MOV.U32 R14, RZ, RZ, c[0x0][0x4e8] ;  /* 0x00013a00ff0e7624 */ /* 0x000fe200078e00ff */
[----:B------:R-:W-:Y:S01]  /*128b0*/  ULDC.64 UR4, c[0x0][0x3e8] ;  /* 0x0000fa0000047ab9 */ /* 0x000fe20000000a00 */
[----:B------:R-:W-:Y:S01]  /*128c0*/  IMAD R7, R10, c[0x0][0x3f0], RZ ;  /* 0x0000fc000a077a24 */ /* 0x000fe200078e02ff */
[----:B------:R-:W-:Y:S01]  /*128d0*/  LEA.HI R0, R0, R8, RZ, 0x2 ;  /* 0x0000000800007211 */ /* 0x000fe200078f10ff */
[----:B------:R-:W-:Y:S01]  /*128e0*/  UIMAD UR6, UR6, UR4, URZ ;  /* 0x00000004060672a4 */ /* 0x000fe2000f8e023f */
[----:B------:R-:W-:Y:S01]  /*128f0*/  ISETP.NE.AND P0, PT, R14, 0x1, PT ;  /* 0x000000010e00780c */ /* 0x000fe20003f05270 */
[----:B------:R-:W-:Y:S01]  /*12900*/  UIMAD.WIDE.U32 UR10, UR7, UR4, URZ ;  /* 0x00000004070a72a5 */ /* 0x000fe2000f8e003f */
[----:B------:R-:W-:Y:S01]  /*12910*/  LOP3.LUT R2, R0, 0xfffffffc, RZ, 0xc0, !PT ;  /* 0xfffffffc00027812 */ /* 0x000fe200078ec0ff */
[----:B------:R-:W-:Y:S01]  /*12920*/  UIMAD UR4, UR7, UR5, UR6 ;  /* 0x00000005070472a4 */ /* 0x000fe2000f8e0206 */
[----:B------:R-:W-:Y:S01]  /*12930*/  SHF.R.S32.HI R11, RZ, 0x2, R0 ;  /* 0x00000002ff0b7819 */ /* 0x000fe20000011400 */
[----:B------:R-:W-:Y:S01]  /*12940*/  IMAD R7, R9, c[0x0][0x3f4], R7 ;  /* 0x0000fd0009077a24 */ /* 0x000fe200078e0207 */
[----:B------:R-:W-:Y:S01]  /*12950*/  BSSY B0, `(.L_x_253) ;  /* 0x0000033000007945 */ /* 0x000fe20003800000 */
[----:B------:R-:W-:Y:S01]  /*12960*/  IMAD.IADD R8, R8, 0x1, -R2 ;  /* 0x0000000108087824 */ /* 0x000fe200078e0a02 */
[----:B------:R-:W-:Y:S01]  /*12970*/  UIADD3 UR4, UR11, UR4, URZ ;  /* 0x000000040b047290 */ /* 0x000fe2000fffe03f */
[----:B------:R-:W-:Y:S01]  /*12980*/  IMAD.U32 R3, RZ, RZ, UR11 ;  /* 0x0000000bff037e24 */ /* 0x000fe2000f8e00ff */
[----:B------:R-:W-:Y:S01]  /*12990*/  MOV R2, UR10 ;  /* 0x0000000a00027c02 */ /* 0x000fe20008000f00 */
[----:B------:R-:W-:Y:S01]  /*129a0*/  IMAD R14, R14, c[0x0][0x388], RZ ;  /* 0x0000e2000e0e7a24 */ /* 0x000fe200078e02ff */
[----:B------:R-:W-:-:S02]  /*129b0*/  LEA R0, R8, R11, 0x5 ;  /* 0x0000000b08007211 */ /* 0x000fc400078e28ff */
[----:B------:R-:W-:-:S03]  /*129c0*/  MOV R3, UR4 ;  /* 0x0000000400037c02 */ /* 0x000fc60008000f00 */
[C---:B---3--:R-:W-:Y:S01]  /*129d0*/  IMAD R4, R15.reuse, 0x80, R0 ;  /* 0x000000800f047824 */ /* 0x048fe200078e0200 */
[----:B------:R-:W-:Y:S01]  /*129e0*/  LEA R11, R15, R11, 0x7 ;  /* 0x0000000b0f0b7211 */ /* 0x000fe200078e38ff */
[----:B------:R-:W-:-:S04]  /*129f0*/  IMAD.WIDE.U32 R2, R9, c[0x0][0x3f0], R2 ;  /* 0x0000fc0009027a25 */ /* 0x000fc800078e0002 */
[----:B------:R-:W-:-:S04]  /*12a00*/  @P0 IMAD.HI.U32 R5, R4, c[0x0][0x4ec], RZ ;  /* 0x00013b0004050a27 */ /* 0x000fc800078e00ff */
[----:B------:R-:W-:Y:S01]  /*12a10*/  IMAD.MOV.U32 R0, RZ, RZ, R4 ;  /* 0x000000ffff007224 */ /* 0x000fe200078e0004 */
[----:B------:R-:W-:Y:S01]  /*12a20*/  @P0 SHF.R.U32.HI R0, RZ, c[0x0][0x4f0], R5 ;  /* 0x00013c00ff000a19 */ /* 0x000fe20000011605 */
[----:B------:R-:W-:-:S03]  /*12a30*/  IMAD.IADD R3, R3, 0x1, R7 ;  /* 0x0000000103037824 */ /* 0x000fc600078e0207 */
[----:B------:R-:W-:Y:S01]  /*12a40*/  SHF.R.S32.HI R6, RZ, 0x1f, R0 ;  /* 0x0000001fff067819 */ /* 0x000fe20000011400 */
[C---:B------:R-:W-:Y:S01]  /*12a50*/  IMAD.WIDE.U32 R2, R0.reuse, c[0x0][0x3e0], R2 ;  /* 0x0000f80000027a25 */ /* 0x040fe200078e0002 */
[----:B------:R-:W-:-:S03]  /*12a60*/  IADD3 R5, -R0, RZ, RZ ;  /* 0x000000ff00057210 */ /* 0x000fc60007ffe1ff */
[----:B------:R-:W-:Y:S02]  /*12a70*/  IMAD R6, R6, c[0x0][0x3e0], RZ ;  /* 0x0000f80006067a24 */ /* 0x000fe400078e02ff */
[----:B------:R-:W-:Y:S02]  /*12a80*/  IMAD R5, R5, c[0x0][0x4e8], R4 ;  /* 0x00013a0005057a24 */ /* 0x000fe400078e0204 */
[----:B------:R-:W-:-:S03]  /*12a90*/  IMAD R0, R0, c[0x0][0x3e4], R6 ;  /* 0x0000f90000007a24 */ /* 0x000fc600078e0206 */
[----:B------:R-:W-:Y:S02]  /*12aa0*/  SHF.R.S32.HI R4, RZ, 0x1f, R5 ;  /* 0x0000001fff047819 */ /* 0x000fe40000011405 */
[----:B------:R-:W-:-:S03]  /*12ab0*/  IADD3 R3, R3, R0, RZ ;  /* 0x0000000003037210 */ /* 0x000fc60007ffe0ff */
[----:B------:R-:W-:Y:S02]  /*12ac0*/  IMAD R0, R4, c[0x0][0x3d8], RZ ;  /* 0x0000f60004007a24 */ /* 0x000fe400078e02ff */
[----:B------:R-:W-:-:S04]  /*12ad0*/  IMAD.WIDE.U32 R2, R5, c[0x0][0x3d8], R2 ;  /* 0x0000f60005027a25 */ /* 0x000fc800078e0002 */
[----:B------:R-:W-:Y:S01]  /*12ae0*/  IMAD R0, R5, c[0x0][0x3dc], R0 ;  /* 0x0000f70005007a24 */ /* 0x000fe200078e0200 */
[----:B------:R-:W-:-:S03]  /*12af0*/  LEA R13, P0, R2, c[0x0][0x380], 0x1 ;  /* 0x0000e000020d7a11 */ /* 0x000fc600078008ff */
[----:B------:R-:W-:-:S05]  /*12b00*/  IMAD.IADD R0, R3, 0x1, R0 ;  /* 0x0000000103007824 */ /* 0x000fca00078e0200 */
[----:B------:R-:W-:Y:S02]  /*12b10*/  LEA.HI.X R12, R2, c[0x0][0x384], R0, 0x1, P0 ;  /* 0x0000e100020c7a11 */ /* 0x000fe400000f0c00 */
[----:B------:R-:W-:Y:S01]  /*12b20*/  ISETP.GE.AND P0, PT, R11, R14, PT ;  /* 0x0000000e0b00720c */ /* 0x000fe20003f06270 */
[----:B------:R2:W3:Y:S01]  /*12b30*/  SHFL.IDX PT, R2, R13, RZ, 0x1c1f ;  /* 0x001c1fff0d027589 */ /* 0x0004e200000e0000 */
[----:B------:R-:W-:-:S03]  /*12b40*/  SHF.L.U32 R0, R8, 0x3, RZ ;  /* 0x0000000308007819 */ /* 0x000fc600000006ff */
[----:B------:R2:W4:Y:S01]  /*12b50*/  SHFL.IDX PT, R3, R12, RZ, 0x1c1f ;  /* 0x001c1fff0c037589 */ /* 0x00052200000e0000 */
        /* <DEDUP_REMOVED lines=18> */
.L_x_254:
[----:B------:R-:W-:Y:S05]  /*12c80*/  BSYNC B0 ;  /* 0x0000000000007941 */ /* 0x000fea0003800000 */
.L_x_253:
[----:B---3--:R-:W-:Y:S01]  /*12c90*/  IADD3 R4, R11, 0x20, RZ ;  /* 0x000000200b047810 */ /* 0x008fe20007ffe0ff */
[----:B----4-:R3:W4:Y:S01]  /*12ca0*/  SHFL.IDX PT, R3, R12, 0x1, 0x1c1f ;  /* 0x003c1f000c037f89 */ /* 0x01072200000e0000 */
        /* <DEDUP_REMOVED lines=19> */
.L_x_256:
[----:B------:R-:W-:Y:S05]  /*12de0*/  BSYNC B0 ;  /* 0x0000000000007941 */ /* 0x000fea0003800000 */
.L_x_255:
[----:B-1----:R-:W-:Y:S01]  /*12df0*/  IADD3 R4, R11, 0x40, RZ ;  /* 0x000000400b047810 */ /* 0x002fe20007ffe0ff */
[----:B----4-:R1:W4:Y:S01]  /*12e00*/  SHFL.IDX PT, R3, R12, 0x2, 0x1c1f ;  /* 0x005c1f000c037f89 */ /* 0x01032200000e0000 */
[----:B------:R-:W-:Y:S02]  /*12e10*/  BSSY B0, `(.L_x_257) ;  /* 0x0000013000007945 */ /* 0x000fe40003800000 */
[----:B------:R-:W-:Y:S01]  /*12e20*/  ISETP.GE.AND P0, PT, R4, R14, PT ;  /* 0x0000000e0400720c */ /* 0x000fe20003f06270 */
[----:B------:R1:W2:-:S12]  /*12e30*/  SHFL.IDX PT, R2, R13, 0x2, 0x1c1f ;  /* 0x005c1f000d027f89 */ /* 0x00029800000e0000 */
[----:B------:R-:W-:Y:S05]  /*12e40*/  @P0 BRA `(.L_x_258) ;  /* 0x000000f000000947 */ /* 0x000fea0003800000 */
[----:B------:R-:W-:Y:S02]  /*12e50*/  ISETP.GE.AND P1, PT, R9, c[0x0][0x3c8], PT ;  /* 0x0000f20009007a0c */ /* 0x000fe40003f26270 */
[----:B------:R-:W-:Y:S02]  /*12e60*/  ISETP.GE.AND P0, PT, R10, c[0x0][0x3c8], PT ;  /* 0x0000f2000a007a0c */ /* 0x000fe40003f06270 */
[----:B------:R-:W-:-:S09]  /*12e70*/  ISETP.GE.AND P2, PT, R0, c[0x0][0x3c8], PT ;  /* 0x0000f20000007a0c */ /* 0x000fd20003f46270 */
[----:B------:R-:W-:Y:S02]  /*12e80*/  @!P1 SHF.R.S32.HI R5, RZ, 0x1f, R9 ;  /* 0x0000001fff059819 */ /* 0x000fe40000011409 */
[----:B------:R-:W-:Y:S02]  /*12e90*/  @!P0 SHF.R.S32.HI R4, RZ, 0x1f, R10 ;  /* 0x0000001fff048819 */ /* 0x000fe4000001140a */
[----:B------:R-:W-:Y:S01]  /*12ea0*/  @!P1 LEA.HI R5, R5, R9, RZ, 0x3 ;  /* 0x0000000905059211 */ /* 0x000fe200078f18ff */
[--C-:B--2-4-:R-:W-:Y:S01]  /*12eb0*/  @!P2 IMAD.WIDE R6, R0, 0x2, R2.reuse ;  /* 0x000000020006a825 */ /* 0x114fe200078e0202 */
        /* <DEDUP_REMOVED lines=8> */
.L_x_258:
[----:B------:R-:W-:Y:S05]  /*12f40*/  BSYNC B0 ;  /* 0x0000000000007941 */ /* 0x000fea0003800000 */
.L_x_257:
[----:B--2---:R-:W-:Y:S01]  /*12f50*/  IADD3 R4, R11, 0x60, RZ ;  /* 0x000000600b047810 */ /* 0x004fe20007ffe0ff */
[----:B----4-:R2:W4:Y:S03]  /*12f60*/  SHFL.IDX PT, R3, R12, 0x3, 0x1c1f ;  /* 0x007c1f000c037f89 */ /* 0x01052600000e0000 */
[----:B------:R-:W-:Y:S01]  /*12f70*/  ISETP.GE.AND P0, PT, R4, R14, PT ;  /* 0x0000000e0400720c */ /* 0x000fe20003f06270 */
[----:B------:R2:W1:-:S12]  /*12f80*/  SHFL.IDX PT, R2, R13, 0x3, 0x1c1f ;  /* 0x007c1f000d027f89 */ /* 0x00045800000e0000 */
[----:B------:R-:W-:Y:S05]  /*12f90*/  @P0 EXIT ;  /* 0x000000000000094d */ /* 0x000fea0003800000 */
[----:B------:R-:W-:Y:S02]  /*12fa0*/  ISETP.GE.AND P0, PT, R9, c[0x0][0x3c8], PT ;  /* 0x0000f20009007a0c */ /* 0x000fe40003f06270 */
[----:B------:R-:W-:-:S11]  /*12fb0*/  ISETP.GE.AND P1, PT, R0, c[0x0][0x3c8], PT ;  /* 0x0000f20000007a0c */ /* 0x000fd60003f26270 */
[----:B------:R-:W-:Y:S02]  /*12fc0*/  @!P0 SHF.R.S32.HI R4, RZ, 0x1f, R9 ;  /* 0x0000001fff048819 */ /* 0x000fe40000011409 */
[----:B-1--4-:R-:W-:Y:S02]  /*12fd0*/  @!P1 IMAD.WIDE R6, R0, 0x2, R2 ;  /* 0x0000000200069825 */ /* 0x012fe400078e0202 */
        /* <DEDUP_REMOVED lines=13> */
.L_x_170:
[----:B---3--:R-:W-:Y:S02]  /*130b0*/  MOV R3, R25 ;  /* 0x0000001900037202 */ /* 0x008fe40000000f00 */
[----:B------:R-:W-:Y:S02]  /*130c0*/  MOV R2, 0x130e0 ;  /* 0x000130e000027802 */ /* 0x000fe40000000f00 */
[----:B------:R-:W-:Y:S05]  /*130d0*/  CALL.REL.NOINC `($__internal_0_$__cuda_sm70_shflsync_idx_p) ;  /* 0x000001f000007944 */ /* 0x000fea0003c00000 */
[----:B------:R-:W-:Y:S01]  /*130e0*/  IMAD.MOV.U32 R5, RZ, RZ, R6 ;  /* 0x000000ffff057224 */ /* 0x000fe200078e0006 */
[----:B------:R-:W-:Y:S02]  /*130f0*/  MOV R3, R26 ;  /* 0x0000001a00037202 */ /* 0x000fe40000000f00 */
[----:B------:R-:W-:Y:S02]  /*13100*/  MOV R2, 0x13120 ;  /* 0x0001312000027802 */ /* 0x000fe40000000f00 */
[----:B------:R-:W-:Y:S05]  /*13110*/  CALL.REL.NOINC `($__internal_0_$__cuda_sm70_shflsync_idx_p) ;  /* 0x000001b000007944 */ /* 0x000fea0003c00000 */
[----:B------:R-:W-:Y:S01]  /*13120*/  MOV R2, R6 ;  /* 0x0000000600027202 */ /* 0x000fe20000000f00 */
[----:B------:R-:W-:Y:S05]  /*13130*/  BRA `(.L_x_259) ;  /* 0xfffeeb2000007947 */ /* 0x000fea000383ffff */
.L_x_194:
[----:B------:R-:W-:Y:S02]  /*13140*/  MOV R2, 0x13160 ;  /* 0x0001316000027802 */ /* 0x000fe40000000f00 */
[----:B--2---:R-:W-:Y:S05]  /*13150*/  CALL.REL.NOINC `($__internal_0_$__cuda_sm70_shflsync_idx_p) ;  /* 0x0000017000007944 */ /* 0x004fea0003c00000 */
[----:B------:R-:W-:Y:S01]  /*13160*/  MOV R3, R10 ;  /* 0x0000000a00037202 */ /* 0x000fe20000000f00 */
[----:B------:R-:W-:Y:S01]  /*13170*/  IMAD.MOV.U32 R4, RZ, RZ, R6 ;  /* 0x000000ffff047224 */ /* 0x000fe200078e0006 */
[----:B------:R-:W-:Y:S02]  /*13180*/  MOV R2, 0x131a0 ;  /* 0x000131a000027802 */ /* 0x000fe40000000f00 */
[----:B------:R-:W-:Y:S05]  /*13190*/  CALL.REL.NOINC `($__internal_0_$__cuda_sm70_shflsync_idx_p) ;  /* 0x0000013000007944 */ /* 0x000fea0003c00000 */
[----:B------:R-:W-:Y:S01]  /*131a0*/  MOV R0, R6 ;  /* 0x0000000600007202 */ /* 0x000fe20000000f00 */
[----:B------:R-:W-:-:S05]  /*131b0*/  BRA `(.L_x_260) ;  /* 0xffff28d000007947 */ /* 0x000fca000383ffff */
.L_x_219:
[----:B--2---:R-:W-:Y:S02]  /*131c0*/  MOV R3, R8 ;  /* 0x0000000800037202 */ /* 0x004fe40000000f00 */
[----:B------:R-:W-:Y:S02]  /*131d0*/  MOV R2, 0x131f0 ;  /* 0x000131f000027802 */ /* 0x000fe40000000f00 */
[----:B------:R-:W-:Y:S05]  /*131e0*/  CALL.REL.NOINC `($__internal_0_$__cuda_sm70_shflsync_idx_p) ;  /* 0x000000e000007944 */ /* 0x000fea0003c00000 */
[----:B------:R-:W-:Y:S01]  /*131f0*/  MOV R3, R9 ;  /* 0x0000000900037202 */ /* 0x000fe20000000f00 */
[----:B------:R-:W-:Y:S01]  /*13200*/  IMAD.MOV.U32 R4, RZ, RZ, R6 ;  /* 0x000000ffff047224 */ /* 0x000fe200078e0006 */
[----:B------:R-:W-:Y:S02]  /*13210*/  MOV R2, 0x13230 ;  /* 0x0001323000027802 */ /* 0x000fe40000000f00 */
[----:B------:R-:W-:Y:S05]  /*13220*/  CALL.REL.NOINC `($__internal_0_$__cuda_sm70_shflsync_idx_p) ;  /* 0x000000a000007944 */ /* 0x000fea0003c00000 */
[----:B------:R-:W-:Y:S01]  /*13230*/  MOV R2, R6 ;  /* 0x0000000600027202 */ /* 0x000fe20000000f00 */
[----:B------:R-:W-:-:S05]  /*13240*/  BRA `(.L_x_261) ;  /* 0xffff6b4000007947 */ /* 0x000fca000383ffff */
.L_x_225:
[----:B------:R-:W-:Y:S02]  /*13250*/  MOV R2, 0x13270 ;  /* 0x0001327000027802 */ /* 0x000fe40000000f00 */
[----:B----4-:R-:W-:Y:S05]  /*13260*/  CALL.REL.NOINC `($__internal_0_$__cuda_sm70_shflsync_idx_p) ;  /* 0x0000006000007944 */ /* 0x010fea0003c00000 */
[----:B------:R-:W-:Y:S01]  /*13270*/  MOV R3, R10 ;  /* 0x0000000a00037202 */ /* 0x000fe20000000f00 */
[----:B------:R-:W-:Y:S01]  /*13280*/  IMAD.MOV.U32 R4, RZ, RZ, R6 ;  /* 0x000000ffff047224 */ /* 0x000fe200078e0006 */
[----:B------:R-:W-:Y:S02]  /*13290*/  MOV R2, 0x132b0 ;  /* 0x000132b000027802 */ /* 0x000fe40000000f00 */
[----:B------:R-:W-:Y:S05]  /*132a0*/  CALL.REL.NOINC `($__internal_0_$__cuda_sm70_shflsync_idx_p) ;  /* 0x0000002000007944 */ /* 0x000fea0003c00000 */
[----:B------:R-:W-:Y:S01]  /*132b0*/  MOV R0, R6 ;  /* 0x0000000600007202 */ /* 0x000fe20000000f00 */
[----:B------:R-:W-:-:S05]  /*132c0*/  BRA `(.L_x_262) ;  /* 0xffff975000007947 */ /* 0x000fca000383ffff */
        .weak           $__internal_0_$__cuda_sm70_shflsync_idx_p
        .type           $__internal_0_$__cuda_sm70_shflsync_idx_p,@function
        .size           $__internal_0_$__cuda_sm70_shflsync_idx_p,(.L_x_858 - $__internal_0_$__cuda_sm70_shflsync_idx_p)
$__internal_0_$__cuda_sm70_shflsync_idx_p:
[----:B------:R-:W-:Y:S01]  /*132d0*/  MOV R6, 0x1 ;  /* 0x0000000100067802 */ /* 0x000fe20000000f00 */
[----:B------:R-:W-:-:S02]  /*132e0*/  IMAD.MOV.U32 R24, RZ, RZ, -0x1 ;  /* 0xffffffffff187424 */ /* 0x000fc400078e00ff */
[----:B------:R-:W-:Y:S02]  /*132f0*/  IMAD.MOV.U32 R7, RZ, RZ, 0x1c1f ;  /* 0x00001c1fff077424 */ /* 0x000fe400078e00ff */
[----:B------:R-:W-:Y:S04]  /*13300*/  WARPSYNC R24 ;  /* 0x0000001800007348 */ /* 0x000fe80003800000 */
[----:B------:R1:W2:Y:S02]  /*13310*/  SHFL.IDX PT, R6, R3, R6, R7 ;  /* 0x0000000603067389 */ /* 0x0002a400000e0007 */
[----:B-1----:R-:W-:-:S04]  /*13320*/  MOV R3, 0x0 ;  /* 0x0000000000037802 */ /* 0x002fc80000000f00 */
[----:B--2---:R-:W-:Y:S05]  /*13330*/  RET.REL.NODEC R2 `(_ZN7cutlass13device_kernelIN5flash19enable_sm80_to_sm89INS1_16FlashAttnFwdSm80INS1_25CollectiveMainloopFwdSm80ILi4ELi1ELb0EN4cute5tupleIJNS5_1CILi128EEENS7_ILi48EEENS7_ILi96EEEEEELi96ENS_6half_tEfNS_4arch4Sm80ELb0ELb1ELb0ELb0ELb1ELb0ELb1ELb0EEENS1_21CollectiveEpilogueFwdINS6_IJS8_SA_S9_EEENS6_IJNS7_ILi1EEESI_SI_EEESC_SE_Li128ELb0ELb1ELb0ELb0EEENS1_19SingleTileSchedulerILb0ELb0ELb1ELi128EEEEEEEEEvNT_6ParamsE) ;  /* 0xfffeccc002007950 */ /* 0x004fea0003c3ffff */
.L_x_263:
        /* <DEDUP_REMOVED lines=12> */
.L_x_858:


//--------------------- .text._ZN7cutlass13device_kernelIN5flash19enable_sm80_to_sm89INS1_16FlashAttnFwdSm80INS1_25CollectiveMainloopFwdSm80ILi4ELi1ELb0EN4cute5tupleIJNS5_1CILi128EEENS7_ILi48EEENS7_ILi96EEEEEELi96ENS_6half_tEfNS_4arch4Sm80ELb0ELb1ELb0ELb1ELb1ELb0ELb1ELb0EEENS1_21CollectiveEpilogueFwdINS6_IJS8_SA_S9_EEENS6_IJNS7_ILi1EEESI_SI_EEESC_SE_Li128ELb1ELb1ELb0ELb0EEENS1_19SingleTileSchedulerILb1ELb0ELb1ELi128EEEEEEEEEvNT_6ParamsE --------------------------
	.section	.text._ZN7cutlass13device_kernelIN5flash19enable_sm80_to_sm89INS1_16FlashAttnFwdSm80INS1_25CollectiveMainloopFwdSm80ILi4ELi1ELb0EN4cute5tupleIJNS5_1CILi128EEENS7_ILi48EEENS7_ILi96EEEEEELi96ENS_6half_tEfNS_4arch4Sm80ELb0ELb1ELb0ELb1ELb1ELb0ELb1ELb0EEENS1_21CollectiveEpilogueFwdINS6_IJS8_SA_S9_EEENS6_IJNS7_ILi1EEESI_SI_EEESC_SE_Li128ELb1ELb1ELb0ELb0EEENS1_19SingleTileSchedulerILb1ELb0ELb1ELi128EEEEEEEEEvNT_6ParamsE,"ax",@progbits
	.sectioninfo	@"SHI_REGISTERS=255"
	.align	128
.text._ZN7cutlass13device_kernelIN5flash19enable_sm80_to_sm89INS1_16FlashAttnFwdSm80INS1_25CollectiveMainloopFwdSm80ILi4ELi1ELb0EN4cute5tupleIJNS5_1CILi128EEENS7_ILi48EEENS7_ILi96EEEEEELi96ENS_6half_tEfNS_4arch4Sm80ELb0ELb1ELb0ELb1ELb1ELb0ELb1ELb0EEENS1_21CollectiveEpilogueFwdINS6_IJS8_SA_S9_EEENS6_IJNS7_ILi1EEESI_SI_EEESC_SE_Li128ELb1ELb1ELb0ELb0EEENS1_19SingleTileSchedulerILb1ELb0ELb1ELi128EEEEEEEEEvNT_6ParamsE:
        .type           _ZN7cutlass13device_kernelIN5flash19enable_sm80_to_sm89INS1_16FlashAttnFwdSm80INS1_25CollectiveMainloopFwdSm80ILi4ELi1ELb0EN4cute5tupleIJNS5_1CILi128EEENS7_ILi48EEENS7_ILi96EEEEEELi96ENS_6half_tEfNS_4arch4Sm80ELb0ELb1ELb0ELb1ELb1ELb0ELb1ELb0EEENS1_21CollectiveEpilogueFwdINS6_IJS8_SA_S9_EEENS6_IJNS7_ILi1EEESI_SI_EEESC_SE_Li128ELb1ELb1ELb0ELb0EEENS1_19SingleTileSchedulerILb1ELb0ELb1ELi128EEEEEEEEEvNT_6ParamsE,@function
        .size           _ZN7cutlass13device_kernelIN5flash19enable_sm80_to_sm89INS1_16FlashAttnFwdSm80INS1_25CollectiveMainloopFwdSm80ILi4ELi1ELb0EN4cute5tupleIJNS5_1CILi128EEENS7_ILi48EEENS7_ILi96EEEEEELi96ENS_6half_tEfNS_4arch4Sm80ELb0ELb1ELb0ELb1ELb1ELb0ELb1ELb0EEENS1_21CollectiveEpilogueFwdINS6_IJS8_SA_S9_EEENS6_IJNS7_ILi1EEESI_SI_EEESC_SE_Li128ELb1ELb1ELb0ELb0EEENS1_19SingleTileSchedulerILb1ELb0ELb1ELi128EEEEEEEEEvNT_6ParamsE,(.L_x_860 - _ZN7cutlass13device_kernelIN5flash19enable_sm80_to_sm89INS1_16FlashAttnFwdSm80INS1_25CollectiveMainloopFwdSm80ILi4ELi1ELb0EN4cute5tupleIJNS5_1CILi128EEENS7_ILi48EEENS7_ILi96EEEEEELi96ENS_6half_tEfNS_4arch4Sm80ELb0ELb1ELb0ELb1ELb1ELb0ELb1ELb0EEENS1_21CollectiveEpilogueFwdINS6_IJS8_SA_S9_EEENS6_IJNS7_ILi1EEESI_SI_EEESC_SE_Li128ELb1ELb1ELb0ELb0EEENS1_19SingleTileSchedulerILb1ELb0ELb1ELi128EEEEEEEEEvNT_6ParamsE)
        .other          _ZN7cutlass13device_kernelIN5flash19enable_sm80_to_sm89INS1_16FlashAttnFwdSm80INS1_25CollectiveMainloopFwdSm80ILi4ELi1ELb0EN4cute5tupleIJNS5_1CILi128EEENS7_ILi48EEENS7_ILi96EEEEEELi96ENS_6half_tEfNS_4arch4Sm80ELb0ELb1ELb0ELb1ELb1ELb0ELb1ELb0EEENS1_21CollectiveEpilogueFwdINS6_IJS8_SA_S9_EEENS6_IJNS7_ILi1EEESI_SI_EEESC_SE_Li128ELb1ELb1ELb0ELb0EEENS1_19SingleTileSchedulerILb1ELb0ELb1ELi128EEEEEEEEEvNT_6ParamsE,@"STO_CUDA_ENTRY STV_DEFAULT"
_ZN7cutlass13device_kernelIN5flash19enable_sm80_to_sm89INS1_16FlashAttnFwdSm80INS1_25CollectiveMainloopFwdSm80ILi4ELi1ELb0EN4cute5tupleIJNS5_1CILi128EEENS7_ILi48EEENS7_ILi96EEEEEELi96ENS_6half_tEfNS_4arch4Sm80ELb0ELb1ELb0ELb1ELb1ELb0ELb1ELb0EEENS1_21CollectiveEpilogueFwdINS6_IJS8_SA_S9_EEENS6_IJNS7_ILi1EEESI_SI_EEESC_SE_Li128ELb1ELb1ELb0ELb0EEENS1_19SingleTileSchedulerILb1ELb0ELb1ELi128EEEEEEEEEvNT_6ParamsE:
[----:B------:R-:W-:Y:S02]  /*0000*/  MOV R1, c[0x0][0x28] ;  /* 0x00000a0000017a02 */ /* 0x000fe40000000f00 */
[----:B------:R-:W1:Y:S01]  /*0010*/  S2R R48, SR_TID.X ;  /* 0x0000000000307919 */ /* 0x000e620000002100 */
[----:B------:R-:W-:Y:S01]  /*0020*/  IMAD.MOV.U32 R10, RZ, RZ, 0x4 ;  /* 0x00000004ff0a7424 */ /* 0x000fe200078e00ff */
[----:B------:R-:W2:Y:S01]  /*0030*/  S2UR UR4, SR_CTAID.X ;  /* 0x00000000000479c3 */ /* 0x000ea20000002500 */
[----:B------:R-:W-:Y:S01]  /*0040*/  ULDC.64 UR6, c[0x0][0x118] ;  /* 0x0000460000067ab9 */ /* 0x000fe20000000a00 */
[----:B------:R-:W3:Y:S01]  /*0050*/  S2R R5, SR_CTAID.Z ;  /* 0x0000000000057919 */ /* 0x000ee20000002700 */
[----:B------:R-:W-:Y:S02]  /*0060*/  IADD3 R1, R1, -0x40, RZ ;  /* 0xffffffc001017810 */ /* 0x000fe40007ffe0ff */
[----:B-1----:R-:W-:Y:S01]  /*0070*/  SHF.R.U32.HI R0, RZ, 0x5, R48 ;  /* 0x00000005ff007819 */ /* 0x002fe20000011630 */
[----:B---3--:R-:W-:-:S05]  /*0080*/  IMAD.WIDE R2, R5, R10, c[0x0][0x568] ;  /* 0x00015a0005027625 */ /* 0x008fca00078e020a */
[----:B------:R-:W1:Y:S02]  /*0090*/  SHFL.IDX PT, R0, R0, RZ, 0x1f ;  /* 0x00001fff00007589 */ /* 0x000e6400000e0000 */
[----:B-1----:R-:W-:-:S13]  /*00a0*/  ISETP.NE.AND P0, PT, R0, RZ, PT ;  /* 0x000000ff0000720c */ /* 0x002fda0003f05270 */
[----:B--2---:R-:W-:Y:S05]  /*00b0*/  @!P0 BRA `(.L_x_264) ;  /* 0x0000015000008947 */ /* 0x004fea0003800000 */
[----:B------:R-:W-:-:S04]  /*00c0*/  ISETP.NE.U32.AND P0, PT, RZ, c[0x0][0x568], PT ;  /* 0x00015a00ff007a0c */ /* 0x000fc80003f05070 */
[----:B------:R-:W-:-:S13]  /*00d0*/  ISETP.NE.AND.EX P0, PT, RZ, c[0x0][0x56c], PT, P0 ;  /* 0x00015b00ff007a0c */ /* 0x000fda0003f05300 */
[----:B------:R-:W-:Y:S05]  /*00e0*/  @!P0 BRA `(.L_x_265) ;  /* 0x0000002000008947 */ /* 0x000fea0003800000 */
[----:B------:R1:W5:Y:S01]  /*00f0*/  LDG.E R0, [R2.64] ;  /* 0x0000000602007981 */ /* 0x000362000c1e1900 */
[----:B------:R-:W-:Y:S05]  /*0100*/  BRA `(.L_x_266) ;  /* 0x0000009000007947 */ /* 0x000fea0003800000 */
.L_x_265:
        /* <DEDUP_REMOVED lines=8> */
.L_x_267:
[----:B------:R-:W-:-:S04]  /*0190*/  MOV R0, c[0x0][0x54c] ;  /* 0x0001530000007a02 */ /* 0x000fc80000000f00 */
.L_x_266:
[----:B------:R-:W-:Y:S01]  /*01a0*/  USHF.L.U32 UR4, UR4, 0x7, URZ ;  /* 0x0000000704047899 */ /* 0x000fe2000800063f */
[----:B-----5:R-:W-:-:S05]  /*01b0*/  IMAD R0, R0, c[0x0][0x548], RZ ;  /* 0x0001520000007a24 */ /* 0x020fca00078e02ff */
[----:B------:R-:W-:-:S04]  /*01c0*/  MOV R8, UR4 ;  /* 0x0000000400087c02 */ /* 0x000fc80008000f00 */
[----:B------:R-:W-:-:S04]  /*01d0*/  ISETP.GE.AND P0, PT, R8, R0, PT ;  /* 0x000000000800720c */ /* 0x000fc80003f06270 */
[----:B------:R-:W-:-:S05]  /*01e0*/  SEL R0, R5, 0xffffffff, !P0 ;  /* 0xffffffff05007807 */ /* 0x000fca0004000000 */
[----:B------:R2:W-:Y:S01]  /*01f0*/  STL [R1+0x3c], R0 ;  /* 0x00003c0001007387 */ /* 0x0005e20000100800 */
[----:B------:R-:W-:Y:S05]  /*0200*/  BRA `(.L_x_268) ;  /* 0x0000014000007947 */ /* 0x000fea0003800000 */
.L_x_264:
[----:B------:R-:W-:-:S04]  /*0210*/  ISETP.NE.U32.AND P0, PT, RZ, c[0x0][0x568], PT ;  /* 0x00015a00ff007a0c */ /* 0x000fc80003f05070 */
[----:B------:R-:W-:-:S13]  /*0220*/  ISETP.NE.AND.EX P0, PT, RZ, c[0x0][0x56c], PT, P0 ;  /* 0x00015b00ff007a0c */ /* 0x000fda0003f05300 */
[----:B------:R-:W-:Y:S05]  /*0230*/  @!P0 BRA `(.L_x_269) ;  /* 0x0000002000008947 */ /* 0x000fea0003800000 */
[----:B------:R1:W5:Y:S01]  /*0240*/  LDG.E R0, [R2.64] ;  /* 0x0000000602007981 */ /* 0x000362000c1e1900 */
[----:B------:R-:W-:Y:S05]  /*0250*/  BRA `(.L_x_270) ;  /* 0x0000009000007947 */ /* 0x000fea0003800000 */
.L_x_269:
        /* <DEDUP_REMOVED lines=8> */
.L_x_271:
[----:B------:R-:W-:-:S04]  /*02e0*/  MOV R0, c[0x0][0x54c] ;  /* 0x0001530000007a02 */ /* 0x000fc80000000f00 */
.L_x_270:
[----:B------:R-:W-:Y:S01]  /*02f0*/  USHF.L.U32 UR4, UR4, 0x7, URZ ;  /* 0x0000000704047899 */ /* 0x000fe2000800063f */
[----:B-----5:R-:W-:-:S05]  /*0300*/  IMAD R0, R0, c[0x0][0x548], RZ ;  /* 0x0001520000007a24 */ /* 0x020fca00078e02ff */
[----:B------:R-:W-:-:S04]  /*0310*/  MOV R8, UR4 ;  /* 0x0000000400087c02 */ /* 0x000fc80008000f00 */
[----:B------:R-:W-:-:S04]  /*0320*/  ISETP.GE.AND P0, PT, R8, R0, PT ;  /* 0x000000000800720c */ /* 0x000fc80003f06270 */
[----:B------:R-:W-:-:S05]  /*0330*/  SEL R0, R5, 0xffffffff, !P0 ;  /* 0xffffffff05007807 */ /* 0x000fca0004000000 */
[----:B------:R2:W-:Y:S04]  /*0340*/  STL [R1+0x3c], R0 ;  /* 0x00003c0001007387 */ /* 0x0005e80000100800 */
.L_x_268:
[----:B------:R-:W3:Y:S02]  /*0350*/  LDL R49, [R1+0x3c] ;  /* 0x00003c0001317983 */ /* 0x000ee40000100800 */
[----:B---3--:R-:W-:-:S13]  /*0360*/  ISETP.GE.AND P0, PT, R49, RZ, PT ;  /* 0x000000ff3100720c */ /* 0x008fda0003f06270 */
[----:B------:R-:W-:Y:S05]  /*0370*/  @!P0 EXIT ;  /* 0x000000000000894d */ /* 0x000fea0003800000 */
[----:B------:R-:W-:Y:S01]  /*0380*/  ISETP.NE.U32.AND P0, PT, RZ, c[0x0][0x370], PT ;  /* 0x0000dc00ff007a0c */ /* 0x000fe20003f05070 */
[----:B------:R-:W-:Y:S01]  /*0390*/  IMAD.MOV.U32 R61, RZ, RZ, RZ ;  /* 0x000000ffff3d7224 */ /* 0x000fe200078e00ff */
[----:B------:R-:W-:Y:S01]  /*03a0*/  ISETP.NE.U32.AND P2, PT, RZ, c[0x0][0x360], PT ;  /* 0x0000d800ff007a0c */ /* 0x000fe20003f45070 */
[----:B------:R-:W-:Y:S01]  /*03b0*/  IMAD.MOV.U32 R9, RZ, RZ, RZ ;  /* 0x000000ffff097224 */ /* 0x000fe200078e00ff */
[----:B------:R-:W-:Y:S01]  /*03c0*/  ISETP.NE.AND.EX P1, PT, RZ, c[0x0][0x374], PT, P0 ;  /* 0x0000dd00ff007a0c */ /* 0x000fe20003f25300 */
[----:B-1----:R-:W-:Y:S01]  /*03d0*/  IMAD.WIDE R2, R49, R10, c[0x0][0x348] ;  /* 0x0000d20031027625 */ /* 0x002fe200078e020a */
[----:B------:R-:W-:Y:S02]  /*03e0*/  ISETP.NE.U32.AND P3, PT, RZ, c[0x0][0x348], PT ;  /* 0x0000d200ff007a0c */ /* 0x000fe40003f65070 */
[----:B------:R-:W-:Y:S01]  /*03f0*/  ISETP.NE.AND.EX P0, PT, RZ, c[0x0][0x364], PT, P2 ;  /* 0x0000d900ff007a0c */ /* 0x000fe20003f05320 */
[----:B------:R-:W-:Y:S01]  /*0400*/  IMAD.MOV.U32 R230, RZ, RZ, c[0x0][0x168] ;  /* 0x00005a00ffe67624 */ /* 0x000fe200078e00ff */
[----:B------:R-:W-:-:S07]  /*0410*/  ISETP.NE.AND.EX P2, PT, RZ, c[0x0][0x34c], PT, P3 ;  /* 0x0000d300ff007a0c */ /* 0x000fce0003f45330 */
[CC--:B------:R-:W-:Y:S01]  /*0420*/  @P1 IMAD.WIDE R6, R49.reuse, R10.reuse, c[0x0][0x370] ;  /* 0x0000dc0031061625 */ /* 0x0c0fe200078e020a */
[----:B------:R-:W1:Y:S01]  /*0430*/  S2R R29, SR_CTAID.Y ;  /* 0x00000000001d7919 */ /* 0x000e620000002600 */
[----:B------:R-:W-:Y:S02]  /*0440*/  ULDC UR5, c[0x0][0x2ac] ;  /* 0x0000ab0000057ab9 */ /* 0x000fe40000000800 */
[----:B------:R-:W-:Y:S01]  /*0450*/  ULDC UR4, c[0x0][0x1d0] ;  /* 0x0000740000047ab9 */ /* 0x000fe20000000800 */
[----:B------:R-:W3:Y:S01]  /*0460*/  @P1 LDG.E R61, [R6.64] ;  /* 0x00000006063d1981 */ /* 0x000ee2000c1e1900 */
[----:B------:R-:W-:-:S03]  /*0470*/  @P0 IMAD.WIDE R4, R49, R10, c[0x0][0x360] ;  /* 0x0000d80031040625 */ /* 0x000fc600078e020a */
[----:B------:R4:W5:Y:S01]  /*0480*/  @P2 LDG.E R9, [R2.64] ;  /* 0x0000000602092981 */ /* 0x000962000c1e1900 */
[----:B------:R-:W-:-:S03]  /*0490*/  UIMAD UR4, UR5, UR4, URZ ;  /* 0x00000004050472a4 */ /* 0x000fc6000f8e023f */
[----:B------:R2:W5:Y:S01]  /*04a0*/  @P0 LDG.E R230, [R4.64] ;  /* 0x0000000604e60981 */ /* 0x000562000c1e1900 */
[----:B-1----:R-:W-:Y:S02]  /*04b0*/  SHF.R.S32.HI R52, RZ, 0x1f, R29 ;  /* 0x0000001fff347819 */ /* 0x002fe4000001141d */
[----:B--2---:R-:W-:Y:S01]  /*04c0*/  IMAD.U32 R4, RZ, RZ, UR4 ;  /* 0x00000004ff047e24 */ /* 0x004fe2000f8e00ff */
[----:B---3--:R4:W-:Y:S01]  /*04d0*/  STL [R1+0x20], R61 ;  /* 0x0000203d01007387 */ /* 0x0089e20000100800 */
[----:B------:R-:W-:Y:S05]  /*04e0*/  @P0 BRA `(.L_x_272) ;  /* 0x0000004000000947 */ /* 0x000fea0003800000 */
[----:B------:R-:W-:Y:S05]  /*04f0*/  @!P2 BRA `(.L_x_272) ;  /* 0x000000300000a947 */ /* 0x000fea0003800000 */
[----:B------:R1:W2:Y:S04]  /*0500*/  LDG.E R0, [R2.64] ;  /* 0x0000000602007981 */ /* 0x0002a8000c1e1900 */
[----:B-1--4-:R-:W2:Y:S02]  /*0510*/  LDG.E R2, [R2.64+0x4] ;  /* 0x0000040602027981 */ /* 0x012ea4000c1e1900 */
[----:B--2--5:R-:W-:-:S02]  /*0520*/  IADD3 R230, -R0, R2, RZ ;  /* 0x0000000200e67210 */ /* 0x024fc40007ffe1ff */
.L_x_272:
[----:B------:R-:W-:-:S04]  /*0530*/  ISETP.NE.U32.AND P0, PT, RZ, c[0x0][0x368], PT ;  /* 0x0000da00ff007a0c */ /* 0x000fc80003f05070 */
[----:B------:R-:W-:-:S13]  /*0540*/  ISETP.NE.AND.EX P0, PT, RZ, c[0x0][0x36c], PT, P0 ;  /* 0x0000db00ff007a0c */ /* 0x000fda0003f05300 */
[----:B------:R-:W-:Y:S05]  /*0550*/  @!P0 BRA `(.L_x_273) ;  /* 0x0000003000008947 */ /* 0x000fea0003800000 */
[----:B----4-:R-:W-:-:S05]  /*0560*/  IMAD.WIDE R2, R49, R10, c[0x0][0x368] ;  /* 0x0000da0031027625 */ /* 0x010fca00078e020a */
[----:B------:R1:W5:Y:S01]  /*0570*/  LDG.E R4, [R2.64] ;  /* 0x0000000602047981 */ /* 0x000362000c1e1900 */
[----:B------:R-:W-:Y:S05]  /*0580*/  BRA `(.L_x_274) ;  /* 0x0000007000007947 */ /* 0x000fea0003800000 */
.L_x_273:
[----:B------:R-:W-:-:S04]  /*0590*/  ISETP.NE.U32.AND P0, PT, RZ, c[0x0][0x350], PT ;  /* 0x0000d400ff007a0c */ /* 0x000fc80003f05070 */
[----:B------:R-:W-:-:S13]  /*05a0*/  ISETP.NE.AND.EX P0, PT, RZ, c[0x0][0x354], PT, P0 ;  /* 0x0000d500ff007a0c */ /* 0x000fda0003f05300 */
[----:B------:R-:W-:Y:S05]  /*05b0*/  @!P0 BRA `(.L_x_274) ;  /* 0x0000004000008947 */ /* 0x000fea0003800000 */
[----:B----4-:R-:W-:-:S05]  /*05c0*/  IMAD.WIDE R2, R49, R10, c[0x0][0x350] ;  /* 0x0000d40031027625 */ /* 0x010fca00078e020a */
[----:B------:R1:W2:Y:S04]  /*05d0*/  LDG.E R4, [R2.64] ;  /* 0x0000000602047981 */ /* 0x0002a8000c1e1900 */
[----:B-1----:R-:W2:Y:S02]  /*05e0*/  LDG.E R2, [R2.64+0x4] ;  /* 0x0000040602027981 */ /* 0x002ea4000c1e1900 */
[----:B--2---:R-:W-:Y:S02]  /*05f0*/  IADD3 R4, -R4, R2, RZ ;  /* 0x0000000204047210 */ /* 0x004fe40007ffe1ff */
.L_x_274:
[----:B------:R-:W-:Y:S01]  /*0600*/  IMAD.MOV.U32 R0, RZ, RZ, c[0x0][0x2c4] ;  /* 0x0000b100ff007624 */ /* 0x000fe200078e00ff */
[----:B------:R-:W-:Y:S01]  /*0610*/  LOP3.LUT R26, R26, 0xffffefff, RZ, 0xc0, !PT ;  /* 0xffffefff1a1a7812 */ /* 0x000fe200078ec0ff */
[----:B------:R-:W-:Y:S02]  /*0620*/  IMAD.MOV.U32 R131, RZ, RZ, R8 ;  /* 0x000000ffff837224 */ /* 0x000fe400078e0008 */
[----:B------:R-:W-:Y:S01]  /*0630*/  IMAD.MOV.U32 R6, RZ, RZ, c[0x0][0x32c] ;  /* 0x0000cb00ff067624 */ /* 0x000fe200078e00ff */
[----:B------:R-:W-:Y:S01]  /*0640*/  ISETP.NE.AND P3, PT, R0, 0x1, PT ;  /* 0x000000010000780c */ /* 0x000fe20003f65270 */
[----:B-----5:R-:W-:-:S03]  /*0650*/  IMAD.IADD R229, R4, 0x1, -R61 ;  /* 0x0000000104e57824 */ /* 0x020fc600078e0a3d */
[----:B------:R-:W-:Y:S02]  /*0660*/  ISETP.GE.AND P1, PT, R6, 0x1, PT ;  /* 0x000000010600780c */ /* 0x000fe40003f26270 */
[----:B-1--4-:R-:W-:-:S07]  /*0670*/  IADD3 R2, R229, 0x1, -R230 ;  /* 0x00000001e5027810 */ /* 0x012fce0007ffe8e6 */
[----:B------:R-:W-:Y:S02]  /*0680*/  @P3 IADD3 R0, R131, 0x7f, RZ ;  /* 0x0000007f83003810 */ /* 0x000fe40007ffe0ff */
[----:B------:R-:W-:-:S03]  /*0690*/  @P3 LOP3.LUT R26, R26, 0x1000, RZ, 0xfc, !PT ;  /* 0x000010001a1a3812 */ /* 0x000fc600078efcff */
[----:B------:R-:W-:Y:S01]  /*06a0*/  @P3 IMAD.HI.U32 R3, R0, c[0x0][0x2c8], RZ ;  /* 0x0000b20000033a27 */ /* 0x000fe200078e00ff */
[----:B------:R-:W-:Y:S02]  /*06b0*/  IADD3 R0, R8, 0x7f, RZ ;  /* 0x0000007f08007810 */ /* 0x000fe40007ffe0ff */
[----:B------:R-:W-:Y:S02]  /*06c0*/  LOP3.LUT R26, R26, 0xfffffbff, RZ, 0xc0, !PT ;  /* 0xfffffbff1a1a7812 */ /* 0x000fe400078ec0ff */
[----:B------:R-:W-:Y:S02]  /*06d0*/  @P3 SHF.R.U32.HI R0, RZ, c[0x0][0x2cc], R3 ;  /* 0x0000b300ff003a19 */ /* 0x000fe40000011603 */
[----:B------:R-:W-:-:S03]  /*06e0*/  @P1 LOP3.LUT R26, R26, 0x400, RZ, 0xfc, !PT ;  /* 0x000004001a1a1812 */ /* 0x000fc600078efcff */
[----:B------:R-:W-:-:S05]  /*06f0*/  IMAD.IADD R0, R2, 0x1, R0 ;  /* 0x0000000102007824 */ /* 0x000fca00078e0200 */
[----:B------:R-:W-:Y:S01]  /*0700*/  IADD3 R3, R0, c[0x0][0x328], RZ ;  /* 0x0000ca0000037a10 */ /* 0x000fe20007ffe0ff */
[----:B------:R-:W-:Y:S05]  /*0710*/  @!P1 BRA `(.L_x_275) ;  /* 0x000000e000009947 */ /* 0x000fea0003800000 */
[C---:B------:R-:W-:Y:S02]  /*0720*/  ISETP.GT.AND P0, PT, R0.reuse, RZ, PT ;  /* 0x000000ff0000720c */ /* 0x040fe40003f04270 */
[----:B------:R-:W-:-:S11]  /*0730*/  IADD3 R2, R0, -0x1, RZ ;  /* 0xffffffff00027810 */ /* 0x000fd60007ffe0ff */
[----:B------:R-:W-:Y:S05]  /*0740*/  @P0 BRA `(.L_x_276) ;  /* 0x0000006000000947 */ /* 0x000fea0003800000 */
[----:B------:R-:W-:Y:S01]  /*0750*/  ISETP.NE.AND P0, PT, R6, 0x1, PT ;  /* 0x000000010600780c */ /* 0x000fe20003f05270 */
[----:B------:R-:W-:-:S12]  /*0760*/  IMAD.MOV R0, RZ, RZ, -R0 ;  /* 0x000000ffff007224 */ /* 0x000fd800078e0a00 */
[----:B------:R-:W-:-:S05]  /*0770*/  @P0 IMAD.HI.U32 R2, R0, c[0x0][0x330], RZ ;  /* 0x0000cc0000020a27 */ /* 0x000fca00078e00ff */
[----:B------:R-:W-:-:S04]  /*0780*/  @P0 SHF.R.U32.HI R0, RZ, c[0x0][0x334], R2 ;  /* 0x0000cd00ff000a19 */ /* 0x000fc80000011602 */
[----:B------:R-:W-:Y:S01]  /*0790*/  LOP3.LUT R2, RZ, R0, RZ, 0x33, !PT ;  /* 0x00000000ff027212 */ /* 0x000fe200078e33ff */
[----:B------:R-:W-:Y:S05]  /*07a0*/  BRA `(.L_x_277) ;  /* 0x0000003000007947 */ /* 0x000fea0003800000 */
.L_x_276:
[----:B------:R-:W-:-:S13]  /*07b0*/  ISETP.NE.AND P0, PT, R6, 0x1, PT ;  /* 0x000000010600780c */ /* 0x000fda0003f05270 */
[----:B------:R-:W-:-:S05]  /*07c0*/  @P0 IMAD.HI.U32 R0, R2, c[0x0][0x330], RZ ;  /* 0x0000cc0002000a27 */ /* 0x000fca00078e00ff */
[----:B------:R-:W-:-:S05]  /*07d0*/  @P0 SHF.R.U32.HI R2, RZ, c[0x0][0x334], R0 ;  /* 0x0000cd00ff020a19 */ /* 0x000fca0000011600 */
.L_x_277:
[----:B------:R-:W-:-:S05]  /*07e0*/  IMAD R2, R2, R6, c[0x0][0x32c] ;  /* 0x0000cb0002027624 */ /* 0x000fca00078e0206 */
[----:B------:R-:W-:-:S03]  /*07f0*/  IMNMX R3, R3, R2, PT ;  /* 0x0000000203037217 */ /* 0x000fc60003800200 */
.L_x_275:
[----:B------:R-:W-:Y:S01]  /*0800*/  IMAD.IADD R7, R229, 0x1, -R230 ;  /* 0x00000001e5077824 */ /* 0x000fe200078e0ae6 */
[----:B------:R-:W-:Y:S01]  /*0810*/  IADD3 R2, R3, 0x2f, RZ ;  /* 0x0000002f03027810 */ /* 0x000fe20007ffe0ff */
[----:B------:R-:W-:Y:S01]  /*0820*/  @P3 IMAD.HI.U32 R4, R131, c[0x0][0x2c8], RZ ;  /* 0x0000b20083043a27 */ /* 0x000fe200078e00ff */
[----:B------:R-:W-:Y:S02]  /*0830*/  IADD3 R3, R229, 0x2f, RZ ;  /* 0x0000002fe5037810 */ /* 0x000fe40007ffe0ff */
[----:B------:R1:W-:Y:S01]  /*0840*/  STL [R1+0x8], R7 ;  /* 0x0000080701007387 */ /* 0x0003e20000100800 */
[----:B------:R-:W-:-:S04]  /*0850*/  IMAD.HI R5, R2, 0x2aaaaaab, RZ ;  /* 0x2aaaaaab02057827 */ /* 0x000fc800078e02ff */
[----:B------:R-:W-:-:S04]  /*0860*/  IMAD.HI R2, R3, 0x2aaaaaab, RZ ;  /* 0x2aaaaaab03027827 */ /* 0x000fc800078e02ff */
[----:B------:R-:W-:Y:S01]  /*0870*/  IMAD.MOV.U32 R0, RZ, RZ, R131 ;  /* 0x000000ffff007224 */ /* 0x000fe200078e0083 */
[----:B------:R-:W-:Y:S02]  /*0880*/  @P3 SHF.R.U32.HI R0, RZ, c[0x0][0x2cc], R4 ;  /* 0x0000b300ff003a19 */ /* 0x000fe40000011604 */
[----:B------:R-:W-:Y:S02]  /*0890*/  SHF.R.U32.HI R4, RZ, 0x1f, R5 ;  /* 0x0000001fff047819 */ /* 0x000fe40000011605 */
[----:B------:R-:W-:Y:S01]  /*08a0*/  SHF.R.U32.HI R3, RZ, 0x1f, R2 ;  /* 0x0000001fff037819 */ /* 0x000fe20000011602 */
[----:B------:R-:W-:Y:S01]  /*08b0*/  IMAD.IADD R0, R7, 0x1, R0 ;  /* 0x0000000107007824 */ /* 0x000fe200078e0200 */
[----:B------:R-:W-:Y:S02]  /*08c0*/  LEA.HI.SX32 R4, R5, R4, 0x1d ;  /* 0x0000000405047211 */ /* 0x000fe400078feaff */
[----:B------:R-:W-:Y:S02]  /*08d0*/  LEA.HI.SX32 R2, R2, R3, 0x1d ;  /* 0x0000000302027211 */ /* 0x000fe400078feaff */
[----:B------:R-:W-:-:S02]  /*08e0*/  IADD3 R3, R0, -c[0x0][0x324], RZ ;  /* 0x8000c90000037a10 */ /* 0x000fc40007ffe0ff */
[----:B------:R-:W-:Y:S01]  /*08f0*/  IMNMX R223, R2, R4, PT ;  /* 0x0000000402df7217 */ /* 0x000fe20003800200 */
[----:B------:R-:W-:Y:S05]  /*0900*/  @!P1 BRA `(.L_x_278) ;  /* 0x000000d000009947 */ /* 0x000fea0003800000 */
[----:B------:R-:W-:-:S13]  /*0910*/  ISETP.GT.AND P0, PT, R0, -0x1, PT ;  /* 0xffffffff0000780c */ /* 0x000fda0003f04270 */
[----:B------:R-:W-:Y:S05]  /*0920*/  @P0 BRA `(.L_x_279) ;  /* 0x0000006000000947 */ /* 0x000fea0003800000 */
[----:B------:R-:W-:Y:S02]  /*0930*/  ISETP.NE.AND P0, PT, R6, 0x1, PT ;  /* 0x000000010600780c */ /* 0x000fe40003f05270 */
[----:B------:R-:W-:-:S11]  /*0940*/  LOP3.LUT R0, RZ, R0, RZ, 0x33, !PT ;  /* 0x00000000ff007212 */ /* 0x000fd600078e33ff */
[----:B------:R-:W-:-:S05]  /*0950*/  @P0 IMAD.HI.U32 R2, R0, c[0x0][0x330], RZ ;  /* 0x0000cc0000020a27 */ /* 0x000fca00078e00ff */
[----:B------:R-:W-:-:S04]  /*0960*/  @P0 SHF.R.U32.HI R0, RZ, c[0x0][0x334], R2 ;  /* 0x0000cd00ff000a19 */ /* 0x000fc80000011602 */
[----:B------:R-:W-:Y:S01]  /*0970*/  LOP3.LUT R0, RZ, R0, RZ, 0x33, !PT ;  /* 0x00000000ff007212 */ /* 0x000fe200078e33ff */
[----:B------:R-:W-:Y:S05]  /*0980*/  BRA `(.L_x_280) ;  /* 0x0000003000007947 */ /* 0x000fea0003800000 */
.L_x_279:
[----:B------:R-:W-:-:S13]  /*0990*/  ISETP.NE.AND P0, PT, R6, 0x1, PT ;  /* 0x000000010600780c */ /* 0x000fda0003f05270 */
[----:B------:R-:W-:-:S05]  /*09a0*/  @P0 IMAD.HI.U32 R2, R0, c[0x0][0x330], RZ ;  /* 0x0000cc0000020a27 */ /* 0x000fca00078e00ff */
[----:B------:R-:W-:-:S05]  /*09b0*/  @P0 SHF.R.U32.HI R0, RZ, c[0x0][0x334], R2 ;  /* 0x0000cd00ff000a19 */ /* 0x000fca0000011602 */
.L_x_280:
[----:B------:R-:W-:-:S05]  /*09c0*/  IMAD R0, R0, c[0x0][0x32c], RZ ;  /* 0x0000cb0000007a24 */ /* 0x000fca00078e02ff */
[----:B------:R-:W-:-:S05]  /*09d0*/  IMNMX R3, R3, R0, !PT ;  /* 0x0000000003037217 */ /* 0x000fca0007800200 */
.L_x_278:
[----:B------:R-:W-:Y:S01]  /*09e0*/  IMAD.HI R0, R3, 0x2aaaaaab, RZ ;  /* 0x2aaaaaab03007827 */ /* 0x000fe200078e02ff */
[----:B------:R-:W-:Y:S01]  /*09f0*/  PLOP3.LUT P4, PT, PT, PT, PT, 0x80, 0x0 ;  /* 0x000000000000781c */ /* 0x000fe20003f8f070 */
[----:B------:R-:W-:Y:S01]  /*0a00*/  CS2R R94, SRZ ;  /* 0x00000000005e7805 */ /* 0x000fe2000001ff00 */
[----:B------:R-:W-:Y:S01]  /*0a10*/  CS2R R98, SRZ ;  /* 0x0000000000627805 */ /* 0x000fe2000001ff00 */
[----:B------:R-:W-:Y:S01]  /*0a20*/  IMAD.MOV.U32 R11, RZ, RZ, RZ ;  /* 0x000000ffff0b7224 */ /* 0x000fe200078e00ff */
[----:B------:R-:W-:Y:S01]  /*0a30*/  SHF.R.U32.HI R2, RZ, 0x1f, R0 ;  /* 0x0000001fff027819 */ /* 0x000fe20000011600 */
[----:B------:R-:W-:Y:S01]  /*0a40*/  IMAD.MOV.U32 R92, RZ, RZ, RZ ;  /* 0x000000ffff5c7224 */ /* 0x000fe200078e00ff */
[----:B------:R-:W-:Y:S01]  /*0a50*/  CS2R R96, SRZ ;  /* 0x0000000000607805 */ /* 0x000fe2000001ff00 */
[----:B------:R-:W-:Y:S01]  /*0a60*/  CS2R R12, SRZ ;  /* 0x00000000000c7805 */ /* 0x000fe2000001ff00 */
[----:B------:R-:W-:Y:S01]  /*0a70*/  LEA.HI.SX32 R0, R0, R2, 0x1d ;  /* 0x0000000200007211 */ /* 0x000fe200078feaff */
[----:B------:R-:W-:Y:S01]  /*0a80*/  CS2R R88, SRZ ;  /* 0x0000000000587805 */ /* 0x000fe2000001ff00 */
[----:B------:R-:W-:Y:S01]  /*0a90*/  MOV R90, RZ ;  /* 0x000000ff005a7202 */ /* 0x000fe20000000f00 */
[----:B------:R-:W-:Y:S01]  /*0aa0*/  CS2R R86, SRZ ;  /* 0x0000000000567805 */ /* 0x000fe2000001ff00 */
[----:B------:R-:W-:Y:S01]  /*0ab0*/  IMNMX R4, RZ, R0, !PT ;  /* 0x00000000ff047217 */ /* 0x000fe20007800200 */
[----:B------:R-:W-:Y:S01]  /*0ac0*/  CS2R R84, SRZ ;  /* 0x0000000000547805 */ /* 0x000fe2000001ff00 */
[----:B------:R-:W-:Y:S01]  /*0ad0*/  CS2R R14, SRZ ;  /* 0x00000000000e7805 */ /* 0x000fe2000001ff00 */
[----:B------:R-:W-:Y:S01]  /*0ae0*/  IMAD.MOV.U32 R78, RZ, RZ, RZ ;  /* 0x000000ffff4e7224 */ /* 0x000fe200078e00ff */
[----:B------:R-:W-:Y:S01]  /*0af0*/  ISETP.GT.AND P0, PT, R223, R4, PT ;  /* 0x00000004df00720c */ /* 0x000fe20003f04270 */
[----:B------:R2:W-:Y:S01]  /*0b00*/  STL [R1+0x10], R4 ;  /* 0x0000100401007387 */ /* 0x0005e20000100800 */
        /* <DEDUP_REMOVED lines=19> */
[----:B------:R-:W-:Y:S01]  /*0c40*/  CS2R R54, SRZ ;  /* 0x0000000000367805 */ /* 0x000fe2000001ff00 */
        /* <DEDUP_REMOVED lines=35> */
[----:B------:R-:W-:Y:S01]  /*0e80*/  CS2R R50, SRZ ;  /* 0x0000000000327805 */ /* 0x000fe2000001ff00 */
[----:B------:R-:W-:Y:S05]  /*0e90*/  @!P0 BRA `(.L_x_281) ;  /* 0x00010b3000008947 */ /* 0x000fea0003800000 */
[----:B--2---:R-:W-:-:S04]  /*0ea0*/  ISETP.NE.U32.AND P1, PT, RZ, c[0x0][0x340], PT ;  /* 0x0000d000ff007a0c */ /* 0x004fc80003f25070 */
[----:B------:R-:W-:-:S13]  /*0eb0*/  ISETP.NE.AND.EX P1, PT, RZ, c[0x0][0x344], PT, P1 ;  /* 0x0000d100ff007a0c */ /* 0x000fda0003f25310 */
[----:B------:R-:W-:-:S05]  /*0ec0*/  @P1 IMAD.WIDE R2, R49, R10, c[0x0][0x340] ;  /* 0x0000d00031021625 */ /* 0x000fca00078e020a */
[----:B------:R2:W5:Y:S01]  /*0ed0*/  @P1 LDG.E R15, [R2.64] ;  /* 0x00000006020f1981 */ /* 0x000562000c1e1900 */
[----:B------:R-:W-:Y:S01]  /*0ee0*/  SHF.R.S32.HI R10, RZ, 0x1f, R48 ;  /* 0x0000001fff0a7819 */ /* 0x000fe20000011430 */
[----:B------:R-:W-:Y:S01]  /*0ef0*/  IMAD R6, R52, c[0x0][0x1b8], RZ ;  /* 0x00006e0034067a24 */ /* 0x000fe200078e02ff */
[----:B------:R-:W-:Y:S01]  /*0f00*/  SHF.R.S32.HI R0, RZ, 0x1f, R9 ;  /* 0x0000001fff007819 */ /* 0x000fe20000011409 */
[----:B------:R-:W-:Y:S01]  /*0f10*/  IMAD R12, R230, c[0x0][0x2c4], RZ ;  /* 0x0000b100e60c7a24 */ /* 0x000fe200078e02ff */
[CC--:B------:R-:W-:Y:S01]  /*0f20*/  LEA.HI R5, R10.reuse, R48.reuse, RZ, 0x2 ;  /* 0x000000300a057211 */ /* 0x0c0fe200078f10ff */
[----:B------:R-:W-:Y:S01]  /*0f30*/  IMAD R6, R29, c[0x0][0x1bc], R6 ;  /* 0x00006f001d067a24 */ /* 0x000fe200078e0206 */
[-C--:B------:R-:W-:Y:S01]  /*0f40*/  LEA.HI R20, R10, R48.reuse, RZ, 0x4 ;  /* 0x000000300a147211 */ /* 0x080fe200078f20ff */
[----:B------:R-:W-:Y:S01]  /*0f50*/  IMAD R0, R0, c[0x0][0x178], RZ ;  /* 0x00005e0000007a24 */ /* 0x000fe200078e02ff */
[----:B------:R-:W-:Y:S01]  /*0f60*/  LOP3.LUT R4, R5, 0xfffffffc, RZ, 0xc0, !PT ;  /* 0xfffffffc05047812 */ /* 0x000fe200078ec0ff */
[----:B------:R-:W-:Y:S01]  /*0f70*/  BSSY B0, `(.L_x_282) ;  /* 0x0000056000007945 */ /* 0x000fe20003800000 */
[----:B------:R-:W-:Y:S01]  /*0f80*/  SHF.R.S32.HI R22, RZ, 0x2, R5 ;  /* 0x00000002ff167819 */ /* 0x000fe20000011405 */
[----:B------:R-:W-:Y:S01]  /*0f90*/  IMAD R0, R9, c[0x0][0x17c], R0 ;  /* 0x00005f0009007a24 */ /* 0x000fe200078e0200 */
[-C--:B------:R-:W-:Y:S01]  /*0fa0*/  LEA.HI R21, R10, R48.reuse, RZ, 0x3 ;  /* 0x000000300a157211 */ /* 0x080fe200078f18ff */
[----:B------:R-:W-:Y:S01]  /*0fb0*/  IMAD.IADD R42, R48, 0x1, -R4 ;  /* 0x00000001302a7824 */ /* 0x000fe200078e0a04 */
[----:B------:R-:W-:Y:S01]  /*0fc0*/  SEL R4, R49, RZ, !P2 ;  /* 0x000000ff31047207 */ /* 0x000fe20005000000 */
[--C-:B------:R-:W-:Y:S01]  /*0fd0*/  IMAD.IADD R11, R131, 0x1, R22.reuse ;  /* 0x00000001830b7824 */ /* 0x100fe200078e0216 */
[----:B------:R-:W-:Y:S01]  /*0fe0*/  SHF.R.S32.HI R19, RZ, 0x3, R21 ;  /* 0x00000003ff137819 */ /* 0x000fe20000011415 */
[----:B------:R-:W-:Y:S01]  /*0ff0*/  IMAD R44, R42, 0x20, R22 ;  /* 0x000000202a2c7824 */ /* 0x000fe200078e0216 */
[----:B------:R-:W-:Y:S01]  /*1000*/  LEA.HI R130, R10, R48, RZ, 0x5 ;  /* 0x000000300a827211 */ /* 0x000fe200078f28ff */
[----:B------:R-:W-:Y:S01]  /*1010*/  IMAD.SHL.U32 R225, R42, 0x8, RZ ;  /* 0x000000082ae17824 */ /* 0x000fe200078e00ff */
[----:B------:R-:W-:Y:S01]  /*1020*/  ISETP.GE.AND P4, PT, R11, R12, PT ;  /* 0x0000000c0b00720c */ /* 0x000fe20003f86270 */
[----:B------:R-:W-:Y:S01]  /*1030*/  IMAD.IADD R5, R131, 0x1, R44 ;  /* 0x0000000183057824 */ /* 0x000fe200078e022c */
[----:B------:R3:W-:Y:S01]  /*1040*/  STL [R1+0x14], R44 ;  /* 0x0000142c01007387 */ /* 0x0007e20000100800 */
[----:B------:R-:W-:Y:S01]  /*1050*/  SHF.R.S32.HI R129, RZ, 0x5, R130 ;  /* 0x00000005ff817819 */ /* 0x000fe20000011482 */
[----:B--2---:R-:W-:Y:S01]  /*1060*/  IMAD.WIDE.U32 R2, R9, c[0x0][0x178], RZ ;  /* 0x00005e0009027a25 */ /* 0x004fe200078e00ff */
[----:B------:R-:W-:-:S03]  /*1070*/  IADD3 R47, R225, 0x40, RZ ;  /* 0x00000040e12f7810 */ /* 0x000fc60007ffe0ff */
[----:B------:R-:W-:Y:S01]  /*1080*/  IMAD.IADD R3, R3, 0x1, R0 ;  /* 0x0000000103037824 */ /* 0x000fe200078e0200 */
[----:B------:R-:W-:Y:S01]  /*1090*/  SHF.R.S32.HI R0, RZ, 0x1f, R49 ;  /* 0x0000001fff007819 */ /* 0x000fe20000011431 */
[----:B------:R-:W-:-:S03]  /*10a0*/  @P3 IMAD.HI.U32 R8, R5, c[0x0][0x2c8], RZ ;  /* 0x0000b20005083a27 */ /* 0x000fc600078e00ff */
[----:B-1----:R-:W-:Y:S01]  /*10b0*/  SEL R7, R0, RZ, !P2 ;  /* 0x000000ff00077207 */ /* 0x002fe20005000000 */
[----:B------:R-:W-:-:S04]  /*10c0*/  IMAD.WIDE.U32 R2, R29, c[0x0][0x1b8], R2 ;  /* 0x00006e001d027a25 */ /* 0x000fc800078e0002 */
[----:B------:R-:W-:Y:S02]  /*10d0*/  IMAD.IADD R3, R3, 0x1, R6 ;  /* 0x0000000103037824 */ /* 0x000fe400078e0206 */
[----:B------:R-:W-:Y:S01]  /*10e0*/  IMAD.MOV.U32 R0, RZ, RZ, R5 ;  /* 0x000000ffff007224 */ /* 0x000fe200078e0005 */
[----:B------:R-:W-:Y:S01]  /*10f0*/  @P3 SHF.R.U32.HI R0, RZ, c[0x0][0x2cc], R8 ;  /* 0x0000b300ff003a19 */ /* 0x000fe20000011608 */
[----:B------:R-:W-:Y:S01]  /*1100*/  IMAD R6, R7, c[0x0][0x1c0], RZ ;  /* 0x0000700007067a24 */ /* 0x000fe200078e02ff */
[----:B------:R-:W-:Y:S01]  /*1110*/  ISETP.GE.AND P3, PT, R47, c[0x0][0x198], PT ;  /* 0x000066002f007a0c */ /* 0x000fe20003f66270 */
[----:B------:R-:W-:-:S04]  /*1120*/  IMAD.WIDE.U32 R2, R4, c[0x0][0x1c0], R2 ;  /* 0x0000700004027a25 */ /* 0x000fc800078e0002 */
[----:B------:R-:W-:Y:S01]  /*1130*/  IMAD R7, R4, c[0x0][0x1c4], R6 ;  /* 0x0000710004077a24 */ /* 0x000fe200078e0206 */
[--C-:B------:R-:W-:Y:S01]  /*1140*/  SHF.R.S32.HI R6, RZ, 0x1f, R0.reuse ;  /* 0x0000001fff067819 */ /* 0x100fe20000011400 */
[----:B------:R-:W-:Y:S02]  /*1150*/  IMAD.MOV R4, RZ, RZ, -R0 ;  /* 0x000000ffff047224 */ /* 0x000fe400078e0a00 */
[----:B------:R-:W-:Y:S02]  /*1160*/  IMAD.IADD R3, R3, 0x1, R7 ;  /* 0x0000000103037824 */ /* 0x000fe400078e0207 */
[----:B------:R-:W-:Y:S02]  /*1170*/  IMAD R6, R6, c[0x0][0x1b0], RZ ;  /* 0x00006c0006067a24 */ /* 0x000fe400078e02ff */
[----:B------:R-:W-:Y:S01]  /*1180*/  IMAD R4, R4, c[0x0][0x2c4], R5 ;  /* 0x0000b10004047a24 */ /* 0x000fe200078e0205 */
[----:B------:R-:W-:Y:S01]  /*1190*/  LOP3.LUT R5, R20, 0xfffffff0, RZ, 0xc0, !PT ;  /* 0xfffffff014057812 */ /* 0x000fe200078ec0ff */
[----:B------:R-:W-:-:S02]  /*11a0*/  IMAD R6, R0, c[0x0][0x1b4], R6 ;  /* 0x00006d0000067a24 */ /* 0x000fc400078e0206 */
[----:B------:R-:W-:Y:S01]  /*11b0*/  IMAD.WIDE.U32 R2, R0, c[0x0][0x1b0], R2 ;  /* 0x00006c0000027a25 */ /* 0x000fe200078e0002 */
[----:B------:R-:W-:-:S03]  /*11c0*/  SHF.R.S32.HI R0, RZ, 0x1f, R4 ;  /* 0x0000001fff007819 */ /* 0x000fc60000011404 */
[----:B------:R-:W-:Y:S02]  /*11d0*/  IMAD.IADD R16, R48, 0x1, -R5 ;  /* 0x0000000130107824 */ /* 0x000fe400078e0a05 */
[----:B------:R-:W-:Y:S02]  /*11e0*/  IMAD R0, R0, c[0x0][0x1a8], RZ ;  /* 0x00006a0000007a24 */ /* 0x000fe400078e02ff */
[----:B------:R-:W-:Y:S01]  /*11f0*/  IMAD.SHL.U32 R5, R19, 0x40, RZ ;  /* 0x0000004013057824 */ /* 0x000fe200078e00ff */
[----:B------:R-:W-:Y:S01]  /*1200*/  LEA.HI R17, R16, R16, RZ, 0x1 ;  /* 0x0000001010117211 */ /* 0x000fe200078f08ff */
[----:B------:R-:W-:Y:S02]  /*1210*/  IMAD.IADD R3, R3, 0x1, R6 ;  /* 0x0000000103037824 */ /* 0x000fe400078e0206 */
[C---:B------:R-:W-:Y:S01]  /*1220*/  IMAD R6, R4.reuse, c[0x0][0x1ac], R0 ;  /* 0x00006b0004067a24 */ /* 0x040fe200078e0200 */
[----:B------:R-:W-:Y:S01]  /*1230*/  LOP3.LUT R0, R5, 0xc0, RZ, 0xc0, !PT ;  /* 0x000000c005007812 */ /* 0x000fe200078ec0ff */
[----:B------:R-:W-:Y:S01]  /*1240*/  IMAD.WIDE.U32 R2, R4, c[0x0][0x1a8], R2 ;  /* 0x00006a0004027a25 */ /* 0x000fe200078e0002 */
[----:B------:R-:W-:-:S02]  /*1250*/  SHF.R.S32.HI R5, RZ, 0x1, R17 ;  /* 0x00000001ff057819 */ /* 0x000fc40000011411 */
[----:B------:R-:W-:Y:S01]  /*1260*/  SHF.R.S32.HI R4, RZ, 0x1f, R17 ;  /* 0x0000001fff047819 */ /* 0x000fe20000011411 */
[----:B------:R-:W-:Y:S01]  /*1270*/  IMAD.IADD R6, R3, 0x1, R6 ;  /* 0x0000000103067824 */ /* 0x000fe200078e0206 */
[----:B------:R-:W-:Y:S02]  /*1280*/  SHF.R.U32.HI R7, RZ, 0x3, R0 ;  /* 0x00000003ff077819 */ /* 0x000fe40000011600 */
[----:B------:R-:W-:Y:S02]  /*1290*/  LOP3.LUT R0, R0, 0x18, R225, 0xf8, !PT ;  /* 0x0000001800007812 */ /* 0x000fe400078ef8e1 */
[----:B------:R-:W-:Y:S02]  /*12a0*/  LEA.HI R3, R4, R5, RZ, 0x2 ;  /* 0x0000000504037211 */ /* 0x000fe400078f10ff */
[----:B------:R-:W-:Y:S02]  /*12b0*/  LEA R14, P0, R2, c[0x0][0x160], 0x1 ;  /* 0x00005800020e7a11 */ /* 0x000fe400078008ff */
[----:B------:R-:W-:-:S02]  /*12c0*/  LOP3.LUT R4, R0, R7, RZ, 0x3c, !PT ;  /* 0x0000000700047212 */ /* 0x000fc400078e3cff */
[----:B------:R-:W-:Y:S02]  /*12d0*/  LOP3.LUT R0, R3, 0xfffffffc, RZ, 0xc0, !PT ;  /* 0xfffffffc03007812 */ /* 0x000fe400078ec0ff */
[----:B------:R-:W-:Y:S02]  /*12e0*/  LEA.HI.X R13, R2, c[0x0][0x164], R6, 0x1, P0 ;  /* 0x00005900020d7a11 */ /* 0x000fe400000f0c06 */
[----:B------:R-:W-:Y:S01]  /*12f0*/  LEA.HI R6, R22, R22, RZ, 0x1 ;  /* 0x0000001616067211 */ /* 0x000fe200078f08ff */
[----:B------:R-:W-:Y:S01]  /*1300*/  IMAD.IADD R18, R5, 0x1, -R0 ;  /* 0x0000000105127824 */ /* 0x000fe200078e0a00 */
[----:B------:R3:W1:Y:S01]  /*1310*/  SHFL.IDX PT, R2, R14, RZ, 0x1c1f ;  /* 0x001c1fff0e027589 */ /* 0x00066200000e0000 */
[----:B------:R-:W-:Y:S01]  /*1320*/  IMAD.MOV.U32 R5, RZ, RZ, 0x10 ;  /* 0x00000010ff057424 */ /* 0x000fe200078e00ff */
[----:B------:R-:W-:Y:S02]  /*1330*/  LOP3.LUT R0, R6, 0x7fffffe, RZ, 0xc0, !PT ;  /* 0x07fffffe06007812 */ /* 0x000fe400078ec0ff */
[----:B------:R-:W-:Y:S01]  /*1340*/  LOP3.LUT P0, RZ, R18, 0x2, RZ, 0xc0, !PT ;  /* 0x0000000212ff7812 */ /* 0x000fe2000780c0ff */
[----:B------:R3:W2:Y:S02]  /*1350*/  SHFL.IDX PT, R3, R13, RZ, 0x1c1f ;  /* 0x001c1fff0d037589 */ /* 0x0006a400000e0000 */
[----:B------:R-:W-:-:S04]  /*1360*/  IMAD.IADD R0, R22, 0x1, -R0 ;  /* 0x0000000116007824 */ /* 0x000fc800078e0a00 */
[----:B------:R-:W-:-:S04]  /*1370*/  IMAD R0, R129, 0x8, R0 ;  /* 0x0000000881007824 */ /* 0x000fc800078e0200 */
[----:B------:R-:W-:Y:S01]  /*1380*/  IMAD.U32 R218, R0, 0x20, R4 ;  /* 0x0000002000da7824 */ /* 0x000fe200078e0004 */
[----:B------:R-:W-:Y:S01]  /*1390*/  SEL R4, R5, 0xfffffff0, !P0 ;  /* 0xfffffff005047807 */ /* 0x000fe20004000000 */
[----:B------:R-:W-:Y:S01]  /*13a0*/  @!P1 IMAD.MOV.U32 R15, RZ, RZ, R49 ;  /* 0x000000ffff0f9224 */ /* 0x000fe200078e0031 */
[C---:B------:R-:W-:Y:S02]  /*13b0*/  IADD3 R49, R225.reuse, 0x20, RZ ;  /* 0x00000020e1317810 */ /* 0x040fe40007ffe0ff */
[----:B------:R-:W-:Y:S02]  /*13c0*/  ISETP.GE.AND P1, PT, R225, c[0x0][0x198], PT ;  /* 0x00006600e1007a0c */ /* 0x000fe40003f26270 */
[----:B------:R-:W-:Y:S01]  /*13d0*/  ISETP.GE.AND P2, PT, R49, c[0x0][0x198], PT ;  /* 0x0000660031007a0c */ /* 0x000fe20003f46270 */
[----:B------:R-:W-:Y:S07]  /*13e0*/  @P4 BRA `(.L_x_283) ;  /* 0x000000e000004947 */ /* 0x000fee0003800000 */
[----:B-123--:R-:W-:Y:S01]  /*13f0*/  SHF.R.S32.HI R5, RZ, 0x1f, R49 ;  /* 0x0000001fff057819 */ /* 0x00efe20000011431 */
[----:B------:R-:W-:Y:S01]  /*1400*/  IMAD.WIDE R8, R225, 0x2, R2 ;  /* 0x00000002e1087825 */ /* 0x000fe200078e0202 */
[----:B------:R-:W-:-:S02]  /*1410*/  SHF.R.S32.HI R0, RZ, 0x1f, R47 ;  /* 0x0000001fff007819 */ /* 0x000fc4000001142f */
[----:B------:R-:W-:Y:S02]  /*1420*/  LEA.HI R5, R5, R49, RZ, 0x3 ;  /* 0x0000003105057211 */ /* 0x000fe400078f18ff */
[----:B------:R-:W-:Y:S02]  /*1430*/  LEA.HI R0, R0, R47, RZ, 0x3 ;  /* 0x0000002f00007211 */ /* 0x000fe400078f18ff */
        /* <DEDUP_REMOVED lines=9> */
.L_x_283:
[----:B-123--:R-:W-:Y:S05]  /*14d0*/  BSYNC B0 ;  /* 0x0000000000007941 */ /* 0x00efea0003800000 */
.L_x_282:
        /* <DEDUP_REMOVED lines=20> */
.L_x_285:
[----:B------:R-:W-:Y:S05]  /*1620*/  BSYNC B0 ;  /* 0x0000000000007941 */ /* 0x000fea0003800000 */
.L_x_284:
        /* <DEDUP_REMOVED lines=20> */
.L_x_287:
[----:B------:R-:W-:Y:S05]  /*1770*/  BSYNC B0 ;  /* 0x0000000000007941 */ /* 0x000fea0003800000 */
.L_x_286:
[----:B---3--:R-:W-:Y:S01]  /*1780*/  SHFL.IDX PT, R2, R14, 0x3, 0x1c1f ;  /* 0x007c1f000e027f89 */ /* 0x008fe200000e0000 */
[----:B------:R-:W-:Y:S01]  /*1790*/  IADD3 R0, R11, 0x60, RZ ;  /* 0x000000600b007810 */ /* 0x000fe20007ffe0ff */
[----:B------:R-:W-:Y:S01]  /*17a0*/  IMAD.MOV.U32 R5, RZ, RZ, c[0x0][0x2b8] ;  /* 0x0000ae00ff057624 */ /* 0x000fe200078e00ff */
[----:B------:R-:W-:Y:S01]  /*17b0*/  SHF.R.S32.HI R9, RZ, 0x1f, R47 ;  /* 0x0000001fff097819 */ /* 0x000fe2000001142f */
[----:B----4-:R3:W4:Y:S01]  /*17c0*/  SHFL.IDX PT, R3, R13, 0x3, 0x1c1f ;  /* 0x007c1f000d037f89 */ /* 0x01072200000e0000 */
[----:B------:R-:W-:Y:S01]  /*17d0*/  ISETP.GE.AND P0, PT, R0, R12, PT ;  /* 0x0000000c0000720c */ /* 0x000fe20003f06270 */
[----:B------:R-:W-:Y:S01]  /*17e0*/  IMAD.MOV.U32 R40, RZ, RZ, 0x30 ;  /* 0x00000030ff287424 */ /* 0x000fe200078e00ff */
[----:B------:R-:W-:Y:S01]  /*17f0*/  ISETP.NE.AND P4, PT, R5, 0x1, PT ;  /* 0x000000010500780c */ /* 0x000fe20003f85270 */
[----:B------:R-:W-:Y:S01]  /*1800*/  IMAD.SHL.U32 R218, R218, 0x2, RZ ;  /* 0x00000002dada7824 */ /* 0x000fe200078e00ff */
[----:B------:R-:W-:Y:S01]  /*1810*/  SHF.R.S32.HI R5, RZ, 0x1f, R49 ;  /* 0x0000001fff057819 */ /* 0x000fe20000011431 */
[----:B------:R-:W-:Y:S01]  /*1820*/  IMAD R127, R223, R40, -0x30 ;  /* 0xffffffd0df7f7424 */ /* 0x000fe200078e0228 */
[----:B-----5:R-:W-:Y:S01]  /*1830*/  SHF.R.S32.HI R8, RZ, 0x1f, R15 ;  /* 0x0000001fff087819 */ /* 0x020fe2000001140f */
[----:B------:R-:W-:Y:S01]  /*1840*/  IMAD.MOV.U32 R222, RZ, RZ, RZ ;  /* 0x000000ffffde7224 */ /* 0x000fe200078e00ff */
[----:B------:R-:W-:Y:S01]  /*1850*/  LEA.HI R5, R5, R49, RZ, 0x3 ;  /* 0x0000003105057211 */ /* 0x000fe200078f18ff */
[----:B------:R-:W-:Y:S01]  /*1860*/  IMAD.IADD R0, R44, 0x1, R127 ;  /* 0x000000012c007824 */ /* 0x000fe200078e027f */
[----:B------:R-:W-:-:S02]  /*1870*/  LEA.HI R9, R9, R47, RZ, 0x3 ;  /* 0x0000002f09097211 */ /* 0x000fc400078f18ff */
[----:B------:R-:W-:Y:S02]  /*1880*/  LOP3.LUT R46, R5, 0xfffffff8, RZ, 0xc0, !PT ;  /* 0xfffffff8052e7812 */ /* 0x000fe400078ec0ff */
[----:B------:R-:W-:Y:S01]  /*1890*/  LOP3.LUT R45, R9, 0xfffffff8, RZ, 0xc0, !PT ;  /* 0xfffffff8092d7812 */ /* 0x000fe200078ec0ff */
[----:B-123--:R-:W-:-:S04]  /*18a0*/  IMAD.WIDE.U32 R12, R15, c[0x0][0x2b0], RZ ;  /* 0x0000ac000f0c7a25 */ /* 0x00efc800078e00ff */
[----:B----4-:R-:W-:Y:S01]  /*18b0*/  @!P0 IMAD.WIDE R6, R225, 0x2, R2 ;  /* 0x00000002e1068825 */ /* 0x010fe200078e0202 */
[----:B------:R-:W-:Y:S04]  /*18c0*/  STL.64 [R1+0x28], R12 ;  /* 0x0000280c01007387 */ /* 0x000fe80000100a00 */
[----:B------:R-:W-:Y:S01]  /*18d0*/  @!PT LDS RZ, [RZ] ;  /* 0x00000000fffff984 */ /* 0x000fe20000000800 */
[----:B------:R1:W-:Y:S01]  /*18e0*/  @!P0 LDGSTS.E.BYPASS.LTC128B.128 [R218+0x7880], [R6.64], !P1 ;  /* 0x0788000006da8fae */ /* 0x0003e2000c901d46 */
[----:B------:R-:W-:-:S04]  /*18f0*/  ISETP.GE.AND P1, PT, R0, R229, PT ;  /* 0x000000e50000720c */ /* 0x000fc80003f26270 */
[----:B------:R-:W-:Y:S01]  /*1900*/  ISETP.GT.OR P1, PT, R44, 0x2f, P1 ;  /* 0x0000002f2c00780c */ /* 0x000fe20000f24670 */
[----:B-1----:R-:W-:Y:S02]  /*1910*/  IMAD R6, R8, c[0x0][0x2b0], RZ ;  /* 0x0000ac0008067a24 */ /* 0x002fe400078e02ff */
[----:B------:R-:W-:Y:S02]  /*1920*/  IMAD.IADD R8, R0, 0x1, R61 ;  /* 0x0000000100087824 */ /* 0x000fe400078e023d */
[----:B------:R-:W-:Y:S02]  /*1930*/  IMAD R10, R15, c[0x0][0x2b4], R6 ;  /* 0x0000ad000f0a7a24 */ /* 0x000fe400078e0206 */
[----:B------:R-:W-:-:S04]  /*1940*/  @!P0 IMAD.WIDE R6, R46, 0x2, R2 ;  /* 0x000000022e068825 */ /* 0x000fc800078e0202 */
[----:B------:R-:W-:Y:S01]  /*1950*/  @!P0 IMAD.WIDE R2, R45, 0x2, R2 ;  /* 0x000000022d028825 */ /* 0x000fe200078e0202 */
[----:B------:R1:W-:Y:S03]  /*1960*/  @!P0 LDGSTS.E.BYPASS.LTC128B.128 [R218+0x9880], [R6.64], !P2 ;  /* 0x0988000006da8fae */ /* 0x0003e6000d101d46 */
[----:B------:R-:W-:Y:S01]  /*1970*/  @P4 IMAD.HI.U32 R5, R8, c[0x0][0x2bc], RZ ;  /* 0x0000af0008054a27 */ /* 0x000fe200078e00ff */
[----:B------:R2:W-:Y:S03]  /*1980*/  @!P0 LDGSTS.E.BYPASS.LTC128B.128 [R218+0xb880], [R2.64], !P3 ;  /* 0x0b88000002da8fae */ /* 0x0005e6000d901d46 */
[----:B------:R-:W-:Y:S01]  /*1990*/  IMAD.MOV.U32 R0, RZ, RZ, R8 ;  /* 0x000000ffff007224 */ /* 0x000fe200078e0008 */
[----:B------:R-:W0:Y:S01]  /*19a0*/  LDGDEPBAR ;  /* 0x00000000000079af */ /* 0x000e220000000000 */
[----:B------:R-:W-:Y:S01]  /*19b0*/  @P4 SHF.R.U32.HI R0, RZ, c[0x0][0x2c0], R5 ;  /* 0x0000b000ff004a19 */ /* 0x000fe20000011605 */
[----:B------:R-:W-:-:S03]  /*19c0*/  IMAD.IADD R11, R13, 0x1, R10 ;  /* 0x000000010d0b7824 */ /* 0x000fc600078e020a */
[C---:B------:R-:W-:Y:S02]  /*19d0*/  @!P1 IADD3 R5, P2, R0.reuse, R12, RZ ;  /* 0x0000000c00059210 */ /* 0x040fe40007f5e0ff */
[----:B------:R3:W-:Y:S02]  /*19e0*/  STL [R1+0x30], R11 ;  /* 0x0000300b01007387 */ /* 0x0007e40000100800 */
[----:B-1----:R-:W-:Y:S02]  /*19f0*/  @!P1 LEA.HI.X.SX32 R7, R0, R11, 0x1, P2 ;  /* 0x0000000b00079211 */ /* 0x002fe400010f0eff */
[----:B------:R-:W-:-:S04]  /*1a00*/  @!P1 LEA R6, P2, R5, c[0x0][0x2a0], 0x2 ;  /* 0x0000a80005069a11 */ /* 0x000fc800078410ff */
[----:B------:R-:W-:Y:S01]  /*1a10*/  @!P1 LEA.HI.X R7, R5, c[0x0][0x2a4], R7, 0x2, P2 ;  /* 0x0000a90005079a11 */ /* 0x000fe200010f1407 */
[----:B------:R-:W-:Y:S06]  /*1a20*/  BAR.SYNC.DEFER_BLOCKING 0x0 ;  /* 0x0000000000007b1d */ /* 0x000fec0000010000 */
[----:B------:R-:W4:Y:S01]  /*1a30*/  @!P1 LDG.E R222, [R6.64] ;  /* 0x0000000606de9981 */ /* 0x000f22000c1e1900 */
[----:B------:R-:W-:Y:S01]  /*1a40*/  IMAD.MOV R0, RZ, RZ, -R0 ;  /* 0x000000ffff007224 */ /* 0x000fe200078e0a00 */
[----:B------:R-:W-:Y:S01]  /*1a50*/  ISETP.GE.AND P6, PT, R225, c[0x0][0x1d4], PT ;  /* 0x00007500e1007a0c */ /* 0x000fe20003fc6270 */
[----:B---3--:R-:W-:Y:S01]  /*1a60*/  IMAD.WIDE.U32 R10, R29, c[0x0][0x1e8], RZ ;  /* 0x00007a001d0a7a25 */ /* 0x008fe200078e00ff */
[----:B------:R-:W-:Y:S01]  /*1a70*/  ISETP.GE.AND P5, PT, R49, c[0x0][0x1d4], PT ;  /* 0x0000750031007a0c */ /* 0x000fe20003fa6270 */
[----:B------:R-:W-:Y:S01]  /*1a80*/  BSSY B0, `(.L_x_288) ;  /* 0x00000aa000007945 */ /* 0x000fe20003800000 */
[----:B------:R-:W-:Y:S01]  /*1a90*/  ISETP.GE.AND P4, PT, R47, c[0x0][0x1d4], PT ;  /* 0x000075002f007a0c */ /* 0x000fe20003f86270 */
[----:B------:R-:W-:Y:S01]  /*1aa0*/  IMAD R224, R0, c[0x0][0x2b8], R8 ;  /* 0x0000ae0000e07a24 */ /* 0x000fe200078e0208 */
[----:B------:R-:W-:Y:S01]  /*1ab0*/  ISETP.GE.AND P3, PT, R225, c[0x0][0x1d4], PT ;  /* 0x00007500e1007a0c */ /* 0x000fe20003f66270 */
[----:B------:R-:W-:Y:S01]  /*1ac0*/  IMAD R40, R223, -0x30, R40 ;  /* 0xffffffd0df287824 */ /* 0x000fe200078e0228 */
[----:B------:R-:W-:Y:S01]  /*1ad0*/  ISETP.GE.AND P2, PT, R49, c[0x0][0x1d4], PT ;  /* 0x0000750031007a0c */ /* 0x000fe20003f46270 */
[----:B--2---:R-:W-:Y:S01]  /*1ae0*/  IMAD.WIDE.U32 R2, R224, c[0x0][0x1e0], RZ ;  /* 0x00007800e0027a25 */ /* 0x004fe200078e00ff */
[----:B------:R-:W-:-:S02]  /*1af0*/  SHF.R.S32.HI R12, RZ, 0x1f, R224 ;  /* 0x0000001fff0c7819 */ /* 0x000fc400000114e0 */
[----:B------:R-:W-:Y:S01]  /*1b00*/  ISETP.GE.AND P1, PT, R47, c[0x0][0x1d4], PT ;  /* 0x000075002f007a0c */ /* 0x000fe20003f26270 */
[----:B------:R-:W-:Y:S01]  /*1b10*/  IMAD.IADD R43, R229, 0x1, R40 ;  /* 0x00000001e52b7824 */ /* 0x000fe200078e0228 */
[----:B------:R-:W-:Y:S01]  /*1b20*/  IADD3 R128, R223, -0x1, RZ ;  /* 0xffffffffdf807810 */ /* 0x000fe20007ffe0ff */
[----:B------:R-:W-:Y:S02]  /*1b30*/  IMAD R0, R12, c[0x0][0x1e0], RZ ;  /* 0x000078000c007a24 */ /* 0x000fe400078e02ff */
[----:B------:R-:W-:-:S04]  /*1b40*/  IMAD.WIDE.U32 R14, R29, c[0x0][0x210], RZ ;  /* 0x000084001d0e7a25 */ /* 0x000fc800078e00ff */
[----:B------:R-:W-:-:S04]  /*1b50*/  IMAD R0, R224, c[0x0][0x1e4], R0 ;  /* 0x00007900e0007a24 */ /* 0x000fc800078e0200 */
[----:B------:R-:W-:Y:S02]  /*1b60*/  IMAD.IADD R3, R3, 0x1, R0 ;  /* 0x0000000103037824 */ /* 0x000fe400078e0200 */
[----:B------:R-:W-:-:S04]  /*1b70*/  IMAD R0, R52, c[0x0][0x1e8], RZ ;  /* 0x00007a0034007a24 */ /* 0x000fc800078e02ff */
[----:B------:R-:W-:-:S04]  /*1b80*/  IMAD R0, R29, c[0x0][0x1ec], R0 ;  /* 0x00007b001d007a24 */ /* 0x000fc800078e0200 */
[----:B------:R-:W-:Y:S01]  /*1b90*/  IMAD.IADD R9, R11, 0x1, R0 ;  /* 0x000000010b097824 */ /* 0x000fe200078e0200 */
[----:B----4-:R-:W-:Y:S01]  /*1ba0*/  SHF.R.S32.HI R13, RZ, 0x1f, R222 ;  /* 0x0000001fff0d7819 */ /* 0x010fe200000114de */
[----:B------:R-:W-:-:S04]  /*1bb0*/  IMAD.WIDE.U32 R2, R222, c[0x0][0x1f0], R2 ;  /* 0x00007c00de027a25 */ /* 0x000fc800078e0002 */
[----:B------:R-:W-:Y:S01]  /*1bc0*/  IMAD R5, R13, c[0x0][0x1f0], RZ ;  /* 0x00007c000d057a24 */ /* 0x000fe200078e02ff */
[----:B------:R-:W-:-:S03]  /*1bd0*/  IADD3 R0, P0, R10, R2, RZ ;  /* 0x000000020a007210 */ /* 0x000fc60007f1e0ff */
[----:B------:R-:W-:-:S05]  /*1be0*/  IMAD R5, R222, c[0x0][0x1f4], R5 ;  /* 0x00007d00de057a24 */ /* 0x000fca00078e0205 */
[----:B------:R-:W-:Y:S02]  /*1bf0*/  IADD3.X R2, R9, R3, R5, P0, !PT ;  /* 0x0000000309027210 */ /* 0x000fe400007fe405 */
[C---:B------:R-:W-:Y:S02]  /*1c00*/  LEA R6, P0, R0.reuse, c[0x0][0x1c8], 0x1 ;  /* 0x0000720000067a11 */ /* 0x040fe400078008ff */
[----:B------:R-:W-:Y:S02]  /*1c10*/  IMNMX R5, R43, 0x30, PT ;  /* 0x000000302b057817 */ /* 0x000fe40003800200 */
[----:B------:R-:W-:Y:S02]  /*1c20*/  LEA.HI.X R0, R0, c[0x0][0x1cc], R2, 0x1, P0 ;  /* 0x0000730000007a11 */ /* 0x000fe400000f0c02 */
[----:B------:R-:W-:Y:S01]  /*1c30*/  SHFL.IDX PT, R2, R6, RZ, 0x1c1f ;  /* 0x001c1fff06027589 */ /* 0x000fe200000e0000 */
[----:B------:R-:W-:-:S03]  /*1c40*/  IMAD.IADD R5, R5, 0x1, -R22 ;  /* 0x0000000105057824 */ /* 0x000fc600078e0a16 */
[----:B------:R-:W1:Y:S02]  /*1c50*/  SHFL.IDX PT, R3, R0, RZ, 0x1c1f ;  /* 0x001c1fff00037589 */ /* 0x000e6400000e0000 */
[----:B------:R-:W-:Y:S02]  /*1c60*/  ISETP.GE.AND P0, PT, R5, 0x1, PT ;  /* 0x000000010500780c */ /* 0x000fe40003f06270 */
[----:B------:R-:W-:Y:S04]  /*1c70*/  SHFL.IDX PT, R6, R6, 0x1, 0x1c1f ;  /* 0x003c1f0006067f89 */ /* 0x000fe800000e0000 */
[----:B------:R2:W3:Y:S07]  /*1c80*/  SHFL.IDX PT, R7, R0, 0x1, 0x1c1f ;  /* 0x003c1f0000077f89 */ /* 0x0004ee00000e0000 */
[----:B-1----:R-:W-:-:S04]  /*1c90*/  @P0 IMAD.WIDE R10, R225, 0x2, R2 ;  /* 0x00000002e10a0825 */ /* 0x002fc800078e0202 */
[--C-:B------:R-:W-:Y:S01]  /*1ca0*/  @P0 IMAD.WIDE R8, R46, 0x2, R2.reuse ;  /* 0x000000022e080825 */ /* 0x100fe200078e0202 */
[----:B------:R3:W-:Y:S03]  /*1cb0*/  @P0 LDGSTS.E.BYPASS.LTC128B.128 [R218+0x3c80], [R10.64], !P6 ;  /* 0x03c800000ada0fae */ /* 0x0007e6000f101d46 */
[----:B------:R-:W-:Y:S01]  /*1cc0*/  @P0 IMAD.WIDE R2, R45, 0x2, R2 ;  /* 0x000000022d020825 */ /* 0x000fe200078e0202 */
[----:B------:R1:W-:Y:S03]  /*1cd0*/  @P0 LDGSTS.E.BYPASS.LTC128B.128 [R218+0x4880], [R8.64], !P5 ;  /* 0x0488000008da0fae */ /* 0x0003e6000e901d46 */
[----:B--2---:R-:W-:Y:S01]  /*1ce0*/  IMAD R0, R12, c[0x0][0x208], RZ ;  /* 0x000082000c007a24 */ /* 0x004fe200078e02ff */
[----:B------:R2:W-:Y:S01]  /*1cf0*/  @P0 LDGSTS.E.BYPASS.LTC128B.128 [R218+0x5480], [R2.64], !P4 ;  /* 0x0548000002da0fae */ /* 0x0005e2000e101d46 */
[----:B------:R-:W-:Y:S01]  /*1d00*/  ISETP.GT.AND P0, PT, R5, 0x20, PT ;  /* 0x000000200500780c */ /* 0x000fe20003f04270 */
[----:B------:R-:W-:-:S02]  /*1d10*/  IMAD R5, R13, c[0x0][0x218], RZ ;  /* 0x000086000d057a24 */ /* 0x000fc400078e02ff */
[----:B------:R-:W-:Y:S02]  /*1d20*/  IMAD R0, R224, c[0x0][0x20c], R0 ;  /* 0x00008300e0007a24 */ /* 0x000fe400078e0200 */
[----:B------:R-:W-:-:S08]  /*1d30*/  IMAD R5, R222, c[0x0][0x21c], R5 ;  /* 0x00008700de057a24 */ /* 0x000fd000078e0205 */
[----:B---3--:R-:W-:-:S04]  /*1d40*/  @P0 IMAD.WIDE R10, R225, 0x2, R6 ;  /* 0x00000002e10a0825 */ /* 0x008fc800078e0206 */
[--C-:B-1----:R-:W-:Y:S01]  /*1d50*/  @P0 IMAD.WIDE R8, R46, 0x2, R6.reuse ;  /* 0x000000022e080825 */ /* 0x102fe200078e0206 */
[----:B------:R1:W-:Y:S03]  /*1d60*/  @P0 LDGSTS.E.BYPASS.LTC128B.128 [R218+0x4480], [R10.64], !P6 ;  /* 0x044800000ada0fae */ /* 0x0003e6000f101d46 */
[----:B------:R-:W-:Y:S01]  /*1d70*/  @P0 IMAD.WIDE R6, R45, 0x2, R6 ;  /* 0x000000022d060825 */ /* 0x000fe200078e0206 */
[----:B------:R3:W-:Y:S03]  /*1d80*/  @P0 LDGSTS.E.BYPASS.LTC128B.128 [R218+0x5080], [R8.64], !P5 ;  /* 0x0508000008da0fae */ /* 0x0007e6000e901d46 */
[----:B--2---:R-:W-:Y:S01]  /*1d90*/  IMAD.WIDE.U32 R2, R224, c[0x0][0x208], RZ ;  /* 0x00008200e0027a25 */ /* 0x004fe200078e00ff */
[----:B------:R2:W-:Y:S01]  /*1da0*/  @P0 LDGSTS.E.BYPASS.LTC128B.128 [R218+0x5c80], [R6.64], !P4 ;  /* 0x05c8000006da0fae */ /* 0x0005e2000e101d46 */
[----:B------:R-:W-:-:S02]  /*1db0*/  ISETP.GT.AND P4, PT, R44, 0x2f, PT ;  /* 0x0000002f2c00780c */ /* 0x000fc40003f84270 */
[----:B------:R-:W-:Y:S01]  /*1dc0*/  IMAD.IADD R3, R3, 0x1, R0 ;  /* 0x0000000103037824 */ /* 0x000fe200078e0200 */
[----:B------:R-:W0:Y:S01]  /*1dd0*/  LDGDEPBAR ;  /* 0x00000000000079af */ /* 0x000e220000000000 */
[----:B------:R-:W-:Y:S02]  /*1de0*/  IMAD R0, R52, c[0x0][0x210], RZ ;  /* 0x0000840034007a24 */ /* 0x000fe400078e02ff */
[----:B------:R-:W-:-:S04]  /*1df0*/  IMAD.WIDE.U32 R2, R222, c[0x0][0x218], R2 ;  /* 0x00008600de027a25 */ /* 0x000fc800078e0002 */
[----:B------:R-:W-:Y:S01]  /*1e00*/  IMAD R0, R29, c[0x0][0x214], R0 ;  /* 0x000085001d007a24 */ /* 0x000fe200078e0200 */
[----:B------:R-:W-:-:S03]  /*1e10*/  IADD3 R2, P0, R14, R2, RZ ;  /* 0x000000020e027210 */ /* 0x000fc60007f1e0ff */
[----:B-1----:R-:W-:Y:S01]  /*1e20*/  IMAD.IADD R11, R15, 0x1, R0 ;  /* 0x000000010f0b7824 */ /* 0x002fe200078e0200 */
[----:B------:R-:W-:Y:S02]  /*1e30*/  SHF.R.S32.HI R10, RZ, 0x4, R20 ;  /* 0x00000004ff0a7819 */ /* 0x000fe40000011414 */
[----:B---3--:R-:W-:Y:S02]  /*1e40*/  LOP3.LUT R8, R17, 0x7fffffe, RZ, 0xc0, !PT ;  /* 0x07fffffe11087812 */ /* 0x008fe400078ec0ff */
[----:B------:R-:W-:Y:S02]  /*1e50*/  IADD3.X R3, R11, R3, R5, P0, !PT ;  /* 0x000000030b037210 */ /* 0x000fe400007fe405 */
[----:B--2---:R-:W-:Y:S01]  /*1e60*/  LOP3.LUT R7, R21, 0xfffffff8, RZ, 0xc0, !PT ;  /* 0xfffffff815077812 */ /* 0x004fe200078ec0ff */
[----:B------:R-:W-:Y:S01]  /*1e70*/  IMAD.IADD R126, R16, 0x1, -R8 ;  /* 0x00000001107e7824 */ /* 0x000fe200078e0a08 */
[----:B------:R-:W-:Y:S01]  /*1e80*/  LEA.HI R6, R20, R10, RZ, 0x1 ;  /* 0x0000000a14067211 */ /* 0x000fe200078f08ff */
[----:B------:R-:W-:-:S04]  /*1e90*/  DEPBAR.LE SB0, 0x1 ;  /* 0x000080400000791a */ /* 0x000fc80000000000 */
[----:B------:R-:W-:Y:S01]  /*1ea0*/  IMAD.IADD R7, R48, 0x1, -R7 ;  /* 0x0000000130077824 */ /* 0x000fe200078e0a07 */
[----:B------:R-:W-:Y:S01]  /*1eb0*/  LEA R41, P0, R2, c[0x0][0x1f8], 0x1 ;  /* 0x00007e0002297a11 */ /* 0x000fe200078008ff */
[----:B------:R-:W-:-:S04]  /*1ec0*/  DEPBAR.LE SB0, 0x0 ;  /* 0x000080000000791a */ /* 0x000fc80000000000 */
[C---:B------:R-:W-:Y:S01]  /*1ed0*/  LEA.HI R0, R7.reuse, R7, RZ, 0x1 ;  /* 0x0000000707007211 */ /* 0x040fe200078f08ff */
[----:B------:R-:W-:Y:S01]  /*1ee0*/  SHFL.IDX PT, R24, R41, RZ, 0x1c1f ;  /* 0x001c1fff29187589 */ /* 0x000fe200000e0000 */
[----:B------:R-:W-:Y:S02]  /*1ef0*/  SHF.R.S32.HI R9, RZ, 0x1f, R16 ;  /* 0x0000001fff097819 */ /* 0x000fe40000011410 */
[----:B------:R-:W-:Y:S02]  /*1f00*/  LOP3.LUT R5, R0, 0x3fffffe, RZ, 0xc0, !PT ;  /* 0x03fffffe00057812 */ /* 0x000fe400078ec0ff */
[----:B------:R-:W-:Y:S02]  /*1f10*/  SHF.R.S32.HI R0, RZ, 0x1, R0 ;  /* 0x00000001ff007819 */ /* 0x000fe40000011400 */
[----:B------:R-:W-:Y:S01]  /*1f20*/  LOP3.LUT R6, R6, 0xfffffffe, RZ, 0xc0, !PT ;  /* 0xfffffffe06067812 */ /* 0x000fe200078ec0ff */
[----:B------:R-:W-:Y:S01]  /*1f30*/  IMAD.IADD R5, R7, 0x1, -R5 ;  /* 0x0000000107057824 */ /* 0x000fe200078e0a05 */
[----:B------:R-:W-:Y:S01]  /*1f40*/  LEA.HI.X R27, R2, c[0x0][0x1fc], R3, 0x1, P0 ;  /* 0x00007f00021b7a11 */ /* 0x000fe200000f0c03 */
[----:B------:R-:W-:Y:S01]  /*1f50*/  IMAD.SHL.U32 R2, R0, 0x40, RZ ;  /* 0x0000004000027824 */ /* 0x000fe200078e00ff */
[----:B------:R-:W-:Y:S01]  /*1f60*/  LEA.HI R9, R9, R16, RZ, 0x3 ;  /* 0x0000001009097211 */ /* 0x000fe200078f18ff */
[----:B------:R-:W-:Y:S01]  /*1f70*/  IMAD.IADD R8, R10, 0x1, -R6 ;  /* 0x000000010a087824 */ /* 0x000fe200078e0a06 */
[----:B------:R-:W-:Y:S01]  /*1f80*/  BAR.SYNC.DEFER_BLOCKING 0x0 ;  /* 0x0000000000007b1d */ /* 0x000fe20000010000 */
[----:B------:R-:W-:Y:S01]  /*1f90*/  IMAD.SHL.U32 R3, R18, 0x40, RZ ;  /* 0x0000004012037824 */ /* 0x000fe200078e00ff */
[----:B------:R-:W-:Y:S01]  /*1fa0*/  LOP3.LUT P0, RZ, R0, 0x2, RZ, 0xc0, !PT ;  /* 0x0000000200ff7812 */ /* 0x000fe2000780c0ff */
[----:B------:R-:W-:Y:S01]  /*1fb0*/  IMAD.SHL.U32 R10, R19, 0x8, RZ ;  /* 0x00000008130a7824 */ /* 0x000fe200078e00ff */
[----:B------:R-:W-:Y:S01]  /*1fc0*/  LOP3.LUT R0, R2, 0xc0, RZ, 0xc0, !PT ;  /* 0x000000c002007812 */ /* 0x000fe200078ec0ff */
[----:B------:R-:W-:Y:S01]  /*1fd0*/  IMAD.SHL.U32 R6, R9, 0x20, RZ ;  /* 0x0000002009067824 */ /* 0x000fe200078e00ff */
[----:B------:R-:W-:Y:S01]  /*1fe0*/  LOP3.LUT R2, R3, 0xc0, RZ, 0xc0, !PT ;  /* 0x000000c003027812 */ /* 0x000fe200078ec0ff */
[----:B------:R-:W-:Y:S01]  /*1ff0*/  IMAD R7, R8, 0x8, R5 ;  /* 0x0000000808077824 */ /* 0x000fe200078e0205 */
[----:B------:R-:W-:Y:S01]  /*2000*/  LOP3.LUT R3, R0, 0x8, R10, 0xf8, !PT ;  /* 0x0000000800037812 */ /* 0x000fe200078ef80a */
[----:B------:R-:W-:Y:S01]  /*2010*/  IMAD.SHL.U32 R5, R8, 0x8, RZ ;  /* 0x0000000808057824 */ /* 0x000fe200078e00ff */
[----:B------:R-:W-:Y:S01]  /*2020*/  SHF.R.U32.HI R0, RZ, 0x3, R0 ;  /* 0x00000003ff007819 */ /* 0x000fe20000011600 */
[----:B------:R-:W1:Y:S01]  /*2030*/  SHFL.IDX PT, R25, R27, RZ, 0x1c1f ;  /* 0x001c1fff1b197589 */ /* 0x000e6200000e0000 */
[----:B------:R-:W-:-:S02]  /*2040*/  LOP3.LUT R125, R6, 0xffffff00, RZ, 0xc0, !PT ;  /* 0xffffff00067d7812 */ /* 0x000fc400078ec0ff */
[----:B------:R-:W-:Y:S02]  /*2050*/  LOP3.LUT R0, R3, R0, RZ, 0x3c, !PT ;  /* 0x0000000003007212 */ /* 0x000fe400078e3cff */
[----:B------:R-:W-:Y:S02]  /*2060*/  LOP3.LUT R5, R2, 0x8, R5, 0xf8, !PT ;  /* 0x0000000802057812 */ /* 0x000fe400078ef805 */
[----:B------:R-:W-:Y:S01]  /*2070*/  SHF.R.U32.HI R3, RZ, 0x3, R2 ;  /* 0x00000003ff037819 */ /* 0x000fe20000011602 */
[----:B------:R-:W-:Y:S02]  /*2080*/  IMAD R2, R129, 0x200, R125 ;  /* 0x0000020081027824 */ /* 0x000fe400078e027d */
[----:B------:R-:W-:Y:S01]  /*2090*/  IMAD.U32 R0, R7, 0x20, R0 ;  /* 0x0000002007007824 */ /* 0x000fe200078e0000 */
[----:B------:R-:W-:Y:S01]  /*20a0*/  LOP3.LUT R124, R5, R3, RZ, 0x3c, !PT ;  /* 0x00000003057c7212 */ /* 0x000fe200078e3cff */
[----:B------:R-:W-:Y:S01]  /*20b0*/  IMAD R2, R126, 0x20, R2 ;  /* 0x000000207e027824 */ /* 0x000fe200078e0202 */
[----:B------:R-:W-:Y:S01]  /*20c0*/  SHF.R.S32.HI R5, RZ, 0x1f, R225 ;  /* 0x0000001fff057819 */ /* 0x000fe200000114e1 */
[----:B------:R-:W-:-:S02]  /*20d0*/  IMAD.SHL.U32 R204, R0, 0x2, RZ ;  /* 0x0000000200cc7824 */ /* 0x000fc400078e00ff */
[----:B------:R-:W-:-:S03]  /*20e0*/  IMAD.IADD R0, R124, 0x1, R2 ;  /* 0x000000017c007824 */ /* 0x000fc600078e0202 */
[----:B------:R-:W-:Y:S01]  /*20f0*/  IADD3 R2, R204, 0x3c80, RZ ;  /* 0x00003c80cc027810 */ /* 0x000fe20007ffe0ff */
[----:B------:R-:W-:Y:S01]  /*2100*/  IMAD.SHL.U32 R207, R0, 0x2, RZ ;  /* 0x0000000200cf7824 */ /* 0x000fe200078e00ff */
[----:B------:R-:W-:Y:S01]  /*2110*/  IADD3 R209, R204, 0x3ca0, RZ ;  /* 0x00003ca0ccd17810 */ /* 0x000fe20007ffe0ff */
[----:B------:R-:W-:Y:S01]  /*2120*/  IMAD.IADD R0, R43, 0x1, -R22 ;  /* 0x000000012b007824 */ /* 0x000fe200078e0a16 */
[----:B------:R-:W-:Y:S01]  /*2130*/  @P0 IADD3 R209, R2, -0x20, RZ ;  /* 0xffffffe002d10810 */ /* 0x000fe20007ffe0ff */
[----:B------:R-:W-:Y:S01]  /*2140*/  IMAD R208, R4, 0x2, R207 ;  /* 0x0000000204d07824 */ /* 0x000fe200078e02cf */
[----:B------:R2:W3:Y:S01]  /*2150*/  LDSM.16.M88.4 R16, [R207+0x6080] ;  /* 0x00608000cf10783b */ /* 0x0004e20000000200 */
[----:B-1----:R-:W-:Y:S01]  /*2160*/  IMAD.WIDE R2, R225, 0x2, R24 ;  /* 0x00000002e1027825 */ /* 0x002fe200078e0218 */
[----:B------:R-:W-:Y:S02]  /*2170*/  ISETP.LT.OR P0, PT, R0, 0x1, P3 ;  /* 0x000000010000780c */ /* 0x000fe40001f01670 */
[----:B------:R2:W1:Y:S01]  /*2180*/  LDSM.16.M88.4 R12, [R207+0x7080] ;  /* 0x00708000cf0c783b */ /* 0x0004620000000200 */
[----:B------:R-:W-:-:S02]  /*2190*/  IADD3 R217, R209, 0x400, RZ ;  /* 0x00000400d1d97810 */ /* 0x000fc40007ffe0ff */
[----:B------:R-:W-:Y:S01]  /*21a0*/  IADD3 R216, R209, 0x800, RZ ;  /* 0x00000800d1d87810 */ /* 0x000fe20007ffe0ff */
[----:B------:R2:W4:Y:S04]  /*21b0*/  LDSM.16.M88.4 R36, [R204+0x3c80] ;  /* 0x003c8000cc24783b */ /* 0x0005280000000200 */
[----:B------:R2:W1:Y:S04]  /*21c0*/  LDSM.16.M88.4 R32, [R204+0x4080] ;  /* 0x00408000cc20783b */ /* 0x0004680000000200 */
[----:B------:R2:W1:Y:S04]  /*21d0*/  LDSM.16.M88.4 R28, [R204+0x4480] ;  /* 0x00448000cc1c783b */ /* 0x0004680000000200 */
[----:B------:R2:W1:Y:S04]  /*21e0*/  LDSM.16.M88.4 R20, [R208+0x6080] ;  /* 0x00608000d014783b */ /* 0x0004680000000200 */
[----:B------:R2:W1:Y:S04]  /*21f0*/  LDSM.16.M88.4 R8, [R208+0x7080] ;  /* 0x00708000d008783b */ /* 0x0004680000000200 */
[----:B------:R2:W1:Y:S04]  /*2200*/  LDSM.16.M88.4 R64, [R209] ;  /* 0x00000000d140783b */ /* 0x0004680000000200 */
[----:B------:R2:W1:Y:S04]  /*2210*/  LDSM.16.M88.4 R72, [R209+0x400] ;  /* 0x00040000d148783b */ /* 0x0004680000000200 */
[----:B------:R2:W1:Y:S04]  /*2220*/  LDSM.16.M88.4 R80, [R209+0x800] ;  /* 0x00080000d150783b */ /* 0x0004680000000200 */
[----:B------:R-:W-:Y:S01]  /*2230*/  @!PT LDS RZ, [RZ] ;  /* 0x00000000fffff984 */ /* 0x000fe20000000800 */
[----:B------:R-:W-:Y:S01]  /*2240*/  @!PT LDS RZ, [RZ] ;  /* 0x00000000fffff984 */ /* 0x000fe20000000800 */
[----:B------:R-:W-:Y:S01]  /*2250*/  @!PT LDS RZ, [RZ] ;  /* 0x00000000fffff984 */ /* 0x000fe20000000800 */
[----:B------:R2:W-:Y:S01]  /*2260*/  LDGSTS.E.BYPASS.LTC128B.128 [R218+0x1880], [R2.64], !P0 ;  /* 0x0188000002da7fae */ /* 0x0005e2000c101d46 */
[----:B------:R-:W-:Y:S01]  /*2270*/  ISETP.LT.OR P0, PT, R0, 0x1, P2 ;  /* 0x000000010000780c */ /* 0x000fe20001701670 */
[----:B--2---:R-:W-:-:S12]  /*2280*/  IMAD.WIDE R2, R46, 0x2, R24 ;  /* 0x000000022e027825 */ /* 0x004fd800078e0218 */
[----:B------:R2:W-:Y:S01]  /*2290*/  LDGSTS.E.BYPASS.LTC128B.128 [R218+0x2480], [R2.64], !P0 ;  /* 0x0248000002da7fae */ /* 0x0005e2000c101d46 */
[----:B------:R-:W-:Y:S01]  /*22a0*/  ISETP.LT.OR P0, PT, R0, 0x1, P1 ;  /* 0x000000010000780c */ /* 0x000fe20000f01670 */
[----:B--2---:R-:W-:-:S12]  /*22b0*/  IMAD.WIDE R2, R45, 0x2, R24 ;  /* 0x000000022d027825 */ /* 0x004fd800078e0218 */
[----:B------:R2:W-:Y:S01]  /*22c0*/  LDGSTS.E.BYPASS.LTC128B.128 [R218+0x3080], [R2.64], !P0 ;  /* 0x0308000002da7fae */ /* 0x0005e2000c101d46 */
[----:B------:R-:W-:Y:S02]  /*22d0*/  ISETP.GT.AND P0, PT, R48, 0x3f, PT ;  /* 0x0000003f3000780c */ /* 0x000fe40003f04270 */
[----:B--2---:R-:W-:Y:S02]  /*22e0*/  SHF.R.S32.HI R3, RZ, 0x1f, R46 ;  /* 0x0000001fff037819 */ /* 0x004fe4000001142e */
[----:B------:R-:W-:-:S03]  /*22f0*/  SHF.R.S32.HI R2, RZ, 0x1f, R45 ;  /* 0x0000001fff027819 */ /* 0x000fc6000001142d */
[----:B------:R2:W-:Y:S04]  /*2300*/  STL [R1+0x38], R3 ;  /* 0x0000380301007387 */ /* 0x0005e80000100800 */
[----:B------:R2:W-:Y:S02]  /*2310*/  STL [R1+0x34], R2 ;  /* 0x0000340201007387 */ /* 0x0005e40000100800 */
[----:B------:R-:W-:Y:S05]  /*2320*/  @P0 BRA `(.L_x_289) ;  /* 0x000001f000000947 */ /* 0x000fea0003800000 */
[----:B-1-34-:R-:W-:Y:S05]  /*2330*/  BRA.DIV ~URZ, `(.L_x_290) ;  /* 0x00011a227f007947 */ /* 0x01afea000b800000 */
[----:B------:R1:W3:Y:S04]  /*2340*/  SHFL.IDX PT, R5, R27, 0x1, 0x1c1f ;  /* 0x003c1f001b057f89 */ /* 0x0002e800000e0000 */
[----:B--2---:R1:W2:Y:S02]  /*2350*/  SHFL.IDX PT, R2, R41, 0x1, 0x1c1f ;  /* 0x003c1f0029027f89 */ /* 0x0042a400000e0000 */
.L_x_384:
[----:B------:R-:W4:Y:S04]  /*2360*/  LDL R45, [R1+0x38] ;  /* 0x00003800012d7983 */ /* 0x000f280000100800 */
[----:B-1----:R-:W5:Y:S01]  /*2370*/  LDL R41, [R1+0x34] ;  /* 0x0000340001297983 */ /* 0x002f620000100800 */
[----:B------:R-:W-:-:S02]  /*2380*/  IADD3 R3, R225, 0x20, RZ ;  /* 0x00000020e1037810 */ /* 0x000fc40007ffe0ff */
[C---:B------:R-:W-:Y:S02]  /*2390*/  IADD3 R44, R225.reuse, 0x20, RZ ;  /* 0x00000020e12c7810 */ /* 0x040fe40007ffe0ff */
[----:B------:R-:W-:Y:S02]  /*23a0*/  SHF.R.S32.HI R3, RZ, 0x1f, R3 ;  /* 0x0000001fff037819 */ /* 0x000fe40000011403 */
[----:B------:R-:W-:Y:S02]  /*23b0*/  IADD3 R26, R225, 0x40, RZ ;  /* 0x00000040e11a7810 */ /* 0x000fe40007ffe0ff */
[----:B------:R-:W-:Y:S02]  /*23c0*/  LEA.HI R3, R3, R44, RZ, 0x3 ;  /* 0x0000002c03037211 */ /* 0x000fe400078f18ff */
[----:B------:R-:W-:Y:S02]  /*23d0*/  IADD3 R27, R225, 0x40, RZ ;  /* 0x00000040e11b7810 */ /* 0x000fe40007ffe0ff */
[----:B------:R-:W-:-:S02]  /*23e0*/  SHF.R.S32.HI R26, RZ, 0x1f, R26 ;  /* 0x0000001fff1a7819 */ /* 0x000fc4000001141a */
[-C--:B--2---:R-:W-:Y:S02]  /*23f0*/  LEA R24, P0, R225, R2.reuse, 0x1 ;  /* 0x00000002e1187211 */ /* 0x084fe400078008ff */
[----:B------:R-:W-:Y:S02]  /*2400*/  SHF.R.S32.HI R6, RZ, 0x1f, R225 ;  /* 0x0000001fff067819 */ /* 0x000fe400000114e1 */
[----:B------:R-:W-:Y:S02]  /*2410*/  LOP3.LUT R3, R3, 0xfffffff8, RZ, 0xc0, !PT ;  /* 0xfffffff803037812 */ /* 0x000fe400078ec0ff */
[----:B------:R-:W-:Y:S02]  /*2420*/  LEA.HI R26, R26, R27, RZ, 0x3 ;  /* 0x0000001b1a1a7211 */ /* 0x000fe400078f18ff */
[----:B---3--:R-:W-:Y:S02]  /*2430*/  LEA.HI.X R25, R225, R5, R6, 0x1, P0 ;  /* 0x00000005e1197211 */ /* 0x008fe400000f0c06 */
        /* <DEDUP_REMOVED lines=14> */
.L_x_289:
[----:B-1-34-:R-:W-:Y:S05]  /*2520*/  BSYNC B0 ;  /* 0x0000000000007941 */ /* 0x01afea0003800000 */
.L_x_288:
[----:B--2---:R-:W2:Y:S01]  /*2530*/  LDL R2, [R1+0x10] ;  /* 0x0000100001027983 */ /* 0x004ea20000100800 */
[----:B------:R-:W-:Y:S01]  /*2540*/  IMAD R0, R126, 0x20, R125 ;  /* 0x000000207e007824 */ /* 0x000fe200078e027d */
[C---:B------:R-:W-:Y:S02]  /*2550*/  IADD3 R215, R209.reuse, 0xc00, RZ ;  /* 0x00000c00d1d77810 */ /* 0x040fe40007ffe0ff */
        /* <DEDUP_REMOVED lines=15> */
[C---:B------:R-:W-:Y:S01]  /*2650*/  HMMA.16816.F32 R92, R16.reuse, R38, RZ ;  /* 0x00000026105c723c */ /* 0x040fe200000018ff */
[----:B------:R-:W-:Y:S07]  /*2660*/  LDSM.16.M88.4 R36, [R204+0x4880] ;  /* 0x00488000cc24783b */ /* 0x000fee0000000200 */
[C---:B------:R-:W-:Y:S08]  /*2670*/  HMMA.16816.F32 R76, R16.reuse, R32, RZ ;  /* 0x00000020104c723c */ /* 0x040ff000000018ff */
[C---:B------:R-:W-:Y:S08]  /*2680*/  HMMA.16816.F32 R88, R16.reuse, R28, RZ ;  /* 0x0000001c1058723c */ /* 0x040ff000000018ff */
[C---:B------:R-:W-:Y:S01]  /*2690*/  HMMA.16816.F32 R96, R16.reuse, R34, RZ ;  /* 0x000000221060723c */ /* 0x040fe200000018ff */
[----:B------:R-:W-:Y:S07]  /*26a0*/  LDSM.16.M88.4 R32, [R204+0x4c80] ;  /* 0x004c8000cc20783b */ /* 0x000fee0000000200 */
[----:B------:R-:W-:Y:S01]  /*26b0*/  HMMA.16816.F32 R28, R16, R30, RZ ;  /* 0x0000001e101c723c */ /* 0x000fe200000018ff */
[----:B------:R-:W-:Y:S07]  /*26c0*/  LDSM.16.M88.4 R16, [R204+0x5080] ;  /* 0x00508000cc10783b */ /* 0x000fee0000000200 */
[C---:B------:R-:W-:Y:S01]  /*26d0*/  HMMA.16816.F32 R116, R8.reuse, R64, R56 ;  /* 0x000000400874723c */ /* 0x040fe20000001838 */
[----:B------:R-:W-:Y:S07]  /*26e0*/  LDSM.16.M88.4 R56, [R209+0x1000] ;  /* 0x00100000d138783b */ /* 0x000fee0000000200 */
[C---:B------:R-:W-:Y:S08]  /*26f0*/  HMMA.16816.F32 R112, R8.reuse, R72, R48 ;  /* 0x000000480870723c */ /* 0x040ff00000001830 */
[C---:B------:R-:W-:Y:S01]  /*2700*/  HMMA.16816.F32 R108, R8.reuse, R80, R24 ;  /* 0x00000050086c723c */ /* 0x040fe20000001818 */
[----:B------:R-:W-:Y:S07]  /*2710*/  LDSM.16.M88.4 R24, [R208+0x9080] ;  /* 0x00908000d018783b */ /* 0x000fee0000000200 */
[C---:B------:R-:W-:Y:S08]  /*2720*/  HMMA.16816.F32 R104, R8.reuse, R66, R52 ;  /* 0x000000420868723c */ /* 0x040ff00000001834 */
[C---:B------:R-:W-:Y:S08]  /*2730*/  HMMA.16816.F32 R100, R8.reuse, R74, R44 ;  /* 0x0000004a0864723c */ /* 0x040ff0000000182c */
[----:B------:R-:W-:Y:S01]  /*2740*/  HMMA.16816.F32 R84, R8, R82, R12 ;  /* 0x000000520854723c */ /* 0x000fe2000000180c */
[----:B------:R-:W1:Y:S04]  /*2750*/  LDSM.16.M88.4 R8, [R207+0x9080] ;  /* 0x00908000cf08783b */ /* 0x000e680000000200 */
[----:B------:R-:W3:Y:S03]  /*2760*/  LDSM.16.M88.4 R12, [R207+0x8080] ;  /* 0x00808000cf0c783b */ /* 0x000ee60000000200 */
[C---:B------:R-:W-:Y:S01]  /*2770*/  HMMA.16816.F32 R68, R20.reuse, R64, R60 ;  /* 0x000000401444723c */ /* 0x040fe2000000183c */
[----:B------:R-:W4:Y:S07]  /*2780*/  LDSM.16.M88.4 R60, [R209+0xc00] ;  /* 0x000c0000d13c783b */ /* 0x000f2e0000000200 */
[C---:B------:R-:W-:Y:S01]  /*2790*/  HMMA.16816.F32 R52, R20.reuse, R66, R92 ;  /* 0x000000421434723c */ /* 0x040fe2000000185c */
[----:B------:R-:W5:Y:S07]  /*27a0*/  LDSM.16.M88.4 R64, [R209+0x1400] ;  /* 0x00140000d140783b */ /* 0x000f6e0000000200 */
[C---:B------:R-:W-:Y:S08]  /*27b0*/  HMMA.16816.F32 R48, R20.reuse, R72, R76 ;  /* 0x000000481430723c */ /* 0x040ff0000000184c */
[C---:B------:R-:W-:Y:S08]  /*27c0*/  HMMA.16816.F32 R76, R20.reuse, R80, R88 ;  /* 0x00000050144c723c */ /* 0x040ff00000001858 */
[C---:B------:R-:W-:Y:S08]  /*27d0*/  HMMA.16816.F32 R44, R20.reuse, R74, R96 ;  /* 0x0000004a142c723c */ /* 0x040ff00000001860 */
[----:B------:R-:W-:Y:S01]  /*27e0*/  HMMA.16816.F32 R20, R20, R82, R28 ;  /* 0x000000521414723c */ /* 0x000fe2000000181c */
[----:B------:R-:W2:Y:S07]  /*27f0*/  LDSM.16.M88.4 R28, [R208+0x8080] ;  /* 0x00808000d01c783b */ /* 0x000eae0000000200 */
[C---:B-1----:R-:W-:Y:S08]  /*2800*/  HMMA.16816.F32 R112, R8.reuse, R32, R112 ;  /* 0x000000200870723c */ /* 0x042ff00000001870 */
[C---:B------:R-:W-:Y:S08]  /*2810*/  HMMA.16816.F32 R104, R8.reuse, R38, R104 ;  /* 0x000000260868723c */ /* 0x040ff00000001868 */
[C---:B------:R-:W-:Y:S08]  /*2820*/  HMMA.16816.F32 R88, R8.reuse, R18, R84 ;  /* 0x000000120858723c */ /* 0x040ff00000001854 */
[C---:B------:R-:W-:Y:S08]  /*2830*/  HMMA.16816.F32 R72, R8.reuse, R36, R116 ;  /* 0x000000240848723c */ /* 0x040ff00000001874 */
[C---:B------:R-:W-:Y:S08]  /*2840*/  HMMA.16816.F32 R108, R8.reuse, R16, R108 ;  /* 0x00000010086c723c */ /* 0x040ff0000000186c */
[----:B------:R-:W-:Y:S08]  /*2850*/  HMMA.16816.F32 R100, R8, R34, R100 ;  /* 0x000000220864723c */ /* 0x000ff00000001864 */
[C---:B---3--:R-:W-:Y:S08]  /*2860*/  HMMA.16816.F32 R84, R12.reuse, R36, R68 ;  /* 0x000000240c54723c */ /* 0x048ff00000001844 */
        /* <DEDUP_REMOVED lines=9> */
[----:B------:R-:W3:Y:S03]  /*2900*/  LDSM.16.M88.4 R20, [R207+0xa080] ;  /* 0x00a08000cf14783b */ /* 0x000ee60000000200 */
[----:B----4-:R-:W-:Y:S01]  /*2910*/  HMMA.16816.F32 R68, R24, R62, R104 ;  /* 0x0000003e1844723c */ /* 0x010fe20000001868 */
[----:B--2---:R-:W-:-:S07]  /*2920*/  ISETP.GT.AND P0, PT, R128, R2, PT ;  /* 0x000000028000720c */ /* 0x004fce0003f04270 */
[C---:B------:R-:W-:Y:S08]  /*2930*/  HMMA.16816.F32 R116, R24.reuse, R56, R112 ;  /* 0x000000381874723c */ /* 0x040ff00000001870 */
[C---:B------:R-:W-:Y:S08]  /*2940*/  HMMA.16816.F32 R72, R24.reuse, R60, R72 ;  /* 0x0000003c1848723c */ /* 0x040ff00000001848 */
[C---:B------:R-:W-:Y:S08]  /*2950*/  HMMA.16816.F32 R112, R24.reuse, R58, R100 ;  /* 0x0000003a1870723c */ /* 0x040ff00000001864 */
[----:B-----5:R-:W-:Y:S08]  /*2960*/  HMMA.16816.F32 R120, R24, R64, R108 ;  /* 0x000000401878723c */ /* 0x020ff0000000186c */
[----:B------:R-:W-:Y:S08]  /*2970*/  HMMA.16816.F32 R104, R28, R60, R84 ;  /* 0x0000003c1c68723c */ /* 0x000ff00000001854 */
[----:B------:R-:W-:Y:S01]  /*2980*/  HMMA.16816.F32 R108, R24, R66, R88 ;  /* 0x00000042186c723c */ /* 0x000fe20000001858 */
[----:B------:R-:W-:Y:S07]  /*2990*/  LDSM.16.M88.4 R24, [R209+0x2000] ;  /* 0x00200000d118783b */ /* 0x000fee0000000200 */
        /* <DEDUP_REMOVED lines=8> */
[----:B------:R-:W4:Y:S01]  /*2a20*/  LDSM.16.M88.4 R12, [R208+0xa080] ;  /* 0x00a08000d00c783b */ /* 0x000f220000000200 */
[----:B------:R-:W-:-:S06]  /*2a30*/  DEPBAR.LE SB0, 0x0 ;  /* 0x000080000000791a */ /* 0x000fcc0000000000 */
[C---:B-1----:R-:W-:Y:S08]  /*2a40*/  HMMA.16816.F32 R80, R16.reuse, R52, R72 ;  /* 0x000000341050723c */ /* 0x042ff00000001848 */
[----:B------:R-:W-:Y:S08]  /*2a50*/  HMMA.16816.F32 R76, R16, R54, R68 ;  /* 0x00000036104c723c */ /* 0x000ff00000001844 */
[----:B---3--:R-:W-:Y:S08]  /*2a60*/  HMMA.16816.F32 R56, R20, R52, R104 ;  /* 0x000000341438723c */ /* 0x008ff00000001868 */
        /* <DEDUP_REMOVED lines=10> */
[----:B------:R-:W-:Y:S08]  /*2b10*/  HMMA.16816.F32 R76, R8, R38, R76 ;  /* 0x00000026084c723c */ /* 0x000ff0000000184c */
[C---:B----4-:R-:W-:Y:S08]  /*2b20*/  HMMA.16816.F32 R56, R12.reuse, R36, R56 ;  /* 0x000000240c38723c */ /* 0x050ff00000001838 */
[----:B------:R-:W-:Y:S08]  /*2b30*/  HMMA.16816.F32 R52, R12, R38, R52 ;  /* 0x000000260c34723c */ /* 0x000ff00000001834 */
[C---:B------:R-:W-:Y:S08]  /*2b40*/  HMMA.16816.F32 R72, R8.reuse, R32, R72 ;  /* 0x000000200848723c */ /* 0x040ff00000001848 */
[----:B------:R-:W-:Y:S08]  /*2b50*/  HMMA.16816.F32 R68, R8, R34, R68 ;  /* 0x000000220844723c */ /* 0x000ff00000001844 */
[C---:B------:R-:W-:Y:S08]  /*2b60*/  HMMA.16816.F32 R36, R12.reuse, R32, R28 ;  /* 0x000000200c24723c */ /* 0x040ff0000000181c */
[----:B------:R-:W-:Y:S08]  /*2b70*/  HMMA.16816.F32 R48, R12, R34, R48 ;  /* 0x000000220c30723c */ /* 0x000ff00000001830 */
[C---:B------:R-:W-:Y:S08]  /*2b80*/  HMMA.16816.F32 R64, R8.reuse, R24, R64 ;  /* 0x000000180840723c */ /* 0x040ff00000001840 */
[----:B------:R-:W-:Y:S08]  /*2b90*/  HMMA.16816.F32 R60, R8, R26, R60 ;  /* 0x0000001a083c723c */ /* 0x000ff0000000183c */
[C---:B------:R-:W-:Y:S08]  /*2ba0*/  HMMA.16816.F32 R32, R12.reuse, R24, R16 ;  /* 0x000000180c20723c */ /* 0x040ff00000001810 */
[----:B------:R-:W-:Y:S01]  /*2bb0*/  HMMA.16816.F32 R28, R12, R26, R20 ;  /* 0x0000001a0c1c723c */ /* 0x000fe20000001814 */
[----:B------:R-:W-:Y:S06]  /*2bc0*/  BAR.SYNC.DEFER_BLOCKING 0x0 ;  /* 0x0000000000007b1d */ /* 0x000fec0000010000 */
[----:B------:R-:W-:Y:S05]  /*2bd0*/  @!P0 BRA `(.L_x_291) ;  /* 0x0000065000008947 */ /* 0x000fea0003800000 */
[----:B------:R-:W2:Y:S04]  /*2be0*/  LDL R3, [R1+0x20] ;  /* 0x0000200001037983 */ /* 0x000ea80000100800 */
[----:B------:R-:W3:Y:S04]  /*2bf0*/  LDL.64 R132, [R1+0x28] ;  /* 0x0000280001847983 */ /* 0x000ee80000100a00 */
[----:B------:R-:W4:Y:S04]  /*2c00*/  LDL R6, [R1+0x38] ;  /* 0x0000380001067983 */ /* 0x000f280000100800 */
[----:B------:R-:W5:Y:S04]  /*2c10*/  LDL R7, [R1+0x30] ;  /* 0x0000300001077983 */ /* 0x000f680000100800 */
[----:B------:R-:W1:Y:S04]  /*2c20*/  S2R R5, SR_TID.X ;  /* 0x0000000000057919 */ /* 0x000e680000002100 */
[----:B------:R-:W5:Y:S01]  /*2c30*/  LDL R41, [R1+0x34] ;  /* 0x0000340001297983 */ /* 0x000f620000100800 */
[----:B-1----:R-:W-:-:S04]  /*2c40*/  SHF.R.S32.HI R2, RZ, 0x1f, R5 ;  /* 0x0000001fff027819 */ /* 0x002fc80000011405 */
[----:B------:R-:W-:Y:S01]  /*2c50*/  LEA.HI R2, R2, R5, RZ, 0x2 ;  /* 0x0000000502027211 */ /* 0x000fe200078f10ff */
[----:B------:R-:W-:-:S03]  /*2c60*/  IMAD.MOV.U32 R5, RZ, RZ, c[0x0][0x2b8] ;  /* 0x0000ae00ff057624 */ /* 0x000fc600078e00ff */
[----:B------:R-:W-:Y:S02]  /*2c70*/  SHF.R.S32.HI R2, RZ, 0x2, R2 ;  /* 0x00000002ff027819 */ /* 0x000fe40000011402 */
[----:B------:R-:W-:-:S03]  /*2c80*/  ISETP.NE.AND P2, PT, R5, 0x1, PT ;  /* 0x000000010500780c */ /* 0x000fc60003f45270 */
[----:B------:R-:W-:-:S05]  /*2c90*/  IMAD R2, R42, 0x20, R2 ;  /* 0x000000202a027824 */ /* 0x000fca00078e0202 */
[C---:B------:R-:W-:Y:S01]  /*2ca0*/  ISETP.GT.AND P1, PT, R2.reuse, 0x2f, PT ;  /* 0x0000002f0200780c */ /* 0x040fe20003f24270 */
[----:B------:R-:W-:Y:S01]  /*2cb0*/  IMAD.MOV.U32 R222, RZ, RZ, RZ ;  /* 0x000000ffffde7224 */ /* 0x000fe200078e00ff */
[----:B--2---:R-:W-:-:S04]  /*2cc0*/  IADD3 R3, R2, R127, R3 ;  /* 0x0000007f02037210 */ /* 0x004fc80007ffe003 */
[----:B------:R-:W-:-:S05]  /*2cd0*/  IADD3 R3, R3, -0x30, RZ ;  /* 0xffffffd003037810 */ /* 0x000fca0007ffe0ff */
[----:B------:R-:W-:-:S04]  /*2ce0*/  @P2 IMAD.HI.U32 R5, R3, c[0x0][0x2bc], RZ ;  /* 0x0000af0003052a27 */ /* 0x000fc800078e00ff */
[----:B------:R-:W-:Y:S01]  /*2cf0*/  IMAD.MOV.U32 R2, RZ, RZ, R3 ;  /* 0x000000ffff027224 */ /* 0x000fe200078e0003 */
[----:B------:R-:W-:-:S04]  /*2d00*/  @P2 SHF.R.U32.HI R2, RZ, c[0x0][0x2c0], R5 ;  /* 0x0000b000ff022a19 */ /* 0x000fc80000011605 */
[----:B---3--:R-:W-:Y:S01]  /*2d10*/  @!P1 IADD3 R5, P0, R2, R132, RZ ;  /* 0x0000008402059210 */ /* 0x008fe20007f1e0ff */
[----:B----4-:R-:W-:-:S03]  /*2d20*/  IMAD.MOV.U32 R136, RZ, RZ, R6 ;  /* 0x000000ffff887224 */ /* 0x010fc600078e0006 */
[----:B-----5:R-:W-:Y:S02]  /*2d30*/  @!P1 LEA.HI.X.SX32 R7, R2, R7, 0x1, P0 ;  /* 0x0000000702079211 */ /* 0x020fe400000f0eff */
[----:B------:R-:W-:-:S04]  /*2d40*/  @!P1 LEA R6, P0, R5, c[0x0][0x2a0], 0x2 ;  /* 0x0000a80005069a11 */ /* 0x000fc800078010ff */
[----:B------:R-:W-:-:S05]  /*2d50*/  @!P1 LEA.HI.X R7, R5, c[0x0][0x2a4], R7, 0x2, P0 ;  /* 0x0000a90005079a11 */ /* 0x000fca00000f1407 */
[----:B------:R-:W2:Y:S01]  /*2d60*/  @!P1 LDG.E R222, [R6.64] ;  /* 0x0000000606de9981 */ /* 0x000ea2000c1e1900 */
[----:B------:R-:W-:-:S03]  /*2d70*/  IMAD.MOV.U32 R133, RZ, RZ, R41 ;  /* 0x000000ffff857224 */ /* 0x000fc600078e0029 */
[----:B------:R-:W1:Y:S01]  /*2d80*/  S2R R41, SR_CTAID.Y ;  /* 0x0000000000297919 */ /* 0x000e620000002600 */
[----:B------:R-:W-:-:S03]  /*2d90*/  IMAD.MOV R2, RZ, RZ, -R2 ;  /* 0x000000ffff027224 */ /* 0x000fc600078e0a02 */
[----:B------:R-:W3:Y:S01]  /*2da0*/  S2R R132, SR_CTAID.Y ;  /* 0x0000000000847919 */ /* 0x000ee20000002600 */
[----:B------:R-:W-:-:S05]  /*2db0*/  IMAD R224, R2, c[0x0][0x2b8], R3 ;  /* 0x0000ae0002e07a24 */ /* 0x000fca00078e0203 */
[----:B------:R-:W-:-:S05]  /*2dc0*/  SHF.R.S32.HI R2, RZ, 0x1f, R224 ;  /* 0x0000001fff027819 */ /* 0x000fca00000114e0 */
[----:B------:R-:W-:Y:S02]  /*2dd0*/  IMAD R5, R2, c[0x0][0x1e0], RZ ;  /* 0x0000780002057a24 */ /* 0x000fe400078e02ff */
[----:B------:R-:W-:-:S04]  /*2de0*/  IMAD.WIDE.U32 R2, R224, c[0x0][0x1e0], RZ ;  /* 0x00007800e0027a25 */ /* 0x000fc800078e00ff */
[----:B------:R-:W-:Y:S01]  /*2df0*/  IMAD R5, R224, c[0x0][0x1e4], R5 ;  /* 0x00007900e0057a24 */ /* 0x000fe200078e0205 */
[----:B-1----:R-:W-:-:S03]  /*2e00*/  SHF.R.S32.HI R41, RZ, 0x1f, R41 ;  /* 0x0000001fff297819 */ /* 0x002fc60000011429 */
[----:B------:R-:W-:Y:S02]  /*2e10*/  IMAD.IADD R3, R3, 0x1, R5 ;  /* 0x0000000103037824 */ /* 0x000fe400078e0205 */
[----:B------:R-:W-:Y:S02]  /*2e20*/  IMAD R41, R41, c[0x0][0x1e8], RZ ;  /* 0x00007a0029297a24 */ /* 0x000fe400078e02ff */
[----:B---3--:R-:W-:-:S04]  /*2e30*/  IMAD.WIDE.U32 R134, R132, c[0x0][0x1e8], RZ ;  /* 0x00007a0084867a25 */ /* 0x008fc800078e00ff */
[----:B------:R-:W-:-:S04]  /*2e40*/  IMAD R41, R132, c[0x0][0x1ec], R41 ;  /* 0x00007b0084297a24 */ /* 0x000fc800078e0229 */
[----:B------:R-:W-:Y:S01]  /*2e50*/  IMAD.IADD R41, R135, 0x1, R41 ;  /* 0x0000000187297824 */ /* 0x000fe200078e0229 */
[C---:B------:R-:W-:Y:S02]  /*2e60*/  IADD3 R132, R225.reuse, 0x40, RZ ;  /* 0x00000040e1847810 */ /* 0x040fe40007ffe0ff */
[C---:B------:R-:W-:Y:S01]  /*2e70*/  IADD3 R135, R225.reuse, 0x20, RZ ;  /* 0x00000020e1877810 */ /* 0x040fe20007ffe0ff */
[----:B------:R-:W-:Y:S01]  /*2e80*/  BSSY B0, `(.L_x_292) ;  /* 0x000002a000007945 */ /* 0x000fe20003800000 */
[C---:B------:R-:W-:Y:S02]  /*2e90*/  IADD3 R9, R225.reuse, 0x40, RZ ;  /* 0x00000040e1097810 */ /* 0x040fe40007ffe0ff */
[----:B------:R-:W-:Y:S02]  /*2ea0*/  IADD3 R8, R225, 0x20, RZ ;  /* 0x00000020e1087810 */ /* 0x000fe40007ffe0ff */
[----:B------:R-:W-:Y:S02]  /*2eb0*/  ISETP.GE.AND P1, PT, R9, c[0x0][0x1d4], PT ;  /* 0x0000750009007a0c */ /* 0x000fe40003f26270 */
[----:B------:R-:W-:-:S02]  /*2ec0*/  ISETP.GE.AND P2, PT, R8, c[0x0][0x1d4], PT ;  /* 0x0000750008007a0c */ /* 0x000fc40003f46270 */
[----:B------:R-:W-:Y:S02]  /*2ed0*/  ISETP.GE.AND P3, PT, R225, c[0x0][0x1d4], PT ;  /* 0x00007500e1007a0c */ /* 0x000fe40003f66270 */
[----:B------:R-:W-:Y:S02]  /*2ee0*/  SHF.R.S32.HI R137, RZ, 0x1f, R225 ;  /* 0x0000001fff897819 */ /* 0x000fe400000114e1 */
[----:B--2---:R-:W-:Y:S01]  /*2ef0*/  SHF.R.S32.HI R5, RZ, 0x1f, R222 ;  /* 0x0000001fff057819 */ /* 0x004fe200000114de */
[----:B------:R-:W-:-:S04]  /*2f00*/  IMAD.WIDE.U32 R2, R222, c[0x0][0x1f0], R2 ;  /* 0x00007c00de027a25 */ /* 0x000fc800078e0002 */
[----:B------:R-:W-:Y:S01]  /*2f10*/  IMAD R5, R5, c[0x0][0x1f0], RZ ;  /* 0x00007c0005057a24 */ /* 0x000fe200078e02ff */
[----:B------:R-:W-:-:S03]  /*2f20*/  IADD3 R2, P0, R134, R2, RZ ;  /* 0x0000000286027210 */ /* 0x000fc60007f1e0ff */
[----:B------:R-:W-:-:S05]  /*2f30*/  IMAD R5, R222, c[0x0][0x1f4], R5 ;  /* 0x00007d00de057a24 */ /* 0x000fca00078e0205 */
[----:B------:R-:W-:Y:S02]  /*2f40*/  IADD3.X R3, R41, R3, R5, P0, !PT ;  /* 0x0000000329037210 */ /* 0x000fe400007fe405 */
[----:B------:R-:W1:Y:S01]  /*2f50*/  S2R R41, SR_TID.X ;  /* 0x0000000000297919 */ /* 0x000e620000002100 */
[----:B------:R-:W-:-:S04]  /*2f60*/  LEA R10, P0, R2, c[0x0][0x1c8], 0x1 ;  /* 0x00007200020a7a11 */ /* 0x000fc800078008ff */
[----:B------:R-:W-:Y:S02]  /*2f70*/  LEA.HI.X R5, R2, c[0x0][0x1cc], R3, 0x1, P0 ;  /* 0x0000730002057a11 */ /* 0x000fe400000f0c03 */
[----:B-1----:R-:W-:-:S04]  /*2f80*/  SHF.R.S32.HI R11, RZ, 0x1f, R41 ;  /* 0x0000001fff0b7819 */ /* 0x002fc80000011429 */
[----:B------:R-:W-:-:S04]  /*2f90*/  LEA.HI R11, R11, R41, RZ, 0x2 ;  /* 0x000000290b0b7211 */ /* 0x000fc800078f10ff */
[----:B------:R-:W-:-:S04]  /*2fa0*/  SHF.R.S32.HI R11, RZ, 0x2, R11 ;  /* 0x00000002ff0b7819 */ /* 0x000fc8000001140b */
[----:B------:R-:W-:-:S04]  /*2fb0*/  IADD3 R11, -R11, 0x30, RZ ;  /* 0x000000300b0b7810 */ /* 0x000fc80007ffe1ff */
[----:B------:R-:W-:Y:S02]  /*2fc0*/  ISETP.GE.AND P0, PT, R11, 0x1, PT ;  /* 0x000000010b00780c */ /* 0x000fe40003f06270 */
[C---:B------:R-:W-:Y:S02]  /*2fd0*/  IADD3 R41, R225.reuse, 0x40, RZ ;  /* 0x00000040e1297810 */ /* 0x040fe40007ffe0ff */
[----:B------:R-:W-:Y:S02]  /*2fe0*/  IADD3 R134, R225, 0x20, RZ ;  /* 0x00000020e1867810 */ /* 0x000fe40007ffe0ff */
[----:B------:R-:W-:Y:S02]  /*2ff0*/  SHF.R.S32.HI R41, RZ, 0x1f, R41 ;  /* 0x0000001fff297819 */ /* 0x000fe40000011429 */
[----:B------:R-:W-:Y:S01]  /*3000*/  SHF.R.S32.HI R134, RZ, 0x1f, R134 ;  /* 0x0000001fff867819 */ /* 0x000fe20000011486 */
[----:B------:R1:W2:Y:S01]  /*3010*/  SHFL.IDX PT, R2, R10, RZ, 0x1c1f ;  /* 0x001c1fff0a027589 */ /* 0x0002a200000e0000 */
[----:B------:R-:W-:-:S02]  /*3020*/  LEA.HI R41, R41, R132, RZ, 0x3 ;  /* 0x0000008429297211 */ /* 0x000fc400078f18ff */
[----:B------:R-:W-:Y:S01]  /*3030*/  LEA.HI R134, R134, R135, RZ, 0x3 ;  /* 0x0000008786867211 */ /* 0x000fe200078f18ff */
[----:B------:R1:W3:Y:S01]  /*3040*/  SHFL.IDX PT, R3, R5, RZ, 0x1c1f ;  /* 0x001c1fff05037589 */ /* 0x0002e200000e0000 */
[----:B------:R-:W-:Y:S02]  /*3050*/  LOP3.LUT R41, R41, 0xfffffff8, RZ, 0xc0, !PT ;  /* 0xfffffff829297812 */ /* 0x000fe400078ec0ff */
[----:B------:R-:W-:Y:S01]  /*3060*/  LOP3.LUT R134, R134, 0xfffffff8, RZ, 0xc0, !PT ;  /* 0xfffffff886867812 */ /* 0x000fe200078ec0ff */
[----:B------:R-:W-:Y:S05]  /*3070*/  @!P0 BRA `(.L_x_293) ;  /* 0x000000a000008947 */ /* 0x000fea0003800000 */
[----:B--2---:R-:W-:-:S04]  /*3080*/  LEA R8, P0, R225, R2, 0x1 ;  /* 0x00000002e1087211 */ /* 0x004fc800078008ff */
[----:B---3--:R-:W-:Y:S02]  /*3090*/  LEA.HI.X R9, R225, R3, R137, 0x1, P0 ;  /* 0x00000003e1097211 */ /* 0x008fe400000f0c89 */
[----:B------:R-:W-:-:S03]  /*30a0*/  LEA R6, P0, R134, R2, 0x1 ;  /* 0x0000000286067211 */ /* 0x000fc600078008ff */
[----:B------:R-:W-:Y:S01]  /*30b0*/  @!PT LDS RZ, [RZ] ;  /* 0x00000000fffff984 */ /* 0x000fe20000000800 */
[----:B------:R2:W-:Y:S01]  /*30c0*/  LDGSTS.E.BYPASS.LTC128B.128 [R218+0x3c80], [R8.64], !P3 ;  /* 0x03c8000008da7fae */ /* 0x0005e2000d901d46 */
[----:B------:R-:W-:Y:S02]  /*30d0*/  LEA.HI.X R7, R134, R3, R136, 0x1, P0 ;  /* 0x0000000386077211 */ /* 0x000fe400000f0c88 */
[----:B------:R-:W-:-:S03]  /*30e0*/  LEA R2, P0, R41, R2, 0x1 ;  /* 0x0000000229027211 */ /* 0x000fc600078008ff */
[----:B------:R2:W-:Y:S01]  /*30f0*/  LDGSTS.E.BYPASS.LTC128B.128 [R218+0x4880], [R6.64], !P2 ;  /* 0x0488000006da7fae */ /* 0x0005e2000d101d46 */
[----:B------:R-:W-:-:S05]  /*3100*/  LEA.HI.X R3, R41, R3, R133, 0x1, P0 ;  /* 0x0000000329037211 */ /* 0x000fca00000f0c85 */
[----:B------:R2:W-:Y:S04]  /*3110*/  LDGSTS.E.BYPASS.LTC128B.128 [R218+0x5480], [R2.64], !P1 ;  /* 0x0548000002da7fae */ /* 0x0005e8000c901d46 */
.L_x_293:
[----:B------:R-:W-:Y:S05]  /*3120*/  BSYNC B0 ;  /* 0x0000000000007941 */ /* 0x000fea0003800000 */
.L_x_292:
[----:B------:R-:W-:Y:S01]  /*3130*/  ISETP.GE.AND P0, PT, R11, 0x21, PT ;  /* 0x000000210b00780c */ /* 0x000fe20003f06270 */
[----:B--23--:R2:W3:Y:S01]  /*3140*/  SHFL.IDX PT, R3, R5, 0x1, 0x1c1f ;  /* 0x003c1f0005037f89 */ /* 0x00c4e200000e0000 */
[----:B------:R-:W-:Y:S03]  /*3150*/  BSSY B0, `(.L_x_291) ;  /* 0x000000d000007945 */ /* 0x000fe60003800000 */
[----:B------:R2:W4:Y:S08]  /*3160*/  SHFL.IDX PT, R2, R10, 0x1, 0x1c1f ;  /* 0x003c1f000a027f89 */ /* 0x00053000000e0000 */
[----:B------:R-:W-:Y:S05]  /*3170*/  @!P0 BRA `(.L_x_294) ;  /* 0x000000a000008947 */ /* 0x000fea0003800000 */
[----:B----4-:R-:W-:-:S04]  /*3180*/  LEA R8, P0, R225, R2, 0x1 ;  /* 0x00000002e1087211 */ /* 0x010fc800078008ff */
        /* <DEDUP_REMOVED lines=9> */
.L_x_294:
[----:B------:R-:W-:Y:S05]  /*3220*/  BSYNC B0 ;  /* 0x0000000000007941 */ /* 0x000fea0003800000 */
.L_x_291:
[----:B-12---:R-:W1:Y:S01]  /*3230*/  S2R R5, SR_TID.X ;  /* 0x0000000000057919 */ /* 0x006e620000002100 */
[----:B---34-:R-:W-:Y:S01]  /*3240*/  LOP3.LUT R2, R130, 0xffffffe0, RZ, 0xc0, !PT ;  /* 0xffffffe082027812 */ /* 0x018fe200078ec0ff */
[----:B------:R-:W-:Y:S01]  /*3250*/  IMAD.MOV.U32 R10, RZ, RZ, c[0x0][0x2c4] ;  /* 0x0000b100ff0a7624 */ /* 0x000fe200078e00ff */
[----:B------:R-:W-:Y:S01]  /*3260*/  SHF.R.S32.HI R3, RZ, 0x1f, R129 ;  /* 0x0000001fff037819 */ /* 0x000fe20000011481 */
[----:B------:R-:W-:Y:S01]  /*3270*/  IMAD.MOV.U32 R25, RZ, RZ, c[0x0][0x32c] ;  /* 0x0000cb00ff197624 */ /* 0x000fe200078e00ff */
[----:B------:R-:W-:Y:S01]  /*3280*/  ULDC UR4, c[0x0][0x324] ;  /* 0x0000c90000047ab9 */ /* 0x000fe20000000800 */
[----:B------:R-:W0:Y:S01]  /*3290*/  LDGDEPBAR ;  /* 0x00000000000079af */ /* 0x000e220000000000 */
[----:B------:R-:W-:Y:S01]  /*32a0*/  ISETP.NE.AND P0, PT, R10, 0x1, PT ;  /* 0x000000010a00780c */ /* 0x000fe20003f05270 */
[----:B------:R-:W-:Y:S01]  /*32b0*/  ULOP3.LUT UR4, URZ, UR4, URZ, 0x33, !UPT ;  /* 0x000000043f047292 */ /* 0x000fe2000f8e333f */
[----:B------:R-:W-:Y:S01]  /*32c0*/  ISETP.GE.AND P1, PT, R25, 0x1, PT ;  /* 0x000000011900780c */ /* 0x000fe20003f26270 */
[----:B-1----:R-:W-:Y:S01]  /*32d0*/  IMAD.IADD R2, R5, 0x1, -R2 ;  /* 0x0000000105027824 */ /* 0x002fe200078e0a02 */
        /* <DEDUP_REMOVED lines=13> */
[----:B------:R-:W-:-:S04]  /*33b0*/  IMAD R9, R6, 0x8, R3 ;  /* 0x0000000806097824 */ /* 0x000fc800078e0203 */
[----:B------:R-:W-:Y:S01]  /*33c0*/  @P0 IMAD.HI.U32 R3, R9, c[0x0][0x2c8], RZ ;  /* 0x0000b20009030a27 */ /* 0x000fe200078e00ff */
[----:B------:R1:W-:Y:S03]  /*33d0*/  STL [R1+0x18], R9 ;  /* 0x0000180901007387 */ /* 0x0003e60000100800 */
[----:B------:R-:W-:Y:S01]  /*33e0*/  IMAD.MOV.U32 R8, RZ, RZ, R9 ;  /* 0x000000ffff087224 */ /* 0x000fe200078e0009 */
[----:B------:R-:W-:Y:S02]  /*33f0*/  @P0 SHF.R.U32.HI R8, RZ, c[0x0][0x2cc], R3 ;  /* 0x0000b300ff080a19 */ /* 0x000fe40000011603 */
[----:B------:R-:W-:-:S03]  /*3400*/  LOP3.LUT R3, R5, 0x7ffffffc, RZ, 0xc0, !PT ;  /* 0x7ffffffc05037812 */ /* 0x000fc600078ec0ff */
[----:B------:R-:W2:Y:S02]  /*3410*/  SHFL.IDX PT, R5, R8, RZ, 0x1c1f ;  /* 0x001c1fff08057589 */ /* 0x000ea400000e0000 */
[----:B------:R-:W-:-:S04]  /*3420*/  IMAD.IADD R2, R2, 0x1, -R3 ;  /* 0x0000000102027824 */ /* 0x000fc800078e0a03 */
[----:B------:R-:W-:-:S04]  /*3430*/  IMAD.SHL.U32 R251, R2, 0x2, RZ ;  /* 0x0000000202fb7824 */ /* 0x000fc800078e00ff */
[----:B------:R-:W-:Y:S01]  /*3440*/  IMAD.IADD R12, R40, 0x1, -R251 ;  /* 0x00000001280c7824 */ /* 0x000fe200078e0afb */
[C---:B------:R-:W-:Y:S02]  /*3450*/  IADD3 R2, -R251.reuse, 0x1, R43 ;  /* 0x00000001fb027810 */ /* 0x040fe40007ffe12b */
[----:B------:R-:W-:-:S03]  /*3460*/  IADD3 R10, -R251, R229, R40 ;  /* 0x000000e5fb0a7210 */ /* 0x000fc60007ffe128 */
[----:B------:R-:W-:-:S05]  /*3470*/  IMAD.IADD R2, R2, 0x1, -R230 ;  /* 0x0000000102027824 */ /* 0x000fca00078e0ae6 */
[C---:B-1----:R-:W-:Y:S02]  /*3480*/  IADD3 R9, R2.reuse, c[0x0][0x328], RZ ;  /* 0x0000ca0002097a10 */ /* 0x042fe40007ffe0ff */
[----:B------:R-:W-:-:S03]  /*3490*/  IADD3 R11, R2, UR4, RZ ;  /* 0x00000004020b7c10 */ /* 0x000fc6000fffe0ff */
[--C-:B--2---:R-:W-:Y:S02]  /*34a0*/  IMAD.IADD R3, R9, 0x1, R5.reuse ;  /* 0x0000000109037824 */ /* 0x104fe400078e0205 */
[----:B------:R-:W-:-:S03]  /*34b0*/  IMAD.IADD R2, R11, 0x1, R5 ;  /* 0x000000010b027824 */ /* 0x000fc600078e0205 */
[----:B------:R-:W-:Y:S01]  /*34c0*/  IMNMX R3, R3, R10, PT ;  /* 0x0000000a03037217 */ /* 0x000fe20003800200 */
[----:B------:R-:W-:Y:S05]  /*34d0*/  @!P1 BRA `(.L_x_295) ;  /* 0x0000014000009947 */ /* 0x000fea0003800000 */
[----:B------:R-:W-:Y:S01]  /*34e0*/  IADD3 R5, -R230, R229, R5 ;  /* 0x000000e5e6057210 */ /* 0x000fe20007ffe105 */
[----:B------:R-:W-:Y:S03]  /*34f0*/  BSSY B0, `(.L_x_296) ;  /* 0x000000e000007945 */ /* 0x000fe60003800000 */
        /* <DEDUP_REMOVED lines=9> */
.L_x_297:
[----:B------:R-:W-:-:S04]  /*3590*/  MOV R6, 0x1 ;  /* 0x0000000100067802 */ /* 0x000fc80000000f00 */
[----:B------:R-:W-:-:S13]  /*35a0*/  ISETP.NE.AND P0, PT, R6, c[0x0][0x32c], PT ;  /* 0x0000cb0006007a0c */ /* 0x000fda0003f05270 */
[----:B------:R-:W-:-:S05]  /*35b0*/  @P0 IMAD.HI.U32 R6, R5, c[0x0][0x330], RZ ;  /* 0x0000cc0005060a27 */ /* 0x000fca00078e00ff */
[----:B------:R-:W-:Y:S02]  /*35c0*/  @P0 SHF.R.U32.HI R5, RZ, c[0x0][0x334], R6 ;  /* 0x0000cd00ff050a19 */ /* 0x000fe40000011606 */
.L_x_298:
[----:B------:R-:W-:Y:S05]  /*35d0*/  BSYNC B0 ;  /* 0x0000000000007941 */ /* 0x000fea0003800000 */
.L_x_296:
[----:B------:R-:W-:-:S05]  /*35e0*/  IMAD R5, R5, c[0x0][0x32c], R12 ;  /* 0x0000cb0005057a24 */ /* 0x000fca00078e020c */
[----:B------:R-:W-:Y:S02]  /*35f0*/  IADD3 R6, R5, c[0x0][0x32c], RZ ;  /* 0x0000cb0005067a10 */ /* 0x000fe40007ffe0ff */
[----:B------:R-:W-:Y:S02]  /*3600*/  IMNMX R2, R2, R5, !PT ;  /* 0x0000000502027217 */ /* 0x000fe40007800200 */
[----:B------:R-:W-:Y:S02]  /*3610*/  IMNMX R3, R3, R6, PT ;  /* 0x0000000603037217 */ /* 0x000fe40003800200 */
.L_x_295:
[----:B------:R-:W1:Y:S02]  /*3620*/  SHFL.IDX PT, R7, R8, 0x1, 0x1c1f ;  /* 0x003c1f0008077f89 */ /* 0x000e6400000e0000 */
[----:B-1----:R-:W-:Y:S01]  /*3630*/  IMAD.IADD R6, R9, 0x1, R7 ;  /* 0x0000000109067824 */ /* 0x002fe200078e0207 */
[----:B------:R-:W-:-:S04]  /*3640*/  IADD3 R5, R11, R7, RZ ;  /* 0x000000070b057210 */ /* 0x000fc80007ffe0ff */
        /* <DEDUP_REMOVED lines=13> */
.L_x_301:
[----:B------:R-:W-:-:S04]  /*3720*/  MOV R13, 0x1 ;  /* 0x00000001000d7802 */ /* 0x000fc80000000f00 */
[----:B------:R-:W-:-:S13]  /*3730*/  ISETP.NE.AND P0, PT, R13, c[0x0][0x32c], PT ;  /* 0x0000cb000d007a0c */ /* 0x000fda0003f05270 */
[----:B------:R-:W-:-:S05]  /*3740*/  @P0 IMAD.HI.U32 R13, R7, c[0x0][0x330], RZ ;  /* 0x0000cc00070d0a27 */ /* 0x000fca00078e00ff */
[----:B------:R-:W-:Y:S02]  /*3750*/  @P0 SHF.R.U32.HI R7, RZ, c[0x0][0x334], R13 ;  /* 0x0000cd00ff070a19 */ /* 0x000fe4000001160d */
.L_x_302:
[----:B------:R-:W-:Y:S05]  /*3760*/  BSYNC B0 ;  /* 0x0000000000007941 */ /* 0x000fea0003800000 */
.L_x_300:
[----:B------:R-:W-:-:S05]  /*3770*/  IMAD R7, R7, c[0x0][0x32c], R12 ;  /* 0x0000cb0007077a24 */ /* 0x000fca00078e020c */
[----:B------:R-:W-:Y:S02]  /*3780*/  IADD3 R13, R7, c[0x0][0x32c], RZ ;  /* 0x0000cb00070d7a10 */ /* 0x000fe40007ffe0ff */
[----:B------:R-:W-:Y:S02]  /*3790*/  IMNMX R5, R5, R7, !PT ;  /* 0x0000000705057217 */ /* 0x000fe40007800200 */
[----:B------:R-:W-:Y:S02]  /*37a0*/  IMNMX R6, R6, R13, PT ;  /* 0x0000000d06067217 */ /* 0x000fe40003800200 */
.L_x_299:
        /* <DEDUP_REMOVED lines=57> */
[----:B------:R-:W-:Y:S02]  /*3b40*/  ISETP.GE.AND P0, PT, R25, 0x1, PT ;  /* 0x000000011900780c */ /* 0x000fe40003f06270 */
[----:B------:R-:W-:-:S11]  /*3b50*/  IMNMX R3, R3, R10, PT ;  /* 0x0000000a03037217 */ /* 0x000fd60003800200 */
        /* <DEDUP_REMOVED lines=12> */
.L_x_305:
[----:B------:R-:W-:-:S04]  /*3c20*/  MOV R18, 0x1 ;  /* 0x0000000100127802 */ /* 0x000fc80000000f00 */
[----:B------:R-:W-:-:S13]  /*3c30*/  ISETP.NE.AND P0, PT, R18, c[0x0][0x32c], PT ;  /* 0x0000cb0012007a0c */ /* 0x000fda0003f05270 */
[----:B------:R-:W-:-:S05]  /*3c40*/  @P0 IMAD.HI.U32 R18, R7, c[0x0][0x330], RZ ;  /* 0x0000cc0007120a27 */ /* 0x000fca00078e00ff */
[----:B------:R-:W-:Y:S02]  /*3c50*/  @P0 SHF.R.U32.HI R7, RZ, c[0x0][0x334], R18 ;  /* 0x0000cd00ff070a19 */ /* 0x000fe40000011612 */
.L_x_306:
[----:B------:R-:W-:Y:S05]  /*3c60*/  BSYNC B0 ;  /* 0x0000000000007941 */ /* 0x000fea0003800000 */
.L_x_304:
[----:B------:R-:W-:-:S05]  /*3c70*/  IMAD R7, R7, c[0x0][0x32c], R12 ;  /* 0x0000cb0007077a24 */ /* 0x000fca00078e020c */
[----:B------:R-:W-:Y:S02]  /*3c80*/  IADD3 R18, R7, c[0x0][0x32c], RZ ;  /* 0x0000cb0007127a10 */ /* 0x000fe40007ffe0ff */
[----:B------:R-:W-:Y:S02]  /*3c90*/  IMNMX R2, R2, R7, !PT ;  /* 0x0000000702027217 */ /* 0x000fe40007800200 */
[----:B------:R-:W-:Y:S02]  /*3ca0*/  IMNMX R3, R3, R18, PT ;  /* 0x0000001203037217 */ /* 0x000fe40003800200 */
.L_x_303:
        /* <DEDUP_REMOVED lines=102> */
.L_x_309:
[----:B------:R-:W-:-:S04]  /*4310*/  MOV R6, 0x1 ;  /* 0x0000000100067802 */ /* 0x000fc80000000f00 */
[----:B------:R-:W-:-:S13]  /*4320*/  ISETP.NE.AND P0, PT, R6, c[0x0][0x32c], PT ;  /* 0x0000cb0006007a0c */ /* 0x000fda0003f05270 */
[----:B------:R-:W-:-:S05]  /*4330*/  @P0 IMAD.HI.U32 R6, R5, c[0x0][0x330], RZ ;  /* 0x0000cc0005060a27 */ /* 0x000fca00078e00ff */
[----:B------:R-:W-:Y:S02]  /*4340*/  @P0 SHF.R.U32.HI R5, RZ, c[0x0][0x334], R6 ;  /* 0x0000cd00ff050a19 */ /* 0x000fe40000011606 */
.L_x_310:
[----:B------:R-:W-:Y:S05]  /*4350*/  BSYNC B0 ;  /* 0x0000000000007941 */ /* 0x000fea0003800000 */
.L_x_308:
[----:B------:R-:W-:-:S05]  /*4360*/  IMAD R5, R5, c[0x0][0x32c], R12 ;  /* 0x0000cb0005057a24 */ /* 0x000fca00078e020c */
[----:B------:R-:W-:Y:S02]  /*4370*/  IADD3 R6, R5, c[0x0][0x32c], RZ ;  /* 0x0000cb0005067a10 */ /* 0x000fe40007ffe0ff */
[----:B------:R-:W-:Y:S02]  /*4380*/  IMNMX R2, R2, R5, !PT ;  /* 0x0000000502027217 */ /* 0x000fe40007800200 */
[----:B------:R-:W-:Y:S02]  /*4390*/  IMNMX R3, R3, R6, PT ;  /* 0x0000000603037217 */ /* 0x000fe40003800200 */
.L_x_307:
        /* <DEDUP_REMOVED lines=32> */
[----:B------:R-:W-:Y:S02]  /*45a0*/  ISETP.LT.OR P0, PT, R3, 0x12, P0 ;  /* 0x000000120300780c */ /* 0x000fe40000701670 */
[----:B------:R-:W-:-:S02]  /*45b0*/  FMNMX.FTZ R134, R103, R134, !PT ;  /* 0x0000008667867209 */ /* 0x000fc40007810000 */
[----:B------:R-:W-:Y:S02]  /*45c0*/  FSEL R94, R75, -INF , !P0 ;  /* 0xff8000004b5e7808 */ /* 0x000fe40004000000 */
[----:B------:R-:W-:Y:S02]  /*45d0*/  ISETP.GT.AND P0, PT, R2, 0x18, !P4 ;  /* 0x000000180200780c */ /* 0x000fe40006704270 */
[----:B------:R-:W-:Y:S02]  /*45e0*/  ISETP.NE.AND P4, PT, R19, RZ, PT ;  /* 0x000000ff1300720c */ /* 0x000fe40003f85270 */
[----:B------:R-:W-:Y:S02]  /*45f0*/  ISETP.LT.OR P0, PT, R3, 0x19, P0 ;  /* 0x000000190300780c */ /* 0x000fe40000701670 */
[----:B------:R-:W-:Y:S02]  /*4600*/  FMNMX.FTZ R134, R102, R134, !PT ;  /* 0x0000008666867209 */ /* 0x000fe40007810000 */
[----:B------:R-:W-:-:S02]  /*4610*/  FSEL R95, R70, -INF , !P0 ;  /* 0xff800000465f7808 */ /* 0x000fc40004000000 */
[C---:B------:R-:W-:Y:S02]  /*4620*/  ISETP.GT.AND P0, PT, R2.reuse, 0x19, !P3 ;  /* 0x000000190200780c */ /* 0x040fe40005f04270 */
[----:B------:R-:W-:Y:S02]  /*4630*/  ISETP.NE.AND P3, PT, R17, RZ, PT ;  /* 0x000000ff1100720c */ /* 0x000fe40003f65270 */
[----:B------:R-:W-:Y:S02]  /*4640*/  ISETP.LT.OR P0, PT, R3, 0x1a, P0 ;  /* 0x0000001a0300780c */ /* 0x000fe40000701670 */
[----:B------:R-:W-:Y:S02]  /*4650*/  ISETP.NE.AND P6, PT, R13, RZ, PT ;  /* 0x000000ff0d00720c */ /* 0x000fe40003fc5270 */
[----:B------:R-:W-:Y:S02]  /*4660*/  FSEL R96, R71, -INF , !P0 ;  /* 0xff80000047607808 */ /* 0x000fe40004000000 */
[----:B------:R-:W-:-:S02]  /*4670*/  ISETP.GT.AND P0, PT, R2, 0x20, !P2 ;  /* 0x000000200200780c */ /* 0x000fc40005704270 */
[----:B------:R-:W-:Y:S02]  /*4680*/  FMNMX.FTZ R134, R112, R134, !PT ;  /* 0x0000008670867209 */ /* 0x000fe40007810000 */
        /* <DEDUP_REMOVED lines=8> */
[----:B------:R-:W-:-:S04]  /*4710*/  ISETP.GT.AND P0, PT, R2, RZ, !P4 ;  /* 0x000000ff0200720c */ /* 0x000fc80006704270 */
[----:B------:R-:W-:-:S04]  /*4720*/  ISETP.LT.OR P0, PT, R3, 0x1, P0 ;  /* 0x000000010300780c */ /* 0x000fc80000701670 */
[----:B------:R-:W-:Y:S02]  /*4730*/  FSEL R14, R82, -INF , !P0 ;  /* 0xff800000520e7808 */ /* 0x000fe40004000000 */
[----:B------:R-:W-:-:S04]  /*4740*/  ISETP.GT.AND P0, PT, R2, 0x28, !P5 ;  /* 0x000000280200780c */ /* 0x000fc80006f04270 */
[----:B------:R-:W-:-:S04]  /*4750*/  ISETP.LT.OR P0, PT, R3, 0x29, P0 ;  /* 0x000000290300780c */ /* 0x000fc80000701670 */
[----:B------:R-:W-:Y:S02]  /*4760*/  FSEL R197, R62, -INF , !P0 ;  /* 0xff8000003ec57808 */ /* 0x000fe40004000000 */
[----:B------:R-:W-:Y:S02]  /*4770*/  ISETP.GT.AND P0, PT, R2, 0x29, !P6 ;  /* 0x000000290200780c */ /* 0x000fe40007704270 */
[----:B------:R-:W1:Y:S02]  /*4780*/  SHFL.BFLY PT, R2, R134, 0x2, 0x1f ;  /* 0x0c401f0086027f89 */ /* 0x000e6400000e0000 */
[----:B------:R-:W-:-:S04]  /*4790*/  ISETP.LT.OR P0, PT, R3, 0x2a, P0 ;  /* 0x0000002a0300780c */ /* 0x000fc80000701670 */
[----:B------:R-:W-:Y:S02]  /*47a0*/  FSEL R196, R63, -INF , !P0 ;  /* 0xff8000003fc47808 */ /* 0x000fe40004000000 */
[----:B-1----:R-:W-:-:S05]  /*47b0*/  FMNMX.FTZ R134, R134, R2, !PT ;  /* 0x0000000286867209 */ /* 0x002fca0007810000 */
[----:B------:R-:W1:Y:S02]  /*47c0*/  SHFL.BFLY PT, R2, R134, 0x1, 0x1f ;  /* 0x0c201f0086027f89 */ /* 0x000e6400000e0000 */
[----:B-1----:R-:W-:Y:S02]  /*47d0*/  FMNMX.FTZ R134, R134, R2, !PT ;  /* 0x0000000286867209 */ /* 0x002fe40007810000 */
[----:B------:R-:W-:Y:S02]  /*47e0*/  FMNMX.FTZ R2, R18, R20, !PT ;  /* 0x0000001412027209 */ /* 0x000fe40007810000 */
[C---:B------:R-:W-:Y:S01]  /*47f0*/  FSETP.NEU.FTZ.AND P0, PT, R134.reuse, -INF , PT ;  /* 0xff8000008600780b */ /* 0x040fe20003f1d000 */
[----:B------:R-:W-:Y:S01]  /*4800*/  FMUL.FTZ R3, R134, c[0x0][0x2d0] ;  /* 0x0000b40086037a20 */ /* 0x000fe20000410000 */
[----:B------:R-:W-:-:S04]  /*4810*/  FMNMX.FTZ R2, R28, R2, !PT ;  /* 0x000000021c027209 */ /* 0x000fc80007810000 */
[----:B------:R-:W-:Y:S02]  /*4820*/  FMNMX.FTZ R2, R32, R2, !PT ;  /* 0x0000000220027209 */ /* 0x000fe40007810000 */
[----:B------:R-:W-:Y:S02]  /*4830*/  FSEL R3, R3, RZ, P0 ;  /* 0x000000ff03037208 */ /* 0x000fe40000000000 */
[----:B------:R-:W-:-:S04]  /*4840*/  FMNMX.FTZ R2, R40, R2, !PT ;  /* 0x0000000228027209 */ /* 0x000fc80007810000 */
[----:B------:R-:W-:-:S04]  /*4850*/  FMNMX.FTZ R2, R44, R2, !PT ;  /* 0x000000022c027209 */ /* 0x000fc80007810000 */
[----:B------:R-:W-:-:S04]  /*4860*/  FMNMX.FTZ R2, R46, R2, !PT ;  /* 0x000000022e027209 */ /* 0x000fc80007810000 */
[----:B------:R-:W-:-:S04]  /*4870*/  FMNMX.FTZ R2, R47, R2, !PT ;  /* 0x000000022f027209 */ /* 0x000fc80007810000 */
[----:B------:R-:W-:-:S04]  /*4880*/  FMNMX.FTZ R2, R108, R2, !PT ;  /* 0x000000026c027209 */ /* 0x000fc80007810000 */
[----:B------:R-:W-:-:S04]  /*4890*/  FMNMX.FTZ R2, R110, R2, !PT ;  /* 0x000000026e027209 */ /* 0x000fc80007810000 */
[----:B------:R-:W-:-:S04]  /*48a0*/  FMNMX.FTZ R2, R111, R2, !PT ;  /* 0x000000026f027209 */ /* 0x000fc80007810000 */
[----:B------:R-:W-:-:S05]  /*48b0*/  FMNMX.FTZ R2, R109, R2, !PT ;  /* 0x000000026d027209 */ /* 0x000fca0007810000 */
[----:B------:R-:W1:Y:S02]  /*48c0*/  SHFL.BFLY PT, R5, R2, 0x2, 0x1f ;  /* 0x0c401f0002057f89 */ /* 0x000e6400000e0000 */
[----:B-1----:R-:W-:Y:S02]  /*48d0*/  FMNMX.FTZ R2, R2, R5, !PT ;  /* 0x0000000502027209 */ /* 0x002fe40007810000 */
        /* <DEDUP_REMOVED lines=13> */
[----:B------:R-:W-:Y:S02]  /*49b0*/  FMNMX.FTZ R5, R201, R5, !PT ;  /* 0x00000005c9057209 */ /* 0x000fe40007810000 */
[----:B------:R-:W-:Y:S02]  /*49c0*/  FSEL R2, R2, RZ, P0 ;  /* 0x000000ff02027208 */ /* 0x000fe40000000000 */
[----:B------:R-:W-:-:S03]  /*49d0*/  FMNMX.FTZ R5, R200, R5, !PT ;  /* 0x00000005c8057209 */ /* 0x000fc60007810000 */
[--C-:B------:R-:W-:Y:S02]  /*49e0*/  FFMA.FTZ R0, R20, c[0x0][0x2d0], -R2.reuse ;  /* 0x0000b40014007a23 */ /* 0x100fe40000010802 */
[----:B------:R-:W1:Y:S02]  /*49f0*/  SHFL.BFLY PT, R6, R5, 0x2, 0x1f ;  /* 0x0c401f0005067f89 */ /* 0x000e6400000e0000 */
[----:B------:R2:W-:Y:S02]  /*4a00*/  MUFU.EX2 R242, R0 ;  /* 0x0000000000f27308 */ /* 0x0005e40000000800 */
[----:B--2---:R-:W-:Y:S02]  /*4a10*/  FFMA.FTZ R0, R28, c[0x0][0x2d0], -R2 ;  /* 0x0000b4001c007a23 */ /* 0x004fe40000010802 */
[----:B------:R-:W-:Y:S04]  /*4a20*/  LDSM.16.MT88.4 R28, [R206+0x2480] ;  /* 0x00248000ce1c783b */ /* 0x000fe80000004200 */
[----:B------:R2:W-:Y:S01]  /*4a30*/  MUFU.EX2 R245, R0 ;  /* 0x0000000000f57308 */ /* 0x0005e20000000800 */
[----:B-1----:R-:W-:-:S05]  /*4a40*/  FMNMX.FTZ R5, R5, R6, !PT ;  /* 0x0000000605057209 */ /* 0x002fca0007810000 */
[----:B------:R-:W1:Y:S01]  /*4a50*/  SHFL.BFLY PT, R132, R5, 0x1, 0x1f ;  /* 0x0c201f0005847f89 */ /* 0x000e6200000e0000 */
[----:B--2---:R-:W-:-:S03]  /*4a60*/  FFMA.FTZ R0, R32, c[0x0][0x2d0], -R2 ;  /* 0x0000b40020007a23 */ /* 0x004fc60000010802 */
[----:B------:R-:W-:Y:S01]  /*4a70*/  LDSM.16.MT88.4 R32, [R205+0x3080] ;  /* 0x00308000cd20783b */ /* 0x000fe20000004200 */
[----:B------:R2:W3:Y:S01]  /*4a80*/  MUFU.EX2 R246, R0 ;  /* 0x0000000000f67308 */ /* 0x0004e20000000800 */
[----:B-1----:R-:W-:Y:S02]  /*4a90*/  FMNMX.FTZ R132, R5, R132, !PT ;  /* 0x0000008405847209 */ /* 0x002fe40007810000 */
[----:B------:R-:W-:Y:S02]  /*4aa0*/  FMNMX.FTZ R5, R14, R15, !PT ;  /* 0x0000000f0e057209 */ /* 0x000fe40007810000 */
[C---:B------:R-:W-:Y:S01]  /*4ab0*/  FSETP.NEU.FTZ.AND P0, PT, R132.reuse, -INF , PT ;  /* 0xff8000008400780b */ /* 0x040fe20003f1d000 */
[----:B--2---:R-:W-:Y:S01]  /*4ac0*/  FFMA.FTZ R0, R41, c[0x0][0x2d0], -R3 ;  /* 0x0000b40029007a23 */ /* 0x004fe20000010803 */
[----:B------:R-:W-:Y:S01]  /*4ad0*/  FMNMX.FTZ R5, R85, R5, !PT ;  /* 0x0000000555057209 */ /* 0x000fe20007810000 */
[----:B------:R-:W-:Y:S01]  /*4ae0*/  FMUL.FTZ R13, R132, c[0x0][0x2d0] ;  /* 0x0000b400840d7a20 */ /* 0x000fe20000410000 */
[----:B---3--:R-:W-:Y:S01]  /*4af0*/  F2FP.PACK_AB R11, R246, R245 ;  /* 0x000000f5f60b723e */ /* 0x008fe200000000ff */
[----:B------:R1:W-:Y:S01]  /*4b00*/  MUFU.EX2 R250, R0 ;  /* 0x0000000000fa7308 */ /* 0x0003e20000000800 */
[----:B------:R-:W-:-:S02]  /*4b10*/  FMNMX.FTZ R5, R84, R5, !PT ;  /* 0x0000000554057209 */ /* 0x000fc40007810000 */
[----:B------:R-:W-:Y:S02]  /*4b20*/  FSEL R13, R13, RZ, P0 ;  /* 0x000000ff0d0d7208 */ /* 0x000fe40000000000 */
[----:B------:R-:W-:-:S04]  /*4b30*/  FMNMX.FTZ R5, R93, R5, !PT ;  /* 0x000000055d057209 */ /* 0x000fc80007810000 */
[----:B------:R-:W-:-:S04]  /*4b40*/  FMNMX.FTZ R5, R94, R5, !PT ;  /* 0x000000055e057209 */ /* 0x000fc80007810000 */
[----:B------:R-:W-:Y:S01]  /*4b50*/  FMNMX.FTZ R5, R95, R5, !PT ;  /* 0x000000055f057209 */ /* 0x000fe20007810000 */
[----:B-1----:R-:W-:-:S03]  /*4b60*/  FFMA.FTZ R0, R42, c[0x0][0x2d0], -R3 ;  /* 0x0000b4002a007a23 */ /* 0x002fc60000010803 */
[----:B------:R-:W-:Y:S01]  /*4b70*/  FMNMX.FTZ R5, R96, R5, !PT ;  /* 0x0000000560057209 */ /* 0x000fe20007810000 */
[----:B------:R1:W2:Y:S03]  /*4b80*/  MUFU.EX2 R104, R0 ;  /* 0x0000000000687308 */ /* 0x0002a60000000800 */
[----:B------:R-:W-:-:S04]  /*4b90*/  FMNMX.FTZ R5, R198, R5, !PT ;  /* 0x00000005c6057209 */ /* 0x000fc80007810000 */
[----:B------:R-:W-:-:S04]  /*4ba0*/  FMNMX.FTZ R5, R199, R5, !PT ;  /* 0x00000005c7057209 */ /* 0x000fc80007810000 */
[----:B------:R-:W-:-:S04]  /*4bb0*/  FMNMX.FTZ R5, R197, R5, !PT ;  /* 0x00000005c5057209 */ /* 0x000fc80007810000 */
[----:B------:R-:W-:Y:S01]  /*4bc0*/  FMNMX.FTZ R5, R196, R5, !PT ;  /* 0x00000005c4057209 */ /* 0x000fe20007810000 */
[----:B-1----:R-:W-:Y:S01]  /*4bd0*/  FFMA.FTZ R0, R43, c[0x0][0x2d0], -R3 ;  /* 0x0000b4002b007a23 */ /* 0x002fe20000010803 */
[----:B--2---:R-:W-:-:S03]  /*4be0*/  F2FP.PACK_AB R4, R104, R250 ;  /* 0x000000fa6804723e */ /* 0x004fc600000000ff */
[----:B------:R-:W1:Y:S01]  /*4bf0*/  SHFL.BFLY PT, R6, R5, 0x2, 0x1f ;  /* 0x0c401f0005067f89 */ /* 0x000e6200000e0000 */
        /* <DEDUP_REMOVED lines=10> */
[----:B------:R-:W-:Y:S01]  /*4ca0*/  FSETP.NEU.FTZ.AND P0, PT, R128, -INF , PT ;  /* 0xff8000008000780b */ /* 0x000fe20003f1d000 */
[----:B--2---:R-:W-:Y:S02]  /*4cb0*/  FFMA.FTZ R0, R44, c[0x0][0x2d0], -R2 ;  /* 0x0000b4002c007a23 */ /* 0x004fe40000010802 */
[----:B------:R1:W-:Y:S01]  /*4cc0*/  MUFU.EX2 R248, R5 ;  /* 0x0000000500f87308 */ /* 0x0003e20000000800 */
[----:B------:R-:W-:-:S05]  /*4cd0*/  FMUL.FTZ R12, R128, c[0x0][0x2d0] ;  /* 0x0000b400800c7a20 */ /* 0x000fca0000410000 */
[----:B------:R-:W-:Y:S02]  /*4ce0*/  FSEL R12, R12, RZ, P0 ;  /* 0x000000ff0c0c7208 */ /* 0x000fe40000000000 */
[----:B------:R2:W-:Y:S01]  /*4cf0*/  MUFU.EX2 R249, R0 ;  /* 0x0000000000f97308 */ /* 0x0005e20000000800 */
[----:B-1----:R-:W-:-:S07]  /*4d00*/  FFMA.FTZ R5, R22, c[0x0][0x2d0], -R3 ;  /* 0x0000b40016057a23 */ /* 0x002fce0000010803 */
[----:B------:R1:W3:Y:S01]  /*4d10*/  MUFU.EX2 R247, R5 ;  /* 0x0000000500f77308 */ /* 0x0002e20000000800 */
[----:B--2---:R-:W-:-:S07]  /*4d20*/  FFMA.FTZ R0, R46, c[0x0][0x2d0], -R2 ;  /* 0x0000b4002e007a23 */ /* 0x004fce0000010802 */
[----:B------:R2:W-:Y:S01]  /*4d30*/  MUFU.EX2 R252, R0 ;  /* 0x0000000000fc7308 */ /* 0x0005e20000000800 */
[----:B-1----:R-:W-:Y:S01]  /*4d40*/  FFMA.FTZ R5, R23, c[0x0][0x2d0], -R3 ;  /* 0x0000b40017057a23 */ /* 0x002fe20000010803 */
[----:B---3--:R-:W-:Y:S01]  /*4d50*/  F2FP.PACK_AB R8, R247, R248 ;  /* 0x000000f8f708723e */ /* 0x008fe200000000ff */
[----:B------:R-:W-:Y:S05]  /*4d60*/  LDSM.16.MT88.4 R20, [R206+0x1880] ;  /* 0x00188000ce14783b */ /* 0x000fea0000004200 */
[----:B------:R1:W-:Y:S01]  /*4d70*/  MUFU.EX2 R106, R5 ;  /* 0x00000005006a7308 */ /* 0x0003e20000000800 */
[----:B--2---:R-:W-:-:S07]  /*4d80*/  FFMA.FTZ R0, R47, c[0x0][0x2d0], -R2 ;  /* 0x0000b4002f007a23 */ /* 0x004fce0000010802 */
[----:B------:R2:W3:Y:S01]  /*4d90*/  MUFU.EX2 R113, R0 ;  /* 0x0000000000717308 */ /* 0x0004e20000000800 */
[----:B-1----:R-:W-:Y:S02]  /*4da0*/  FFMA.FTZ R5, R24, c[0x0][0x2d0], -R3 ;  /* 0x0000b40018057a23 */ /* 0x002fe40000010803 */
[----:B------:R-:W1:Y:S05]  /*4db0*/  LDSM.16.MT88.4 R24, [R205+0x2480] ;  /* 0x00248000cd18783b */ /* 0x000e6a0000004200 */
[----:B------:R4:W5:Y:S01]  /*4dc0*/  MUFU.EX2 R105, R5 ;  /* 0x0000000500697308 */ /* 0x0009620000000800 */
[----:B--2---:R-:W-:Y:S01]  /*4dd0*/  FFMA.FTZ R0, R7, c[0x0][0x2d0], -R13 ;  /* 0x0000b40007007a23 */ /* 0x004fe2000001080d */
[----:B---3--:R-:W-:-:S06]  /*4de0*/  F2FP.PACK_AB R7, R113, R252 ;  /* 0x000000fc7107723e */ /* 0x008fcc00000000ff */
[----:B------:R2:W-:Y:S01]  /*4df0*/  MUFU.EX2 R241, R0 ;  /* 0x0000000000f17308 */ /* 0x0005e20000000800 */
[----:B----4-:R-:W-:Y:S01]  /*4e00*/  FFMA.FTZ R5, R18, c[0x0][0x2d0], -R2 ;  /* 0x0000b40012057a23 */ /* 0x010fe20000010802 */
[----:B-----5:R-:W-:Y:S01]  /*4e10*/  F2FP.PACK_AB R10, R105, R106 ;  /* 0x0000006a690a723e */ /* 0x020fe200000000ff */
[----:B------:R-:W3:Y:S05]  /*4e20*/  LDSM.16.MT88.4 R16, [R205+0x1880] ;  /* 0x00188000cd10783b */ /* 0x000eea0000004200 */
[----:B------:R-:W4:Y:S01]  /*4e30*/  MUFU.EX2 R243, R5 ;  /* 0x0000000500f37308 */ /* 0x000f220000000800 */
[----:B--2---:R-:W-:Y:S02]  /*4e40*/  FFMA.FTZ R0, R86, c[0x0][0x2d0], -R13 ;  /* 0x0000b40056007a23 */ /* 0x004fe4000001080d */
[----:B------:R-:W-:-:S05]  /*4e50*/  IMAD.MOV.U32 R86, RZ, RZ, R106 ;  /* 0x000000ffff567224 */ /* 0x000fca00078e006a */
[----:B------:R2:W5:Y:S01]  /*4e60*/  MUFU.EX2 R238, R0 ;  /* 0x0000000000ee7308 */ /* 0x0005620000000800 */
[----:B----4-:R-:W-:Y:S02]  /*4e70*/  F2FP.PACK_AB R9, R242, R243 ;  /* 0x000000f3f209723e */ /* 0x010fe400000000ff */
[----:B------:R-:W-:-:S05]  /*4e80*/  F2FP.PACK_AB R5, R249, R244 ;  /* 0x000000f4f905723e */ /* 0x000fca00000000ff */
[C---:B-1----:R-:W-:Y:S01]  /*4e90*/  HMMA.16816.F32 R72, R8.reuse, R24, RZ ;  /* 0x000000180848723c */ /* 0x042fe200000018ff */
[----:B--2---:R-:W-:Y:S02]  /*4ea0*/  FFMA.FTZ R0, R87, c[0x0][0x2d0], -R13 ;  /* 0x0000b40057007a23 */ /* 0x004fe4000001080d */
[----:B------:R-:W-:Y:S02]  /*4eb0*/  IMAD.MOV.U32 R87, RZ, RZ, R105 ;  /* 0x000000ffff577224 */ /* 0x000fe400078e0069 */
[----:B------:R1:W-:Y:S03]  /*4ec0*/  MUFU.EX2 R239, R0 ;  /* 0x0000000000ef7308 */ /* 0x0003e60000000800 */
[C---:B------:R-:W-:Y:S08]  /*4ed0*/  HMMA.16816.F32 R68, R8.reuse, R28, RZ ;  /* 0x0000001c0844723c */ /* 0x040ff000000018ff */
[----:B---3--:R-:W-:Y:S01]  /*4ee0*/  HMMA.16816.F32 R52, R8, R16, RZ ;  /* 0x000000100834723c */ /* 0x008fe200000018ff */
[----:B-1----:R-:W-:-:S07]  /*4ef0*/  FFMA.FTZ R0, R92, c[0x0][0x2d0], -R13 ;  /* 0x0000b4005c007a23 */ /* 0x002fce000001080d */
[C---:B------:R-:W-:Y:S01]  /*4f00*/  HMMA.16816.F32 R80, R8.reuse, R20, RZ ;  /* 0x000000140850723c */ /* 0x040fe200000018ff */
[----:B------:R1:W2:Y:S07]  /*4f10*/  MUFU.EX2 R240, R0 ;  /* 0x0000000000f07308 */ /* 0x0002ae0000000800 */
[C---:B------:R-:W-:Y:S08]  /*4f20*/  HMMA.16816.F32 R64, R8.reuse, R32, RZ ;  /* 0x000000200840723c */ /* 0x040ff000000018ff */
[----:B------:R-:W-:Y:S01]  /*4f30*/  HMMA.16816.F32 R60, R8, R36, RZ ;  /* 0x00000024083c723c */ /* 0x000fe200000018ff */
[----:B-1----:R-:W-:-:S02]  /*4f40*/  FFMA.FTZ R0, R14, c[0x0][0x2d0], -R12 ;  /* 0x0000b4000e007a23 */ /* 0x002fc4000001080c */
[----:B------:R-:W-:Y:S02]  /*4f50*/  IMAD.MOV.U32 R14, RZ, RZ, R104 ;  /* 0x000000ffff0e7224 */ /* 0x000fe400078e0068 */
[----:B------:R1:W-:Y:S03]  /*4f60*/  MUFU.EX2 R135, R0 ;  /* 0x0000000000877308 */ /* 0x0003e60000000800 */
[C---:B------:R-:W-:Y:S08]  /*4f70*/  HMMA.16816.F32 R76, R8.reuse, R18, RZ ;  /* 0x00000012084c723c */ /* 0x040ff000000018ff */
[----:B------:R-:W-:Y:S01]  /*4f80*/  HMMA.16816.F32 R56, R8, R22, RZ ;  /* 0x000000160838723c */ /* 0x000fe200000018ff */
[----:B-1----:R-:W-:-:S07]  /*4f90*/  FFMA.FTZ R0, R15, c[0x0][0x2d0], -R12 ;  /* 0x0000b4000f007a23 */ /* 0x002fce000001080c */
[C---:B------:R-:W-:Y:S01]  /*4fa0*/  HMMA.16816.F32 R48, R8.reuse, R26, RZ ;  /* 0x0000001a0830723c */ /* 0x040fe200000018ff */
[----:B------:R1:W3:Y:S07]  /*4fb0*/  MUFU.EX2 R130, R0 ;  /* 0x0000000000827308 */ /* 0x0002ee0000000800 */
[C---:B------:R-:W-:Y:S08]  /*4fc0*/  HMMA.16816.F32 R44, R8.reuse, R30, RZ ;  /* 0x0000001e082c723c */ /* 0x040ff000000018ff */
[----:B------:R-:W-:Y:S01]  /*4fd0*/  HMMA.16816.F32 R40, R8, R34, RZ ;  /* 0x000000220828723c */ /* 0x000fe200000018ff */
[----:B-1----:R-:W-:-:S04]  /*4fe0*/  FFMA.FTZ R0, R85, c[0x0][0x2d0], -R12 ;  /* 0x0000b40055007a23 */ /* 0x002fc8000001080c */
[----:B------:R1:W-:Y:S03]  /*4ff0*/  MUFU.EX2 R237, R0 ;  /* 0x0000000000ed7308 */ /* 0x0003e60000000800 */
[----:B------:R-:W-:Y:S08]  /*5000*/  HMMA.16816.F32 R8, R8, R38, RZ ;  /* 0x000000260808723c */ /* 0x000ff000000018ff */
[----:B------:R-:W-:Y:S01]  /*5010*/  HMMA.16816.F32 R140, R4, R88, R52 ;  /* 0x00000058048c723c */ /* 0x000fe20000001834 */
[----:B-1----:R-:W-:-:S07]  /*5020*/  FFMA.FTZ R0, R84, c[0x0][0x2d0], -R12 ;  /* 0x0000b40054007a23 */ /* 0x002fce000001080c */
[C---:B------:R-:W-:Y:S01]  /*5030*/  HMMA.16816.F32 R116, R4.reuse, R136, R72 ;  /* 0x000000880474723c */ /* 0x040fe20000001848 */
[----:B------:R1:W4:Y:S07]  /*5040*/  MUFU.EX2 R129, R0 ;  /* 0x0000000000817308 */ /* 0x00032e0000000800 */
        /* <DEDUP_REMOVED lines=8> */
[----:B------:R1:W-:Y:S01]  /*50d0*/  MUFU.EX2 R235, R0 ;  /* 0x0000000000eb7308 */ /* 0x0003e20000000800 */
[----:B------:R-:W-:Y:S06]  /*50e0*/  LDSM.16.MT88.4 R60, [R206+0x2c80] ;  /* 0x002c8000ce3c783b */ /* 0x000fec0000004200 */
[C---:B------:R-:W-:Y:S01]  /*50f0*/  HMMA.16816.F32 R152, R4.reuse, R90, R76 ;  /* 0x0000005a0498723c */ /* 0x040fe2000000184c */
[----:B------:R-:W-:Y:S07]  /*5100*/  LDSM.16.MT88.4 R76, [R205+0x3880] ;  /* 0x00388000cd4c783b */ /* 0x000fee0000004200 */
[----:B------:R-:W-:Y:S01]  /*5110*/  HMMA.16816.F32 R124, R4, R138, R48 ;  /* 0x0000008a047c723c */ /* 0x000fe20000001830 */
[----:B-1----:R-:W-:-:S02]  /*5120*/  FFMA.FTZ R0, R102, c[0x0][0x2d0], -R3 ;  /* 0x0000b40066007a23 */ /* 0x002fc40000010803 */
[----:B------:R-:W-:Y:S02]  /*5130*/  FFMA.FTZ R3, R112, c[0x0][0x2d0], -R3 ;  /* 0x0000b40070037a23 */ /* 0x000fe40000010803 */
[----:B------:R1:W-:Y:S03]  /*5140*/  MUFU.EX2 R234, R0 ;  /* 0x0000000000ea7308 */ /* 0x0003e60000000800 */
[C---:B------:R-:W-:Y:S05]  /*5150*/  HMMA.16816.F32 R64, R4.reuse, R162, R44 ;  /* 0x000000a20440723c */ /* 0x040fea000000182c */
[----:B------:R2:W2:Y:S03]  /*5160*/  MUFU.EX2 R228, R3 ;  /* 0x0000000300e47308 */ /* 0x0004a60000000800 */
[----:B------:R-:W-:Y:S01]  /*5170*/  HMMA.16816.F32 R80, R4, R166, R40 ;  /* 0x000000a60450723c */ /* 0x000fe20000001828 */
[----:B-1----:R-:W-:-:S07]  /*5180*/  FFMA.FTZ R0, R97, c[0x0][0x2d0], -R13 ;  /* 0x0000b40061007a23 */ /* 0x002fce000001080d */
[----:B------:R-:W-:Y:S01]  /*5190*/  HMMA.16816.F32 R56, R4, R170, R8 ;  /* 0x000000aa0438723c */ /* 0x000fe20000001808 */
[----:B------:R1:W-:Y:S01]  /*51a0*/  MUFU.EX2 R227, R0 ;  /* 0x0000000000e37308 */ /* 0x0003e20000000800 */
[----:B--2---:R-:W-:-:S05]  /*51b0*/  FFMA.FTZ R3, R108, c[0x0][0x2d0], -R2 ;  /* 0x0000b4006c037a23 */ /* 0x004fca0000010802 */
[----:B-----5:R-:W-:Y:S02]  /*51c0*/  F2FP.PACK_AB R4, R238, R241 ;  /* 0x000000f1ee04723e */ /* 0x020fe400000000ff */
[----:B------:R-:W-:Y:S01]  /*51d0*/  F2FP.PACK_AB R6, R240, R239 ;  /* 0x000000eff006723e */ /* 0x000fe200000000ff */
[----:B------:R2:W-:Y:S01]  /*51e0*/  MUFU.EX2 R221, R3 ;  /* 0x0000000300dd7308 */ /* 0x0005e20000000800 */
[----:B---3--:R-:W-:Y:S02]  /*51f0*/  F2FP.PACK_AB R5, R130, R135 ;  /* 0x000000878205723e */ /* 0x008fe400000000ff */
[----:B----4-:R-:W-:Y:S01]  /*5200*/  F2FP.PACK_AB R7, R129, R237 ;  /* 0x000000ed8107723e */ /* 0x010fe200000000ff */
[----:B-1----:R-:W-:Y:S01]  /*5210*/  FFMA.FTZ R0, R98, c[0x0][0x2d0], -R13 ;  /* 0x0000b40062007a23 */ /* 0x002fe2000001080d */
[----:B------:R-:W-:-:S05]  /*5220*/  F2FP.PACK_AB R98, R228, R234 ;  /* 0x000000eae462723e */ /* 0x000fca00000000ff */
[----:B------:R-:W-:Y:S01]  /*5230*/  HMMA.16816.F32 R40, R4, R28, RZ ;  /* 0x0000001c0428723c */ /* 0x000fe200000018ff */
[----:B------:R1:W3:Y:S01]  /*5240*/  MUFU.EX2 R232, R0 ;  /* 0x0000000000e87308 */ /* 0x0002e20000000800 */
[----:B--2---:R-:W-:-:S06]  /*5250*/  IMAD.MOV.U32 R3, RZ, RZ, R115 ;  /* 0x000000ffff037224 */ /* 0x004fcc00078e0073 */
[C---:B------:R-:W-:Y:S08]  /*5260*/  HMMA.16816.F32 R8, R4.reuse, R16, RZ ;  /* 0x000000100408723c */ /* 0x040ff000000018ff */
[C---:B------:R-:W-:Y:S01]  /*5270*/  HMMA.16816.F32 R188, R4.reuse, R18, RZ ;  /* 0x0000001204bc723c */ /* 0x040fe200000018ff */
[--C-:B-1----:R-:W-:Y:S01]  /*5280*/  FFMA.FTZ R0, R99, c[0x0][0x2d0], -R13.reuse ;  /* 0x0000b40063007a23 */ /* 0x102fe2000001080d */
[----:B------:R-:W1:Y:S03]  /*5290*/  LDSM.16.MT88.4 R16, [R206+0x3880] ;  /* 0x00388000ce10783b */ /* 0x000e660000004200 */
[----:B------:R2:W-:Y:S03]  /*52a0*/  MUFU.EX2 R231, R0 ;  /* 0x0000000000e77308 */ /* 0x0005e60000000800 */
[C---:B------:R-:W-:Y:S08]  /*52b0*/  HMMA.16816.F32 R180, R4.reuse, R30, RZ ;  /* 0x0000001e04b4723c */ /* 0x040ff000000018ff */
[----:B------:R-:W-:Y:S01]  /*52c0*/  HMMA.16816.F32 R104, R4, R20, RZ ;  /* 0x000000140468723c */ /* 0x000fe200000018ff */
[----:B--2---:R-:W-:-:S07]  /*52d0*/  FFMA.FTZ R0, R100, c[0x0][0x2d0], -R13 ;  /* 0x0000b40064007a23 */ /* 0x004fce000001080d */
[C---:B------:R-:W-:Y:S01]  /*52e0*/  HMMA.16816.F32 R184, R4.reuse, R22, RZ ;  /* 0x0000001604b8723c */ /* 0x040fe200000018ff */
[----:B------:R2:W4:Y:S07]  /*52f0*/  MUFU.EX2 R233, R0 ;  /* 0x0000000000e97308 */ /* 0x00052e0000000800 */
[C---:B------:R-:W-:Y:S08]  /*5300*/  HMMA.16816.F32 R44, R4.reuse, R24, RZ ;  /* 0x00000018042c723c */ /* 0x040ff000000018ff */
[----:B------:R-:W-:Y:S01]  /*5310*/  HMMA.16816.F32 R192, R4, R26, RZ ;  /* 0x0000001a04c0723c */ /* 0x000fe200000018ff */
[----:B--2---:R-:W-:-:S04]  /*5320*/  FFMA.FTZ R0, R93, c[0x0][0x2d0], -R12 ;  /* 0x0000b4005d007a23 */ /* 0x004fc8000001080c */
[----:B------:R2:W-:Y:S03]  /*5330*/  MUFU.EX2 R28, R0 ;  /* 0x00000000001c7308 */ /* 0x0005e60000000800 */
[C---:B------:R-:W-:Y:S08]  /*5340*/  HMMA.16816.F32 R24, R4.reuse, R32, RZ ;  /* 0x000000200418723c */ /* 0x040ff000000018ff */
[----:B------:R-:W-:Y:S01]  /*5350*/  HMMA.16816.F32 R20, R4, R36, RZ ;  /* 0x000000240414723c */ /* 0x000fe200000018ff */
[----:B--2---:R-:W-:-:S07]  /*5360*/  FFMA.FTZ R0, R94, c[0x0][0x2d0], -R12 ;  /* 0x0000b4005e007a23 */ /* 0x004fce000001080c */
[----:B------:R-:W-:Y:S01]  /*5370*/  HMMA.16816.F32 R48, R4, R38, RZ ;  /* 0x000000260430723c */ /* 0x000fe200000018ff */
[----:B------:R2:W5:Y:S02]  /*5380*/  MUFU.EX2 R29, R0 ;  /* 0x00000000001d7308 */ /* 0x0005640000000800 */
[----:B--2---:R-:W-:-:S05]  /*5390*/  FFMA.FTZ R0, R95, c[0x0][0x2d0], -R12 ;  /* 0x0000b4005f007a23 */ /* 0x004fca000001080c */
[----:B------:R-:W-:Y:S01]  /*53a0*/  HMMA.16816.F32 R92, R4, R34, RZ ;  /* 0x00000022045c723c */ /* 0x000fe200000018ff */
[----:B------:R2:W-:Y:S06]  /*53b0*/  MUFU.EX2 R30, R0 ;  /* 0x00000000001e7308 */ /* 0x0005ec0000000800 */
[----:B---3--:R-:W-:Y:S02]  /*53c0*/  F2FP.PACK_AB R4, R232, R227 ;  /* 0x000000e3e804723e */ /* 0x008fe400000000ff */
[----:B----4-:R-:W-:Y:S02]  /*53d0*/  F2FP.PACK_AB R6, R233, R231 ;  /* 0x000000e7e906723e */ /* 0x010fe400000000ff */
[----:B-----5:R-:W-:Y:S01]  /*53e0*/  F2FP.PACK_AB R5, R29, R28 ;  /* 0x0000001c1d05723e */ /* 0x020fe200000000ff */
[----:B--2---:R-:W-:Y:S01]  /*53f0*/  FFMA.FTZ R0, R96, c[0x0][0x2d0], -R12 ;  /* 0x0000b40060007a23 */ /* 0x004fe2000001080c */
[----:B------:R-:W-:-:S03]  /*5400*/  F2FP.PACK_AB R96, R235, R236 ;  /* 0x000000eceb60723e */ /* 0x000fc600000000ff */
[----:B------:R2:W3:Y:S02]  /*5410*/  MUFU.EX2 R31, R0 ;  /* 0x00000000001f7308 */ /* 0x0004e40000000800 */
[----:B--2---:R-:W-:Y:S01]  /*5420*/  FFMA.FTZ R0, R110, c[0x0][0x2d0], -R2 ;  /* 0x0000b4006e007a23 */ /* 0x004fe20000010802 */
[----:B---3--:R-:W-:-:S05]  /*5430*/  F2FP.PACK_AB R7, R31, R30 ;  /* 0x0000001e1f07723e */ /* 0x008fca00000000ff */
[----:B------:R2:W3:Y:S02]  /*5440*/  MUFU.EX2 R226, R0 ;  /* 0x0000000000e27308 */ /* 0x0004e40000000800 */
[----:B------:R-:W-:Y:S07]  /*5450*/  HMMA.16816.F32 R144, R4, R88, R8 ;  /* 0x000000580490723c */ /* 0x000fee0000001808 */
[----:B------:R-:W-:Y:S02]  /*5460*/  IMAD.MOV.U32 R11, RZ, RZ, R87 ;  /* 0x000000ffff0b7224 */ /* 0x000fe400078e0057 */
[----:B------:R-:W-:-:S02]  /*5470*/  IMAD.MOV.U32 R10, RZ, RZ, R86 ;  /* 0x000000ffff0a7224 */ /* 0x000fc400078e0056 */
[--C-:B--2---:R-:W-:Y:S01]  /*5480*/  FFMA.FTZ R0, R111, c[0x0][0x2d0], -R2.reuse ;  /* 0x0000b4006f007a23 */ /* 0x104fe20000010802 */
[----:B---3--:R-:W-:Y:S01]  /*5490*/  F2FP.PACK_AB R97, R226, R221 ;  /* 0x000000dde261723e */ /* 0x008fe200000000ff */
[----:B------:R-:W-:Y:S02]  /*54a0*/  FFMA.FTZ R2, R109, c[0x0][0x2d0], -R2 ;  /* 0x0000b4006d027a23 */ /* 0x000fe40000010802 */
[----:B------:R-:W-:Y:S01]  /*54b0*/  MUFU.EX2 R219, R0 ;  /* 0x0000000000db7308 */ /* 0x000fe20000000800 */
[----:B------:R-:W2:Y:S07]  /*54c0*/  LDSM.16.MT88.4 R108, [R206+0x2080] ;  /* 0x00208000ce6c783b */ /* 0x000eae0000004200 */
[----:B------:R-:W3:Y:S02]  /*54d0*/  MUFU.EX2 R220, R2 ;  /* 0x0000000200dc7308 */ /* 0x000ee40000000800 */
[----:B---3--:R-:W-:-:S07]  /*54e0*/  F2FP.PACK_AB R99, R220, R219 ;  /* 0x000000dbdc63723e */ /* 0x008fce00000000ff */
[----:B-1----:R-:W-:Y:S01]  /*54f0*/  HMMA.16816.F32 R84, R96, R16, R172 ;  /* 0x000000106054723c */ /* 0x002fe200000018ac */
[----:B------:R-:W3:Y:S01]  /*5500*/  LDL.LU R175, [R1+0x8] ;  /* 0x0000080001af7983 */ /* 0x000ee20000300800 */
[----:B------:R-:W-:-:S06]  /*5510*/  FFMA.FTZ R0, R203, c[0x0][0x2d0], -R13 ;  /* 0x0000b400cb007a23 */ /* 0x000fcc000001080d */
[C---:B------:R-:W-:Y:S01]  /*5520*/  HMMA.16816.F32 R32, R4.reuse, R136, R44 ;  /* 0x000000880420723c */ /* 0x040fe2000000182c */
[----:B------:R1:W-:Y:S07]  /*5530*/  MUFU.EX2 R137, R0 ;  /* 0x0000000000897308 */ /* 0x0003ee0000000800 */
[----:B------:R-:W-:Y:S08]  /*5540*/  HMMA.16816.F32 R40, R4, R160, R40 ;  /* 0x000000a00428723c */ /* 0x000ff00000001828 */
[----:B--2---:R-:W-:Y:S01]  /*5550*/  HMMA.16816.F32 R100, R96, R108, R176 ;  /* 0x0000006c6064723c */ /* 0x004fe200000018b0 */
[----:B-1----:R-:W-:-:S04]  /*5560*/  FFMA.FTZ R0, R202, c[0x0][0x2d0], -R13 ;  /* 0x0000b400ca007a23 */ /* 0x002fc8000001080d */
[----:B------:R1:W-:Y:S02]  /*5570*/  MUFU.EX2 R160, R0 ;  /* 0x0000000000a07308 */ /* 0x0003e40000000800 */
[----:B------:R-:W-:Y:S01]  /*5580*/  IMAD.MOV.U32 R178, RZ, RZ, R114 ;  /* 0x000000ffffb27224 */ /* 0x000fe200078e0072 */
[----:B------:R-:W-:Y:S01]  /*5590*/  HMMA.16816.F32 R104, R4, R120, R104 ;  /* 0x000000780468723c */ /* 0x000fe20000001868 */
[----:B------:R-:W-:Y:S02]  /*55a0*/  IMAD.MOV.U32 R179, RZ, RZ, R113 ;  /* 0x000000ffffb37224 */ /* 0x000fe400078e0071 */
[----:B------:R-:W-:-:S05]  /*55b0*/  IMAD.MOV.U32 R176, RZ, RZ, R14 ;  /* 0x000000ffffb07224 */ /* 0x000fca00078e000e */
[----:B------:R-:W-:Y:S01]  /*55c0*/  HMMA.16816.F32 R88, R4, R90, R188 ;  /* 0x0000005a0458723c */ /* 0x000fe200000018bc */
[----:B-1----:R-:W-:-:S07]  /*55d0*/  FFMA.FTZ R0, R201, c[0x0][0x2d0], -R13 ;  /* 0x0000b400c9007a23 */ /* 0x002fce000001080d */
[----:B------:R-:W-:Y:S01]  /*55e0*/  HMMA.16816.F32 R36, R4, R166, R92 ;  /* 0x000000a60424723c */ /* 0x000fe2000000185c */
[----:B------:R1:W-:Y:S07]  /*55f0*/  MUFU.EX2 R161, R0 ;  /* 0x0000000000a17308 */ /* 0x0003ee0000000800 */
[----:B------:R-:W-:Y:S01]  /*5600*/  HMMA.16816.F32 R140, R96, R148, R140 ;  /* 0x00000094608c723c */ /* 0x000fe2000000188c */
[----:B------:R-:W-:-:S07]  /*5610*/  IADD3 R223, R223, -0x2, RZ ;  /* 0xfffffffedfdf7810 */ /* 0x000fce0007ffe0ff */
[----:B------:R-:W-:Y:S01]  /*5620*/  HMMA.16816.F32 R116, R96, R156, R116 ;  /* 0x0000009c6074723c */ /* 0x000fe20000001874 */
[----:B-1----:R-:W-:-:S04]  /*5630*/  FFMA.FTZ R0, R200, c[0x0][0x2d0], -R13 ;  /* 0x0000b400c8007a23 */ /* 0x002fc8000001080d */
[----:B------:R1:W-:Y:S03]  /*5640*/  MUFU.EX2 R136, R0 ;  /* 0x0000000000887308 */ /* 0x0003e60000000800 */
[C---:B------:R-:W-:Y:S08]  /*5650*/  HMMA.16816.F32 R52, R96.reuse, R60, R52 ;  /* 0x0000003c6034723c */ /* 0x040ff00000001834 */
[----:B------:R-:W-:Y:S01]  /*5660*/  HMMA.16816.F32 R68, R96, R76, R68 ;  /* 0x0000004c6044723c */ /* 0x000fe20000001844 */
[----:B-1----:R-:W-:-:S04]  /*5670*/  FFMA.FTZ R0, R198, c[0x0][0x2d0], -R12 ;  /* 0x0000b400c6007a23 */ /* 0x002fc8000001080c */
[----:B------:R1:W-:Y:S03]  /*5680*/  MUFU.EX2 R9, R0 ;  /* 0x0000000000097308 */ /* 0x0003e60000000800 */
[----:B------:R-:W-:Y:S01]  /*5690*/  HMMA.16816.F32 R112, R96, R110, R72 ;  /* 0x0000006e6070723c */ /* 0x000fe20000001848 */
[----:B-1----:R-:W-:-:S04]  /*56a0*/  FFMA.FTZ R0, R199, c[0x0][0x2d0], -R12 ;  /* 0x0000b400c7007a23 */ /* 0x002fc8000001080c */
[----:B------:R1:W2:Y:S03]  /*56b0*/  MUFU.EX2 R8, R0 ;  /* 0x0000000000087308 */ /* 0x0002a60000000800 */
[C---:B------:R-:W-:Y:S08]  /*56c0*/  HMMA.16816.F32 R72, R4.reuse, R164, R24 ;  /* 0x000000a40448723c */ /* 0x040ff00000001818 */
[----:B------:R-:W-:Y:S01]  /*56d0*/  HMMA.16816.F32 R44, R4, R168, R20 ;  /* 0x000000a8042c723c */ /* 0x000fe20000001814 */
[----:B-1----:R-:W-:-:S07]  /*56e0*/  FFMA.FTZ R0, R197, c[0x0][0x2d0], -R12 ;  /* 0x0000b400c5007a23 */ /* 0x002fce000001080c */
[C---:B------:R-:W-:Y:S01]  /*56f0*/  HMMA.16816.F32 R20, R4.reuse, R122, R184 ;  /* 0x0000007a0414723c */ /* 0x040fe200000018b8 */
[----:B------:R1:W4:Y:S07]  /*5700*/  MUFU.EX2 R2, R0 ;  /* 0x0000000000027308 */ /* 0x00032e0000000800 */
[C---:B------:R-:W-:Y:S08]  /*5710*/  HMMA.16816.F32 R24, R4.reuse, R162, R180 ;  /* 0x000000a20418723c */ /* 0x040ff000000018b4 */
[----:B------:R-:W-:Y:S01]  /*5720*/  HMMA.16816.F32 R168, R4, R170, R48 ;  /* 0x000000aa04a8723c */ /* 0x000fe20000001830 */
[----:B-1----:R-:W-:-:S07]  /*5730*/  FFMA.FTZ R0, R196, c[0x0][0x2d0], -R12 ;  /* 0x0000b400c4007a23 */ /* 0x002fce000001080c */
[----:B------:R-:W-:Y:S07]  /*5740*/  HMMA.16816.F32 R12, R4, R138, R192 ;  /* 0x0000008a040c723c */ /* 0x000fee00000018c0 */
[----:B------:R-:W-:Y:S02]  /*5750*/  FADD.FTZ R5, R248, R247 ;  /* 0x000000f7f8057221 */ /* 0x000fe40000010000 */
[----:B------:R-:W-:Y:S02]  /*5760*/  FADD.FTZ R7, R243, R242 ;  /* 0x000000f2f3077221 */ /* 0x000fe40000010000 */
        /* <DEDUP_REMOVED lines=8> */
[----:B------:R-:W-:Y:S02]  /*57f0*/  IMAD.MOV.U32 R177, RZ, RZ, c[0x0][0x2c4] ;  /* 0x0000b100ffb17624 */ /* 0x000fe400078e00ff */
[----:B------:R-:W-:Y:S02]  /*5800*/  FADD.FTZ R6, R240, R6 ;  /* 0x00000006f0067221 */ /* 0x000fe40000010000 */
[----:B------:R-:W-:Y:S02]  /*5810*/  FADD.FTZ R4, R129, R4 ;  /* 0x0000000481047221 */ /* 0x000fe40000010000 */
[----:B------:R-:W-:Y:S02]  /*5820*/  FADD.FTZ R5, R250, R5 ;  /* 0x00000005fa057221 */ /* 0x000fe40000010000 */
[----:B------:R-:W-:Y:S01]  /*5830*/  FADD.FTZ R11, R244, R7 ;  /* 0x00000007f40b7221 */ /* 0x000fe20000010000 */
[----:B------:R-:W-:Y:S01]  /*5840*/  ISETP.NE.AND P6, PT, R177, 0x1, PT ;  /* 0x00000001b100780c */ /* 0x000fe20003fc5270 */
[----:B------:R-:W-:-:S02]  /*5850*/  FADD.FTZ R10, R227, R6 ;  /* 0x00000006e30a7221 */ /* 0x000fc40000010000 */
[----:B------:R-:W-:Y:S02]  /*5860*/  FADD.FTZ R6, R28, R4 ;  /* 0x000000041c067221 */ /* 0x000fe40000010000 */
[----:B------:R-:W-:Y:S02]  /*5870*/  IMAD.MOV.U32 R177, RZ, RZ, R178 ;  /* 0x000000ffffb17224 */ /* 0x000fe400078e00b2 */
[----:B------:R-:W-:Y:S02]  /*5880*/  FADD.FTZ R7, R176, R5 ;  /* 0x00000005b0077221 */ /* 0x000fe40000010000 */
[----:B------:R-:W-:Y:S02]  /*5890*/  FADD.FTZ R5, R249, R11 ;  /* 0x0000000bf9057221 */ /* 0x000fe40000010000 */
[----:B------:R-:W-:Y:S02]  /*58a0*/  FADD.FTZ R4, R232, R10 ;  /* 0x0000000ae8047221 */ /* 0x000fe40000010000 */
[----:B------:R-:W-:-:S02]  /*58b0*/  FADD.FTZ R6, R29, R6 ;  /* 0x000000061d067221 */ /* 0x000fc40000010000 */
[----:B------:R-:W-:Y:S02]  /*58c0*/  IMAD.MOV.U32 R178, RZ, RZ, R3 ;  /* 0x000000ffffb27224 */ /* 0x000fe400078e0003 */
[----:B------:R-:W-:Y:S02]  /*58d0*/  FADD.FTZ R11, R177, R7 ;  /* 0x00000007b10b7221 */ /* 0x000fe40000010000 */
[----:B------:R-:W-:Y:S02]  /*58e0*/  FADD.FTZ R10, R252, R5 ;  /* 0x00000005fc0a7221 */ /* 0x000fe40000010000 */
[----:B------:R-:W-:Y:S02]  /*58f0*/  FADD.FTZ R7, R231, R4 ;  /* 0x00000004e7077221 */ /* 0x000fe40000010000 */
[----:B------:R-:W-:Y:S01]  /*5900*/  FADD.FTZ R4, R30, R6 ;  /* 0x000000061e047221 */ /* 0x000fe20000010000 */
[----:B------:R-:W1:Y:S01]  /*5910*/  MUFU.EX2 R0, R0 ;  /* 0x0000000000007308 */ /* 0x000e620000000800 */
[----:B------:R-:W-:-:S02]  /*5920*/  FADD.FTZ R5, R178, R11 ;  /* 0x0000000bb2057221 */ /* 0x000fc40000010000 */
[----:B------:R-:W-:Y:S02]  /*5930*/  FADD.FTZ R6, R179, R10 ;  /* 0x0000000ab3067221 */ /* 0x000fe40000010000 */
[----:B------:R-:W-:Y:S02]  /*5940*/  FADD.FTZ R7, R233, R7 ;  /* 0x00000007e9077221 */ /* 0x000fe40000010000 */
[----:B------:R-:W-:Y:S02]  /*5950*/  FADD.FTZ R4, R31, R4 ;  /* 0x000000041f047221 */ /* 0x000fe40000010000 */
[----:B------:R-:W-:Y:S01]  /*5960*/  FADD.FTZ R5, R236, R5 ;  /* 0x00000005ec057221 */ /* 0x000fe20000010000 */
[----:B--2---:R-:W-:Y:S01]  /*5970*/  F2FP.PACK_AB R93, R8, R9 ;  /* 0x00000009085d723e */ /* 0x004fe200000000ff */
        /* <DEDUP_REMOVED lines=9> */
[----:B------:R-:W-:Y:S02]  /*5a10*/  FADD.FTZ R6, R161, R6 ;  /* 0x00000006a1067221 */ /* 0x000fe40000010000 */
[----:B----4-:R-:W-:Y:S01]  /*5a20*/  FADD.FTZ R8, R2, R8 ;  /* 0x0000000802087221 */ /* 0x010fe20000010000 */
[----:B-1----:R-:W-:Y:S01]  /*5a30*/  F2FP.PACK_AB R95, R0, R2 ;  /* 0x00000002005f723e */ /* 0x002fe200000000ff */
[----:B------:R-:W-:Y:S02]  /*5a40*/  FADD.FTZ R7, R228, R4 ;  /* 0x00000004e4077221 */ /* 0x000fe40000010000 */
[----:B------:R-:W-:Y:S02]  /*5a50*/  FADD.FTZ R4, R220, R5 ;  /* 0x00000005dc047221 */ /* 0x000fe40000010000 */
[----:B------:R-:W-:-:S02]  /*5a60*/  FADD.FTZ R2, R136, R6 ;  /* 0x0000000688027221 */ /* 0x000fc40000010000 */
[----:B------:R-:W-:Y:S01]  /*5a70*/  FADD.FTZ R0, R0, R8 ;  /* 0x0000000800007221 */ /* 0x000fe20000010000 */
[----:B------:R-:W-:Y:S01]  /*5a80*/  STL [R1+0x8], R7 ;  /* 0x0000080701007387 */ /* 0x000fe20000100800 */
[----:B------:R-:W-:-:S03]  /*5a90*/  @P6 IMAD.HI.U32 R3, R131, c[0x0][0x2c8], RZ ;  /* 0x0000b20083036a27 */ /* 0x000fc600078e00ff */
[----:B------:R-:W-:Y:S01]  /*5aa0*/  STL [R1], R4 ;  /* 0x0000000401007387 */ /* 0x000fe20000100800 */
[----:B------:R-:W-:-:S03]  /*5ab0*/  IMAD.MOV.U32 R179, RZ, RZ, c[0x0][0x32c] ;  /* 0x0000cb00ffb37624 */ /* 0x000fc600078e00ff */
[----:B------:R1:W-:Y:S04]  /*5ac0*/  STL [R1+0x4], R2 ;  /* 0x0000040201007387 */ /* 0x0003e80000100800 */
[----:B------:R2:W-:Y:S01]  /*5ad0*/  STL [R1+0xc], R0 ;  /* 0x00000c0001007387 */ /* 0x0005e20000100800 */
[----:B------:R-:W-:Y:S02]  /*5ae0*/  @P6 SHF.R.U32.HI R131, RZ, c[0x0][0x2cc], R3 ;  /* 0x0000b300ff836a19 */ /* 0x000fe40000011603 */
[----:B------:R-:W-:Y:S02]  /*5af0*/  ISETP.GE.AND P6, PT, R179, 0x1, PT ;  /* 0x00000001b300780c */ /* 0x000fe40003fc6270 */
[----:B------:R-:W-:Y:S02]  /*5b00*/  F2FP.PACK_AB R92, R160, R137 ;  /* 0x00000089a05c723e */ /* 0x000fe400000000ff */
[----:B------:R-:W-:Y:S01]  /*5b10*/  F2FP.PACK_AB R94, R136, R161 ;  /* 0x000000a1885e723e */ /* 0x000fe200000000ff */
[C---:B------:R-:W-:Y:S08]  /*5b20*/  HMMA.16816.F32 R152, R96.reuse, R150, R152 ;  /* 0x000000966098723c */ /* 0x040ff00000001898 */
[C---:B------:R-:W-:Y:S08]  /*5b30*/  HMMA.16816.F32 R124, R96.reuse, R158, R124 ;  /* 0x0000009e607c723c */ /* 0x040ff0000000187c */
[C---:B------:R-:W-:Y:S08]  /*5b40*/  HMMA.16816.F32 R64, R96.reuse, R62, R64 ;  /* 0x0000003e6040723c */ /* 0x040ff00000001840 */
[----:B------:R-:W-:Y:S01]  /*5b50*/  HMMA.16816.F32 R80, R96, R78, R80 ;  /* 0x0000004e6050723c */ /* 0x000fe20000001850 */
[----:B---3--:R-:W-:-:S07]  /*5b60*/  IMAD.IADD R3, R175, 0x1, R131 ;  /* 0x00000001af037824 */ /* 0x008fce00078e0283 */
[----:B------:R-:W-:Y:S08]  /*5b70*/  HMMA.16816.F32 R96, R96, R18, R56 ;  /* 0x000000126060723c */ /* 0x000ff00000001838 */
[----:B------:R-:W-:Y:S01]  /*5b80*/  HMMA.16816.F32 R144, R92, R148, R144 ;  /* 0x000000945c90723c */ /* 0x000fe20000001890 */
[----:B-1----:R-:W-:-:S07]  /*5b90*/  IADD3 R2, R3, c[0x0][0x328], RZ ;  /* 0x0000ca0003027a10 */ /* 0x002fce0007ffe0ff */
        /* <DEDUP_REMOVED lines=22> */
.L_x_312:
[----:B------:R-:W-:-:S04]  /*5d00*/  MOV R3, 0x1 ;  /* 0x0000000100037802 */ /* 0x000fc80000000f00 */
[----:B------:R-:W-:-:S13]  /*5d10*/  ISETP.NE.AND P0, PT, R3, c[0x0][0x32c], PT ;  /* 0x0000cb0003007a0c */ /* 0x000fda0003f05270 */
[----:B------:R-:W-:-:S05]  /*5d20*/  @P0 IMAD.HI.U32 R3, R0, c[0x0][0x330], RZ ;  /* 0x0000cc0000030a27 */ /* 0x000fca00078e00ff */
[----:B------:R-:W-:Y:S02]  /*5d30*/  @P0 SHF.R.U32.HI R0, RZ, c[0x0][0x334], R3 ;  /* 0x0000cd00ff000a19 */ /* 0x000fe40000011603 */
.L_x_313:
[----:B------:R-:W-:-:S05]  /*5d40*/  MOV R3, c[0x0][0x32c] ;  /* 0x0000cb0000037a02 */ /* 0x000fca0000000f00 */
[----:B------:R-:W-:-:S05]  /*5d50*/  IMAD R0, R0, R3, c[0x0][0x32c] ;  /* 0x0000cb0000007624 */ /* 0x000fca00078e0203 */
[----:B------:R-:W-:-:S04]  /*5d60*/  IMNMX R2, R2, R0, PT ;  /* 0x0000000002027217 */ /* 0x000fc80003800200 */
.L_x_311:
[----:B--2---:R-:W2:Y:S01]  /*5d70*/  LDL R3, [R1+0x10] ;  /* 0x0000100001037983 */ /* 0x004ea20000100800 */
[----:B------:R-:W-:-:S05]  /*5d80*/  IMAD.HI R2, R2, 0x2aaaaaab, RZ ;  /* 0x2aaaaaab02027827 */ /* 0x000fca00078e02ff */
[----:B------:R-:W-:-:S04]  /*5d90*/  SHF.R.U32.HI R0, RZ, 0x1f, R2 ;  /* 0x0000001fff007819 */ /* 0x000fc80000011602 */
[----:B------:R-:W-:-:S04]  /*5da0*/  LEA.HI.SX32 R2, R2, R0, 0x1d ;  /* 0x0000000002027211 */ /* 0x000fc800078feaff */
[----:B--2---:R-:W-:-:S04]  /*5db0*/  IMNMX R3, R3, R2, !PT ;  /* 0x0000000203037217 */ /* 0x004fc80007800200 */
        /* <DEDUP_REMOVED lines=27> */
.L_x_335:
        /* <DEDUP_REMOVED lines=16> */
[----:B-1-34-:R-:W-:Y:S01]  /*6070*/  IMAD.WIDE.U32 R2, R224, c[0x0][0x208], RZ ;  /* 0x00008200e0027a25 */ /* 0x01afe200078e00ff */
[----:B------:R-:W1:Y:S01]  /*6080*/  S2R R5, SR_CTAID.Y ;  /* 0x0000000000057919 */ /* 0x000e620000002600 */
[----:B------:R-:W-:Y:S01]  /*6090*/  SHF.R.S32.HI R0, RZ, 0x1f, R224 ;  /* 0x0000001fff007819 */ /* 0x000fe200000114e0 */
[----:B------:R-:W-:Y:S01]  /*60a0*/  BSSY B0, `(.L_x_315) ;  /* 0x000003c000007945 */ /* 0x000fe20003800000 */
[C---:B------:R-:W-:Y:S01]  /*60b0*/  ISETP.GE.AND P1, PT, R225.reuse, c[0x0][0x1d4], PT ;  /* 0x00007500e1007a0c */ /* 0x040fe20003f26270 */
[----:B------:R-:W2:Y:S01]  /*60c0*/  S2R R8, SR_CTAID.Y ;  /* 0x0000000000087919 */ /* 0x000ea20000002600 */
[C---:B------:R-:W-:Y:S01]  /*60d0*/  IADD3 R13, R225.reuse, 0x20, RZ ;  /* 0x00000020e10d7810 */ /* 0x040fe20007ffe0ff */
[----:B------:R-:W-:Y:S01]  /*60e0*/  IMAD R0, R0, c[0x0][0x208], RZ ;  /* 0x0000820000007a24 */ /* 0x000fe200078e02ff */
[----:B------:R-:W-:Y:S01]  /*60f0*/  IADD3 R12, R225, 0x40, RZ ;  /* 0x00000040e10c7810 */ /* 0x000fe20007ffe0ff */
[----:B------:R-:W3:Y:S01]  /*6100*/  S2R R11, SR_TID.X ;  /* 0x00000000000b7919 */ /* 0x000ee20000002100 */
[----:B------:R-:W-:Y:S01]  /*6110*/  ISETP.GE.AND P3, PT, R13, c[0x0][0x1d4], PT ;  /* 0x000075000d007a0c */ /* 0x000fe20003f66270 */
[----:B------:R-:W-:Y:S01]  /*6120*/  IMAD R0, R224, c[0x0][0x20c], R0 ;  /* 0x00008300e0007a24 */ /* 0x000fe200078e0200 */
[----:B------:R-:W-:Y:S02]  /*6130*/  SHF.R.S32.HI R4, RZ, 0x1f, R222 ;  /* 0x0000001fff047819 */ /* 0x000fe400000114de */
[----:B------:R-:W-:Y:S01]  /*6140*/  ISETP.GE.AND P2, PT, R12, c[0x0][0x1d4], PT ;  /* 0x000075000c007a0c */ /* 0x000fe20003f46270 */
[----:B------:R-:W-:Y:S02]  /*6150*/  IMAD.IADD R3, R3, 0x1, R0 ;  /* 0x0000000103037824 */ /* 0x000fe400078e0200 */
[----:B------:R-:W-:Y:S02]  /*6160*/  IMAD R4, R4, c[0x0][0x218], RZ ;  /* 0x0000860004047a24 */ /* 0x000fe400078e02ff */
[C---:B------:R-:W-:Y:S04]  /*6170*/  IMAD.WIDE.U32 R2, R222.reuse, c[0x0][0x218], R2 ;  /* 0x00008600de027a25 */ /* 0x040fe800078e0002 */
[----:B------:R-:W-:Y:S01]  /*6180*/  IMAD R4, R222, c[0x0][0x21c], R4 ;  /* 0x00008700de047a24 */ /* 0x000fe200078e0204 */
[----:B-1----:R-:W-:Y:S01]  /*6190*/  SHF.R.S32.HI R5, RZ, 0x1f, R5 ;  /* 0x0000001fff057819 */ /* 0x002fe20000011405 */
[----:B--2---:R-:W-:Y:S04]  /*61a0*/  IMAD.WIDE.U32 R6, R8, c[0x0][0x210], RZ ;  /* 0x0000840008067a25 */ /* 0x004fe800078e00ff */
[----:B------:R-:W-:Y:S01]  /*61b0*/  IMAD R5, R5, c[0x0][0x210], RZ ;  /* 0x0000840005057a24 */ /* 0x000fe200078e02ff */
[----:B------:R-:W-:Y:S03]  /*61c0*/  IADD3 R0, P0, R6, R2, RZ ;  /* 0x0000000206007210 */ /* 0x000fe60007f1e0ff */
[----:B------:R-:W-:Y:S04]  /*61d0*/  IMAD R5, R8, c[0x0][0x214], R5 ;  /* 0x0000850008057a24 */ /* 0x000fe800078e0205 */
[----:B------:R-:W-:Y:S05]  /*61e0*/  IMAD.IADD R5, R7, 0x1, R5 ;  /* 0x0000000107057824 */ /* 0x000fea00078e0205 */
[----:B------:R-:W-:Y:S01]  /*61f0*/  IADD3.X R3, R5, R3, R4, P0, !PT ;  /* 0x0000000305037210 */ /* 0x000fe200007fe404 */
[----:B------:R-:W-:Y:S01]  /*6200*/  IMAD.SHL.U32 R5, R225, 0x2, RZ ;  /* 0x00000002e1057824 */ /* 0x000fe200078e00ff */
[C---:B------:R-:W-:Y:S04]  /*6210*/  LEA R10, P0, R0.reuse, c[0x0][0x1f8], 0x1 ;  /* 0x00007e00000a7a11 */ /* 0x040fe800078008ff */
[----:B------:R-:W-:Y:S02]  /*6220*/  LEA.HI.X R3, R0, c[0x0][0x1fc], R3, 0x1, P0 ;  /* 0x00007f0000037a11 */ /* 0x000fe400000f0c03 */
[----:B------:R-:W1:Y:S04]  /*6230*/  SHFL.IDX PT, R0, R10, RZ, 0x1c1f ;  /* 0x001c1fff0a007589 */ /* 0x000e6800000e0000 */
[----:B------:R-:W2:Y:S01]  /*6240*/  SHFL.IDX PT, R2, R3, RZ, 0x1c1f ;  /* 0x001c1fff03027589 */ /* 0x000ea200000e0000 */
[----:B-1----:R-:W-:Y:S05]  /*6250*/  IADD3 R8, P0, R0, R5, RZ ;  /* 0x0000000500087210 */ /* 0x002fea0007f1e0ff */
[----:B--2---:R-:W-:Y:S01]  /*6260*/  IMAD.X R9, R2, 0x1, R220, P0 ;  /* 0x0000000102097824 */ /* 0x004fe200000e06dc */
[----:B------:R-:W-:Y:S04]  /*6270*/  IADD3 R6, P0, R0, R226, RZ ;  /* 0x000000e200067210 */ /* 0x000fe80007f1e0ff */
[----:B------:R-:W-:Y:S01]  /*6280*/  @!PT LDS RZ, [RZ] ;  /* 0x00000000fffff984 */ /* 0x000fe20000000800 */
[----:B------:R1:W-:Y:S01]  /*6290*/  LDGSTS.E.BYPASS.LTC128B.128 [R218+0x1880], [R8.64], !P1 ;  /* 0x0188000008da7fae */ /* 0x0003e2000c901d46 */
[----:B------:R-:W-:Y:S01]  /*62a0*/  IMAD.X R7, R2, 0x1, R221, P0 ;  /* 0x0000000102077824 */ /* 0x000fe200000e06dd */
[----:B------:R-:W-:Y:S02]  /*62b0*/  IADD3 R4, P0, R0, R228, RZ ;  /* 0x000000e400047210 */ /* 0x000fe40007f1e0ff */
[----:B---3--:R-:W-:Y:S02]  /*62c0*/  ISETP.GT.AND P1, PT, R11, 0x3f, PT ;  /* 0x0000003f0b00780c */ /* 0x008fe40003f24270 */
[----:B------:R1:W-:Y:S01]  /*62d0*/  LDGSTS.E.BYPASS.LTC128B.128 [R218+0x2480], [R6.64], !P3 ;  /* 0x0248000006da7fae */ /* 0x0003e2000d901d46 */
[----:B------:R-:W-:Y:S05]  /*62e0*/  IMAD.X R5, R2, 0x1, R227, P0 ;  /* 0x0000000102057824 */ /* 0x000fea00000e06e3 */
[----:B------:R1:W-:Y:S05]  /*62f0*/  LDGSTS.E.BYPASS.LTC128B.128 [R218+0x3080], [R4.64], !P2 ;  /* 0x0308000004da7fae */ /* 0x0003ea000d101d46 */
[----:B------:R-:W-:-:S05]  /*6300*/  @P1 BRA `(.L_x_316) ;  /* 0x0000015000001947 */ /* 0x000fca0003800000 */
[----:B------:R-:W-:-:S05]  /*6310*/  BRA.DIV ~URZ, `(.L_x_317) ;  /* 0x0000daf27f007947 */ /* 0x000fca000b800000 */
[----:B-1----:R1:W2:Y:S04]  /*6320*/  SHFL.IDX PT, R4, R3, 0x1, 0x1c1f ;  /* 0x003c1f0003047f89 */ /* 0x0022a800000e0000 */
[----:B------:R1:W3:Y:S02]  /*6330*/  SHFL.IDX PT, R0, R10, 0x1, 0x1c1f ;  /* 0x003c1f000a007f89 */ /* 0x0002e400000e0000 */
.L_x_385:
[C---:B-1----:R-:W-:Y:S01]  /*6340*/  IADD3 R10, R225.reuse, 0x20, RZ ;  /* 0x00000020e10a7810 */ /* 0x042fe20007ffe0ff */
[C---:B------:R-:W-:Y:S01]  /*6350*/  IMAD.SHL.U32 R2, R225.reuse, 0x2, RZ ;  /* 0x00000002e1027824 */ /* 0x040fe200078e00ff */
[C---:B------:R-:W-:Y:S02]  /*6360*/  ISETP.GE.AND P3, PT, R225.reuse, c[0x0][0x1d4], PT ;  /* 0x00007500e1007a0c */ /* 0x040fe40003f66270 */
        /* <DEDUP_REMOVED lines=15> */
.L_x_316:
[----:B------:R-:W-:Y:S05]  /*6460*/  BSYNC B0 ;  /* 0x0000000000007941 */ /* 0x000fea0003800000 */
.L_x_315:
[----:B-1-34-:R-:W0:Y:S01]  /*6470*/  LDGDEPBAR ;  /* 0x00000000000079af */ /* 0x01ae220000000000 */
[----:B------:R-:W-:Y:S01]  /*6480*/  WARPSYNC 0xffffffff ;  /* 0xffffffff00007948 */ /* 0x000fe20003800000 */
[-C--:B------:R-:W-:Y:S06]  /*6490*/  HMMA.16816.F32 R4, R48, R16.reuse, RZ ;  /* 0x000000103004723c */ /* 0x080fec00000018ff */
[----:B------:R-:W2:Y:S02]  /*64a0*/  LDL R0, [R1+0x10] ;  /* 0x0000100001007983 */ /* 0x000ea40000100800 */
[C---:B------:R-:W-:Y:S02]  /*64b0*/  HMMA.16816.F32 R8, R44.reuse, R16, RZ ;  /* 0x000000102c08723c */ /* 0x040fe400000018ff */
[----:B------:R-:W-:Y:S06]  /*64c0*/  LDSM.16.M88.4 R184, [R207+0x8080] ;  /* 0x00808000cfb8783b */ /* 0x000fec0000000200 */
[-C--:B------:R-:W-:Y:S02]  /*64d0*/  HMMA.16816.F32 R12, R44, R18.reuse, RZ ;  /* 0x000000122c0c723c */ /* 0x080fe400000018ff */
[----:B------:R-:W1:Y:S06]  /*64e0*/  LDSM.16.M88.4 R188, [R204+0x4880] ;  /* 0x00488000ccbc783b */ /* 0x000e6c0000000200 */
[C---:B------:R-:W-:Y:S02]  /*64f0*/  HMMA.16816.F32 R16, R48.reuse, R18, RZ ;  /* 0x000000123010723c */ /* 0x040fe400000018ff */
[----:B------:R-:W-:Y:S06]  /*6500*/  LDSM.16.M88.4 R192, [R204+0x5080] ;  /* 0x00508000ccc0783b */ /* 0x000fec0000000200 */
[-C--:B------:R-:W-:Y:S02]  /*6510*/  HMMA.16816.F32 R20, R48, R32.reuse, RZ ;  /* 0x000000203014723c */ /* 0x080fe400000018ff */
[----:B------:R-:W-:Y:S06]  /*6520*/  LDSM.16.M88.4 R196, [R215] ;  /* 0x00000000d7c4783b */ /* 0x000fec0000000200 */
[C---:B------:R-:W-:Y:S02]  /*6530*/  HMMA.16816.F32 R24, R44.reuse, R32, RZ ;  /* 0x000000202c18723c */ /* 0x040fe400000018ff */
[----:B------:R-:W-:Y:S06]  /*6540*/  LDSM.16.M88.4 R200, [R208+0x9080] ;  /* 0x00908000d0c8783b */ /* 0x000fec0000000200 */
[-C--:B------:R-:W-:Y:S08]  /*6550*/  HMMA.16816.F32 R28, R44, R34.reuse, RZ ;  /* 0x000000222c1c723c */ /* 0x080ff000000018ff */
[C---:B------:R-:W-:Y:S08]  /*6560*/  HMMA.16816.F32 R32, R48.reuse, R34, RZ ;  /* 0x000000223020723c */ /* 0x040ff000000018ff */
[-C--:B------:R-:W-:Y:S08]  /*6570*/  HMMA.16816.F32 R36, R48, R160.reuse, RZ ;  /* 0x000000a03024723c */ /* 0x080ff000000018ff */
[C---:B------:R-:W-:Y:S08]  /*6580*/  HMMA.16816.F32 R40, R44.reuse, R160, RZ ;  /* 0x000000a02c28723c */ /* 0x040ff000000018ff */
[-C--:B------:R-:W-:Y:S08]  /*6590*/  HMMA.16816.F32 R44, R44, R162.reuse, RZ ;  /* 0x000000a22c2c723c */ /* 0x080ff000000018ff */
[----:B------:R-:W-:Y:S01]  /*65a0*/  HMMA.16816.F32 R48, R48, R162, RZ ;  /* 0x000000a23030723c */ /* 0x000fe200000018ff */
[----:B------:R-:W3:Y:S07]  /*65b0*/  LDSM.16.M88.4 R160, [R207+0x9080] ;  /* 0x00908000cfa0783b */ /* 0x000eee0000000200 */
[-C--:B------:R-:W-:Y:S08]  /*65c0*/  HMMA.16816.F32 R4, R164, R168.reuse, R4 ;  /* 0x000000a8a404723c */ /* 0x080ff00000001804 */
[C---:B------:R-:W-:Y:S08]  /*65d0*/  HMMA.16816.F32 R8, R172.reuse, R168, R8 ;  /* 0x000000a8ac08723c */ /* 0x040ff00000001808 */
[-C--:B------:R-:W-:Y:S08]  /*65e0*/  HMMA.16816.F32 R12, R172, R170.reuse, R12 ;  /* 0x000000aaac0c723c */ /* 0x080ff0000000180c */
[C---:B------:R-:W-:Y:S01]  /*65f0*/  HMMA.16816.F32 R16, R164.reuse, R170, R16 ;  /* 0x000000aaa410723c */ /* 0x040fe20000001810 */
        /* <DEDUP_REMOVED lines=22> */
[----:B------:R-:W-:Y:S07]  /*6760*/  LDSM.16.M88.4 R168, [R204+0x5480] ;  /* 0x00548000cca8783b */ /* 0x000fee0000000200 */
[-C--:B------:R-:W-:Y:S08]  /*6770*/  HMMA.16816.F32 R36, R184, R192.reuse, R36 ;  /* 0x000000c0b824723c */ /* 0x080ff00000001824 */
[C---:B------:R-:W-:Y:S08]  /*6780*/  HMMA.16816.F32 R40, R160.reuse, R192, R40 ;  /* 0x000000c0a028723c */ /* 0x040ff00000001828 */
[-C--:B------:R-:W-:Y:S01]  /*6790*/  HMMA.16816.F32 R44, R160, R194.reuse, R44 ;  /* 0x000000c2a02c723c */ /* 0x080fe2000000182c */
[----:B------:R-:W1:Y:S07]  /*67a0*/  LDSM.16.M88.4 R160, [R207+0xa080] ;  /* 0x00a08000cfa0783b */ /* 0x000e6e0000000200 */
[----:B------:R-:W-:Y:S01]  /*67b0*/  HMMA.16816.F32 R48, R184, R194, R48 ;  /* 0x000000c2b830723c */ /* 0x000fe20000001830 */
[----:B------:R-:W3:Y:S07]  /*67c0*/  LDSM.16.M88.4 R184, [R204+0x5880] ;  /* 0x00588000ccb8783b */ /* 0x000eee0000000200 */
[-C--:B-----5:R-:W-:Y:S01]  /*67d0*/  HMMA.16816.F32 R4, R176, R196.reuse, R4 ;  /* 0x000000c4b004723c */ /* 0x0a0fe20000001804 */
[----:B------:R-:W-:Y:S07]  /*67e0*/  LDSM.16.M88.4 R192, [R212] ;  /* 0x00000000d4c0783b */ /* 0x000fee0000000200 */
[C---:B------:R-:W-:Y:S08]  /*67f0*/  HMMA.16816.F32 R8, R200.reuse, R196, R8 ;  /* 0x000000c4c808723c */ /* 0x040ff00000001808 */
[-C--:B------:R-:W-:Y:S03]  /*6800*/  HMMA.16816.F32 R12, R200, R198.reuse, R12 ;  /* 0x000000c6c80c723c */ /* 0x080fe6000000180c */
[----:B--2---:R-:W-:Y:S05]  /*6810*/  ISETP.GT.AND P0, PT, R219, R0, PT ;  /* 0x00000000db00720c */ /* 0x004fea0003f04270 */
[C---:B------:R-:W-:Y:S01]  /*6820*/  HMMA.16816.F32 R16, R176.reuse, R198, R16 ;  /* 0x000000c6b010723c */ /* 0x040fe20000001810 */
[----:B------:R-:W-:Y:S07]  /*6830*/  LDSM.16.M88.4 R196, [R208+0xb080] ;  /* 0x00b08000d0c4783b */ /* 0x000fee0000000200 */
[-C--:B------:R-:W-:Y:S08]  /*6840*/  HMMA.16816.F32 R20, R176, R164.reuse, R20 ;  /* 0x000000a4b014723c */ /* 0x080ff00000001814 */
[C---:B------:R-:W-:Y:S08]  /*6850*/  HMMA.16816.F32 R24, R200.reuse, R164, R24 ;  /* 0x000000a4c818723c */ /* 0x040ff00000001818 */
[-C--:B------:R-:W-:Y:S08]  /*6860*/  HMMA.16816.F32 R28, R200, R166.reuse, R28 ;  /* 0x000000a6c81c723c */ /* 0x080ff0000000181c */
[C---:B------:R-:W-:Y:S01]  /*6870*/  HMMA.16816.F32 R32, R176.reuse, R166, R32 ;  /* 0x000000a6b020723c */ /* 0x040fe20000001820 */
[----:B------:R-:W2:Y:S07]  /*6880*/  LDSM.16.M88.4 R164, [R208+0xa080] ;  /* 0x00a08000d0a4783b */ /* 0x000eae0000000200 */
[-C--:B------:R-:W-:Y:S08]  /*6890*/  HMMA.16816.F32 R36, R176, R172.reuse, R36 ;  /* 0x000000acb024723c */ /* 0x080ff00000001824 */
[C---:B------:R-:W-:Y:S08]  /*68a0*/  HMMA.16816.F32 R40, R200.reuse, R172, R40 ;  /* 0x000000acc828723c */ /* 0x040ff00000001828 */
[-C--:B------:R-:W-:Y:S01]  /*68b0*/  HMMA.16816.F32 R44, R200, R174.reuse, R44 ;  /* 0x000000aec82c723c */ /* 0x080fe2000000182c */
[----:B------:R-:W4:Y:S07]  /*68c0*/  LDSM.16.M88.4 R200, [R211] ;  /* 0x00000000d3c8783b */ /* 0x000f2e0000000200 */
[----:B------:R-:W-:Y:S01]  /*68d0*/  HMMA.16816.F32 R48, R176, R174, R48 ;  /* 0x000000aeb030723c */ /* 0x000fe20000001830 */
[----:B------:R-:W5:Y:S01]  /*68e0*/  LDSM.16.M88.4 R172, [R210] ;  /* 0x00000000d2ac783b */ /* 0x000f620000000200 */
        /* <DEDUP_REMOVED lines=18> */
[-C--:B----4-:R-:W-:Y:S08]  /*6a10*/  HMMA.16816.F32 R20, R164, R200.reuse, R20 ;  /* 0x000000c8a414723c */ /* 0x090ff00000001814 */
[C---:B------:R-:W-:Y:S08]  /*6a20*/  HMMA.16816.F32 R24, R196.reuse, R200, R24 ;  /* 0x000000c8c418723c */ /* 0x040ff00000001818 */
[-C--:B------:R-:W-:Y:S08]  /*6a30*/  HMMA.16816.F32 R28, R196, R202.reuse, R28 ;  /* 0x000000cac41c723c */ /* 0x080ff0000000181c */
[C---:B------:R-:W-:Y:S08]  /*6a40*/  HMMA.16816.F32 R32, R164.reuse, R202, R32 ;  /* 0x000000caa420723c */ /* 0x040ff00000001820 */
[-C--:B-----5:R-:W-:Y:S08]  /*6a50*/  HMMA.16816.F32 R36, R164, R172.reuse, R36 ;  /* 0x000000aca424723c */ /* 0x0a0ff00000001824 */
[C---:B------:R-:W-:Y:S08]  /*6a60*/  HMMA.16816.F32 R40, R196.reuse, R172, R40 ;  /* 0x000000acc428723c */ /* 0x040ff00000001828 */
[-C--:B------:R-:W-:Y:S08]  /*6a70*/  HMMA.16816.F32 R44, R196, R174.reuse, R44 ;  /* 0x000000aec42c723c */ /* 0x080ff0000000182c */
[----:B------:R-:W-:Y:S01]  /*6a80*/  HMMA.16816.F32 R48, R164, R174, R48 ;  /* 0x000000aea430723c */ /* 0x000fe20000001830 */
[----:B------:R-:W-:-:S07]  /*6a90*/  @!P0 BRA `(.L_x_318) ;  /* 0x000004d000008947 */ /* 0x000fce0003800000 */
[----:B------:R-:W2:Y:S01]  /*6aa0*/  LDL R2, [R1+0x20] ;  /* 0x0000200001027983 */ /* 0x000ea20000100800 */
[----:B------:R-:W-:Y:S01]  /*6ab0*/  IMAD.MOV.U32 R222, RZ, RZ, RZ ;  /* 0x000000ffffde7224 */ /* 0x000fe200078e00ff */
[C---:B------:R-:W-:Y:S01]  /*6ac0*/  ISETP.GE.AND P5, PT, R225.reuse, c[0x0][0x1d4], PT ;  /* 0x00007500e1007a0c */ /* 0x040fe20003fa6270 */
[----:B------:R-:W-:Y:S01]  /*6ad0*/  IMAD.MOV.U32 R3, RZ, RZ, c[0x0][0x2b8] ;  /* 0x0000ae00ff037624 */ /* 0x000fe200078e00ff */
[----:B------:R-:W3:Y:S01]  /*6ae0*/  LDL R0, [R1+0x14] ;  /* 0x0000140001007983 */ /* 0x000ee20000100800 */
[----:B------:R-:W-:Y:S03]  /*6af0*/  IADD3 R137, R225, 0x20, RZ ;  /* 0x00000020e1897810 */ /* 0x000fe60007ffe0ff */
[----:B------:R-:W4:Y:S01]  /*6b00*/  LDL.64 R132, [R1+0x28] ;  /* 0x0000280001847983 */ /* 0x000f220000100a00 */
[----:B------:R-:W-:Y:S02]  /*6b10*/  ISETP.GE.AND P4, PT, R137, c[0x0][0x1d4], PT ;  /* 0x0000750089007a0c */ /* 0x000fe40003f86270 */
[----:B------:R-:W-:Y:S01]  /*6b20*/  ISETP.NE.AND P2, PT, R3, 0x1, PT ;  /* 0x000000010300780c */ /* 0x000fe20003f45270 */
[----:B------:R-:W5:Y:S04]  /*6b30*/  LDL R128, [R1+0x30] ;  /* 0x0000300001807983 */ /* 0x000f680000100800 */
[----:B------:R-:W1:Y:S04]  /*6b40*/  S2R R130, SR_CTAID.Y ;  /* 0x0000000000827919 */ /* 0x000e680000002600 */
[----:B------:R-:W1:Y:S02]  /*6b50*/  S2R R134, SR_CTAID.Y ;  /* 0x0000000000867919 */ /* 0x000e640000002600 */
[----:B-1----:R-:W-:Y:S01]  /*6b60*/  SHF.R.S32.HI R130, RZ, 0x1f, R130 ;  /* 0x0000001fff827819 */ /* 0x002fe20000011482 */
[----:B------:R-:W-:Y:S04]  /*6b70*/  IMAD.WIDE.U32 R138, R134, c[0x0][0x1e8], RZ ;  /* 0x00007a00868a7a25 */ /* 0x000fe800078e00ff */
[----:B------:R-:W-:Y:S04]  /*6b80*/  IMAD R130, R130, c[0x0][0x1e8], RZ ;  /* 0x00007a0082827a24 */ /* 0x000fe800078e02ff */
[----:B------:R-:W-:Y:S02]  /*6b90*/  IMAD R130, R134, c[0x0][0x1ec], R130 ;  /* 0x00007b0086827a24 */ /* 0x000fe400078e0282 */
[----:B------:R-:W1:Y:S02]  /*6ba0*/  S2R R134, SR_TID.X ;  /* 0x0000000000867919 */ /* 0x000e640000002100 */
[----:B------:R-:W-:Y:S02]  /*6bb0*/  IMAD.IADD R130, R139, 0x1, R130 ;  /* 0x000000018b827824 */ /* 0x000fe400078e0282 */
[----:B--2---:R-:W-:Y:S01]  /*6bc0*/  IMAD R2, R219, 0x30, R2 ;  /* 0x00000030db027824 */ /* 0x004fe200078e0202 */
[----:B---3--:R-:W-:Y:S04]  /*6bd0*/  ISETP.GT.AND P1, PT, R0, 0x2f, PT ;  /* 0x0000002f0000780c */ /* 0x008fe80003f24270 */
[----:B------:R-:W-:Y:S05]  /*6be0*/  IADD3 R2, R2, -0x30, R0 ;  /* 0xffffffd002027810 */ /* 0x000fea0007ffe000 */
[----:B------:R-:W-:Y:S04]  /*6bf0*/  @P2 IMAD.HI.U32 R3, R2, c[0x0][0x2bc], RZ ;  /* 0x0000af0002032a27 */ /* 0x000fe800078e00ff */
[----:B------:R-:W-:Y:S01]  /*6c00*/  IMAD.MOV.U32 R0, RZ, RZ, R2 ;  /* 0x000000ffff007224 */ /* 0x000fe200078e0002 */
[----:B------:R-:W-:Y:S04]  /*6c10*/  @P2 SHF.R.U32.HI R0, RZ, c[0x0][0x2c0], R3 ;  /* 0x0000b000ff002a19 */ /* 0x000fe80000011603 */
[C---:B----4-:R-:W-:Y:S04]  /*6c20*/  @!P1 IADD3 R3, P0, R0.reuse, R132, RZ ;  /* 0x0000008400039210 */ /* 0x050fe80007f1e0ff */
[----:B-----5:R-:W-:Y:S01]  /*6c30*/  @!P1 LEA.HI.X.SX32 R128, R0, R128, 0x1, P0 ;  /* 0x0000008000809211 */ /* 0x020fe200000f0eff */
[----:B------:R-:W-:Y:S01]  /*6c40*/  IMAD.MOV R0, RZ, RZ, -R0 ;  /* 0x000000ffff007224 */ /* 0x000fe200078e0a00 */
[C---:B------:R-:W-:Y:S03]  /*6c50*/  @!P1 LEA R132, P0, R3.reuse, c[0x0][0x2a0], 0x2 ;  /* 0x0000a80003849a11 */ /* 0x040fe600078010ff */
[----:B------:R-:W-:Y:S01]  /*6c60*/  IMAD R224, R0, c[0x0][0x2b8], R2 ;  /* 0x0000ae0000e07a24 */ /* 0x000fe200078e0202 */
[----:B------:R-:W-:Y:S03]  /*6c70*/  @!P1 LEA.HI.X R133, R3, c[0x0][0x2a4], R128, 0x2, P0 ;  /* 0x0000a90003859a11 */ /* 0x000fe600000f1480 */
[----:B------:R-:W-:Y:S01]  /*6c80*/  IMAD.WIDE.U32 R2, R224, c[0x0][0x1e0], RZ ;  /* 0x00007800e0027a25 */ /* 0x000fe200078e00ff */
[----:B------:R-:W-:Y:S01]  /*6c90*/  SHF.R.S32.HI R0, RZ, 0x1f, R224 ;  /* 0x0000001fff007819 */ /* 0x000fe200000114e0 */
[----:B------:R-:W2:Y:S04]  /*6ca0*/  @!P1 LDG.E R222, [R132.64] ;  /* 0x0000000684de9981 */ /* 0x000ea8000c1e1900 */
[----:B------:R-:W-:Y:S04]  /*6cb0*/  IMAD R0, R0, c[0x0][0x1e0], RZ ;  /* 0x0000780000007a24 */ /* 0x000fe800078e02ff */
        /* <DEDUP_REMOVED lines=8> */
[C---:B------:R-:W-:Y:S02]  /*6d40*/  LEA R128, P0, R0.reuse, c[0x0][0x1c8], 0x1 ;  /* 0x0000720000807a11 */ /* 0x040fe400078008ff */
[----:B-1----:R-:W-:Y:S02]  /*6d50*/  SHF.R.S32.HI R130, RZ, 0x1f, R134 ;  /* 0x0000001fff827819 */ /* 0x002fe40000011486 */
[----:B------:R-:W-:Y:S02]  /*6d60*/  LEA.HI.X R3, R0, c[0x0][0x1cc], R3, 0x1, P0 ;  /* 0x0000730000037a11 */ /* 0x000fe400000f0c03 */
[----:B------:R-:W1:Y:S01]  /*6d70*/  SHFL.IDX PT, R0, R128, RZ, 0x1c1f ;  /* 0x001c1fff80007589 */ /* 0x000e6200000e0000 */
[----:B------:R-:W-:Y:S01]  /*6d80*/  LEA.HI R130, R130, R134, RZ, 0x2 ;  /* 0x0000008682827211 */ /* 0x000fe200078f10ff */
[C---:B------:R-:W-:Y:S02]  /*6d90*/  IMAD.SHL.U32 R134, R225.reuse, 0x2, RZ ;  /* 0x00000002e1867824 */ /* 0x040fe400078e00ff */
[----:B------:R-:W2:Y:S01]  /*6da0*/  SHFL.IDX PT, R2, R3, RZ, 0x1c1f ;  /* 0x001c1fff03027589 */ /* 0x000ea200000e0000 */
[----:B------:R-:W-:Y:S04]  /*6db0*/  SHF.R.S32.HI R130, RZ, 0x2, R130 ;  /* 0x00000002ff827819 */ /* 0x000fe80000011482 */
[----:B------:R-:W-:Y:S04]  /*6dc0*/  IADD3 R130, -R130, 0x30, RZ ;  /* 0x0000003082827810 */ /* 0x000fe80007ffe1ff */
[----:B------:R-:W-:Y:S11]  /*6dd0*/  ISETP.GE.AND P1, PT, R130, 0x1, PT ;  /* 0x000000018200780c */ /* 0x000ff60003f26270 */
[----:B------:R-:W-:Y:S02]  /*6de0*/  @!UPT UIADD3 URZ, URZ, URZ, URZ ;  /* 0x0000003f3f3ff290 */ /* 0x000fe4000fffe03f */
[----:B-1----:R-:W-:Y:S05]  /*6df0*/  @P1 IADD3 R166, P0, R0, R134, RZ ;  /* 0x0000008600a61210 */ /* 0x002fea0007f1e0ff */
        /* <DEDUP_REMOVED lines=23> */
.L_x_318:
[----:B------:R-:W-:Y:S01]  /*6f70*/  IMAD.MOV.U32 R0, RZ, RZ, c[0x0][0x2c4] ;  /* 0x0000b100ff007624 */ /* 0x000fe200078e00ff */
[----:B------:R-:W2:Y:S01]  /*6f80*/  LDL R2, [R1+0x18] ;  /* 0x0000180001027983 */ /* 0x000ea20000100800 */
[----:B-1----:R-:W-:Y:S02]  /*6f90*/  IMAD.MOV.U32 R164, RZ, RZ, c[0x0][0x32c] ;  /* 0x0000cb00ffa47624 */ /* 0x002fe400078e00ff */
[----:B------:R-:W-:Y:S01]  /*6fa0*/  IMAD R3, R219, -0x30, RZ ;  /* 0xffffffd0db037824 */ /* 0x000fe200078e02ff */
[----:B------:R-:W-:Y:S01]  /*6fb0*/  ISETP.NE.AND P0, PT, R0, 0x1, PT ;  /* 0x000000010000780c */ /* 0x000fe20003f05270 */
[----:B------:R-:W0:Y:S01]  /*6fc0*/  LDGDEPBAR ;  /* 0x00000000000079af */ /* 0x000e220000000000 */
[----:B------:R-:W-:Y:S02]  /*6fd0*/  ISETP.GE.AND P1, PT, R164, 0x1, PT ;  /* 0x00000001a400780c */ /* 0x000fe40003f26270 */
[----:B------:R-:W-:Y:S04]  /*6fe0*/  IADD3 R139, -R251, 0x1, R3 ;  /* 0x00000001fb8b7810 */ /* 0x000fe80007ffe103 */
[----:B------:R-:W-:Y:S04]  /*6ff0*/  IADD3 R139, -R230, R139, R229 ;  /* 0x0000008be68b7210 */ /* 0x000fe80007ffe1e5 */
[C---:B------:R-:W-:Y:S02]  /*7000*/  IADD3 R138, R139.reuse, c[0x0][0x328], RZ ;  /* 0x0000ca008b8a7a10 */ /* 0x040fe40007ffe0ff */
[----:B------:R-:W-:Y:S01]  /*7010*/  IADD3 R139, R139, UR4, RZ ;  /* 0x000000048b8b7c10 */ /* 0x000fe2000fffe0ff */
[----:B--2---:R-:W-:Y:S04]  /*7020*/  @P0 IMAD.HI.U32 R0, R2, c[0x0][0x2c8], RZ ;  /* 0x0000b20002000a27 */ /* 0x004fe800078e00ff */
[----:B------:R-:W-:Y:S01]  /*7030*/  IMAD.MOV.U32 R137, RZ, RZ, R2 ;  /* 0x000000ffff897224 */ /* 0x000fe200078e0002 */
[----:B------:R-:W-:Y:S05]  /*7040*/  @P0 SHF.R.U32.HI R137, RZ, c[0x0][0x2cc], R0 ;  /* 0x0000b300ff890a19 */ /* 0x000fea0000011600 */
[----:B------:R-:W1:Y:S02]  /*7050*/  SHFL.IDX PT, R2, R137, RZ, 0x1c1f ;  /* 0x001c1fff89027589 */ /* 0x000e6400000e0000 */
[--C-:B-1----:R-:W-:Y:S02]  /*7060*/  IMAD.IADD R133, R138, 0x1, R2.reuse ;  /* 0x000000018a857824 */ /* 0x102fe400078e0202 */
[----:B------:R-:W-:Y:S01]  /*7070*/  IMAD.IADD R0, R139, 0x1, R2 ;  /* 0x000000018b007824 */ /* 0x000fe200078e0202 */
[----:B------:R-:W-:-:S05]  /*7080*/  @!P1 BRA `(.L_x_319) ;  /* 0x0000018000009947 */ /* 0x000fca0003800000 */
[----:B------:R-:W-:Y:S01]  /*7090*/  IADD3 R2, -R230, R229, R2 ;  /* 0x000000e5e6027210 */ /* 0x000fe20007ffe102 */
[----:B------:R-:W-:Y:S03]  /*70a0*/  BSSY B0, `(.L_x_320) ;  /* 0x0000011000007945 */ /* 0x000fe60003800000 */
[----:B------:R-:W-:Y:S11]  /*70b0*/  ISETP.GT.AND P0, PT, R2, -0x1, PT ;  /* 0xffffffff0200780c */ /* 0x000ff60003f04270 */
[----:B------:R-:W-:Y:S02]  /*70c0*/  @!UPT UIADD3 URZ, URZ, URZ, URZ ;  /* 0x0000003f3f3ff290 */ /* 0x000fe4000fffe03f */
[----:B------:R-:W-:-:S05]  /*70d0*/  @P0 BRA `(.L_x_321) ;  /* 0x0000008000000947 */ /* 0x000fca0003800000 */
[----:B------:R-:W-:Y:S01]  /*70e0*/  LOP3.LUT R2, RZ, R2, RZ, 0x33, !PT ;  /* 0x00000002ff027212 */ /* 0x000fe200078e33ff */
[----:B------:R-:W-:Y:S05]  /*70f0*/  IMAD.MOV.U32 R128, RZ, RZ, c[0x0][0x32c] ;  /* 0x0000cb00ff807624 */ /* 0x000fea00078e00ff */
[----:B------:R-:W-:Y:S11]  /*7100*/  ISETP.NE.AND P0, PT, R128, 0x1, PT ;  /* 0x000000018000780c */ /* 0x000ff60003f05270 */
[----:B------:R-:W-:Y:S02]  /*7110*/  @!UPT UIADD3 URZ, URZ, URZ, URZ ;  /* 0x0000003f3f3ff290 */ /* 0x000fe4000fffe03f */
[----:B------:R-:W-:Y:S05]  /*7120*/  @P0 IMAD.HI.U32 R128, R2, c[0x0][0x330], RZ ;  /* 0x0000cc0002800a27 */ /* 0x000fea00078e00ff */
[----:B------:R-:W-:Y:S04]  /*7130*/  @P0 SHF.R.U32.HI R2, RZ, c[0x0][0x334], R128 ;  /* 0x0000cd00ff020a19 */ /* 0x000fe80000011680 */
[----:B------:R-:W-:Y:S01]  /*7140*/  LOP3.LUT R2, RZ, R2, RZ, 0x33, !PT ;  /* 0x00000002ff027212 */ /* 0x000fe200078e33ff */
[----:B------:R-:W-:-:S05]  /*7150*/  BRA `(.L_x_322) ;  /* 0x0000005000007947 */ /* 0x000fca0003800000 */
.L_x_321:
[----:B------:R-:W-:Y:S04]  /*7160*/  MOV R128, c[0x0][0x32c] ;  /* 0x0000cb0000807a02 */ /* 0x000fe80000000f00 */
[----:B------:R-:W-:Y:S11]  /*7170*/  ISETP.NE.AND P0, PT, R128, 0x1, PT ;  /* 0x000000018000780c */ /* 0x000ff60003f05270 */
[----:B------:R-:W-:Y:S02]  /*7180*/  @!UPT UIADD3 URZ, URZ, URZ, URZ ;  /* 0x0000003f3f3ff290 */ /* 0x000fe4000fffe03f */
[----:B------:R-:W-:Y:S05]  /*7190*/  @P0 IMAD.HI.U32 R128, R2, c[0x0][0x330], RZ ;  /* 0x0000cc0002800a27 */ /* 0x000fea00078e00ff */
[----:B------:R-:W-:Y:S02]  /*71a0*/  @P0 SHF.R.U32.HI R2, RZ, c[0x0][0x334], R128 ;  /* 0x0000cd00ff020a19 */ /* 0x000fe40000011680 */
.L_x_322:
[----:B------:R-:W-:Y:S05]  /*71b0*/  BSYNC B0 ;  /* 0x0000000000007941 */ /* 0x000fea0003800000 */
.L_x_320:
[----:B------:R-:W-:Y:S04]  /*71c0*/  IMAD.IADD R128, R3, 0x1, -R251 ;  /* 0x0000000103807824 */ /* 0x000fe800078e0afb */
[----:B------:R-:W-:Y:S05]  /*71d0*/  IMAD R2, R2, c[0x0][0x32c], R128 ;  /* 0x0000cb0002027a24 */ /* 0x000fea00078e0280 */
[----:B------:R-:W-:Y:S02]  /*71e0*/  IADD3 R128, R2, c[0x0][0x32c], RZ ;  /* 0x0000cb0002807a10 */ /* 0x000fe40007ffe0ff */
[----:B------:R-:W-:Y:S02]  /*71f0*/  IMNMX R0, R0, R2, !PT ;  /* 0x0000000200007217 */ /* 0x000fe40007800200 */
[----:B------:R-:W-:Y:S02]  /*7200*/  IMNMX R133, R133, R128, PT ;  /* 0x0000008085857217 */ /* 0x000fe40003800200 */
.L_x_319:
[----:B------:R-:W1:Y:S02]  /*7210*/  SHFL.IDX PT, R2, R137, 0x1, 0x1c1f ;  /* 0x003c1f0089027f89 */ /* 0x000e6400000e0000 */
[-C--:B-1----:R-:W-:Y:S02]  /*7220*/  IADD3 R132, R138, R2.reuse, RZ ;  /* 0x000000028a847210 */ /* 0x082fe40007ffe0ff */
[----:B------:R-:W-:Y:S01]  /*7230*/  IADD3 R128, R139, R2, RZ ;  /* 0x000000028b807210 */ /* 0x000fe20007ffe0ff */
        /* <DEDUP_REMOVED lines=14> */
.L_x_325:
[----:B------:R-:W-:Y:S04]  /*7320*/  MOV R130, c[0x0][0x32c] ;  /* 0x0000cb0000827a02 */ /* 0x000fe80000000f00 */
[----:B------:R-:W-:Y:S11]  /*7330*/  ISETP.NE.AND P0, PT, R130, 0x1, PT ;  /* 0x000000018200780c */ /* 0x000ff60003f05270 */
[----:B------:R-:W-:Y:S02]  /*7340*/  @!UPT UIADD3 URZ, URZ, URZ, URZ ;  /* 0x0000003f3f3ff290 */ /* 0x000fe4000fffe03f */
[----:B------:R-:W-:Y:S05]  /*7350*/  @P0 IMAD.HI.U32 R130, R2, c[0x0][0x330], RZ ;  /* 0x0000cc0002820a27 */ /* 0x000fea00078e00ff */
[----:B------:R-:W-:Y:S02]  /*7360*/  @P0 SHF.R.U32.HI R2, RZ, c[0x0][0x334], R130 ;  /* 0x0000cd00ff020a19 */ /* 0x000fe40000011682 */
.L_x_326:
[----:B------:R-:W-:Y:S05]  /*7370*/  BSYNC B0 ;  /* 0x0000000000007941 */ /* 0x000fea0003800000 */
.L_x_324:
[----:B------:R-:W-:Y:S04]  /*7380*/  IMAD.IADD R130, R3, 0x1, -R251 ;  /* 0x0000000103827824 */ /* 0x000fe800078e0afb */
[----:B------:R-:W-:Y:S05]  /*7390*/  IMAD R2, R2, c[0x0][0x32c], R130 ;  /* 0x0000cb0002027a24 */ /* 0x000fea00078e0282 */
[----:B------:R-:W-:Y:S02]  /*73a0*/  IADD3 R130, R2, c[0x0][0x32c], RZ ;  /* 0x0000cb0002827a10 */ /* 0x000fe40007ffe0ff */
[----:B------:R-:W-:Y:S02]  /*73b0*/  IMNMX R128, R128, R2, !PT ;  /* 0x0000000280807217 */ /* 0x000fe40007800200 */
[----:B------:R-:W-:Y:S02]  /*73c0*/  IMNMX R132, R132, R130, PT ;  /* 0x0000008284847217 */ /* 0x000fe40003800200 */
.L_x_323:
        /* <DEDUP_REMOVED lines=17> */
.L_x_329:
[----:B------:R-:W-:Y:S04]  /*74e0*/  MOV R160, c[0x0][0x32c] ;  /* 0x0000cb0000a07a02 */ /* 0x000fe80000000f00 */
[----:B------:R-:W-:Y:S11]  /*74f0*/  ISETP.NE.AND P0, PT, R160, 0x1, PT ;  /* 0x00000001a000780c */ /* 0x000ff60003f05270 */
[----:B------:R-:W-:Y:S02]  /*7500*/  @!UPT UIADD3 URZ, URZ, URZ, URZ ;  /* 0x0000003f3f3ff290 */ /* 0x000fe4000fffe03f */
[----:B------:R-:W-:Y:S05]  /*7510*/  @P0 IMAD.HI.U32 R160, R134, c[0x0][0x330], RZ ;  /* 0x0000cc0086a00a27 */ /* 0x000fea00078e00ff */
[----:B------:R-:W-:Y:S02]  /*7520*/  @P0 SHF.R.U32.HI R134, RZ, c[0x0][0x334], R160 ;  /* 0x0000cd00ff860a19 */ /* 0x000fe400000116a0 */
.L_x_330:
[----:B------:R-:W-:Y:S05]  /*7530*/  BSYNC B0 ;  /* 0x0000000000007941 */ /* 0x000fea0003800000 */
.L_x_328:
[----:B------:R-:W-:Y:S04]  /*7540*/  IMAD.IADD R160, R3, 0x1, -R251 ;  /* 0x0000000103a07824 */ /* 0x000fe800078e0afb */
[----:B------:R-:W-:Y:S05]  /*7550*/  IMAD R134, R134, c[0x0][0x32c], R160 ;  /* 0x0000cb0086867a24 */ /* 0x000fea00078e02a0 */
[----:B------:R-:W-:Y:S02]  /*7560*/  IADD3 R160, R134, c[0x0][0x32c], RZ ;  /* 0x0000cb0086a07a10 */ /* 0x000fe40007ffe0ff */
[----:B------:R-:W-:Y:S02]  /*7570*/  IMNMX R2, R2, R134, !PT ;  /* 0x0000008602027217 */ /* 0x000fe40007800200 */
[----:B------:R-:W-:Y:S02]  /*7580*/  IMNMX R130, R130, R160, PT ;  /* 0x000000a082827217 */ /* 0x000fe40003800200 */
.L_x_327:
        /* <DEDUP_REMOVED lines=135> */
[----:B------:R-:W-:Y:S11]  /*7e00*/  ISETP.GE.AND P0, PT, R164, 0x1, PT ;  /* 0x00000001a400780c */ /* 0x000ff60003f06270 */
[----:B------:R-:W-:Y:S02]  /*7e10*/  @!UPT UIADD3 URZ, URZ, URZ, URZ ;  /* 0x0000003f3f3ff290 */ /* 0x000fe4000fffe03f */
        /* <DEDUP_REMOVED lines=14> */
.L_x_333:
[----:B------:R-:W-:Y:S04]  /*7f00*/  MOV R5, c[0x0][0x32c] ;  /* 0x0000cb0000057a02 */ /* 0x000fe80000000f00 */
[----:B------:R-:W-:Y:S11]  /*7f10*/  ISETP.NE.AND P0, PT, R5, 0x1, PT ;  /* 0x000000010500780c */ /* 0x000ff60003f05270 */
[----:B------:R-:W-:Y:S02]  /*7f20*/  @!UPT UIADD3 URZ, URZ, URZ, URZ ;  /* 0x0000003f3f3ff290 */ /* 0x000fe4000fffe03f */
[----:B------:R-:W-:Y:S05]  /*7f30*/  @P0 IMAD.HI.U32 R5, R4, c[0x0][0x330], RZ ;  /* 0x0000cc0004050a27 */ /* 0x000fea00078e00ff */
[----:B------:R-:W-:Y:S02]  /*7f40*/  @P0 SHF.R.U32.HI R4, RZ, c[0x0][0x334], R5 ;  /* 0x0000cd00ff040a19 */ /* 0x000fe40000011605 */
.L_x_334:
[----:B------:R-:W-:Y:S05]  /*7f50*/  BSYNC B0 ;  /* 0x0000000000007941 */ /* 0x000fea0003800000 */
.L_x_332:
[----:B------:R-:W-:Y:S04]  /*7f60*/  IMAD.IADD R3, R3, 0x1, -R251 ;  /* 0x0000000103037824 */ /* 0x000fe800078e0afb */
[----:B------:R-:W-:Y:S05]  /*7f70*/  IMAD R4, R4, c[0x0][0x32c], R3 ;  /* 0x0000cb0004047a24 */ /* 0x000fea00078e0203 */
[----:B------:R-:W-:Y:S02]  /*7f80*/  IADD3 R3, R4, c[0x0][0x32c], RZ ;  /* 0x0000cb0004037a10 */ /* 0x000fe40007ffe0ff */
[----:B------:R-:W-:Y:S02]  /*7f90*/  IMNMX R0, R0, R4, !PT ;  /* 0x0000000400007217 */ /* 0x000fe40007800200 */
[----:B------:R-:W-:Y:S02]  /*7fa0*/  IMNMX R2, R2, R3, PT ;  /* 0x0000000302027217 */ /* 0x000fe40003800200 */
.L_x_331:
[----:B------:R-:W-:Y:S01]  /*7fb0*/  ISETP.GT.AND P0, PT, R0, RZ, !P2 ;  /* 0x000000ff0000720c */ /* 0x000fe20005704270 */
[----:B------:R-:W-:Y:S01]  /*7fc0*/  LDSM.16.MT88.4 R36, [R206+0x1880] ;  /* 0x00188000ce24783b */ /* 0x000fe20000004200 */
[----:B------:R-:W-:Y:S02]  /*7fd0*/  ISETP.NE.AND P2, PT, R16, RZ, PT ;  /* 0x000000ff1000720c */ /* 0x000fe40003f45270 */
[----:B------:R-:W-:Y:S04]  /*7fe0*/  ISETP.LT.OR P0, PT, R2, 0x1, P0 ;  /* 0x000000010200780c */ /* 0x000fe80000701670 */
[----:B------:R-:W-:Y:S02]  /*7ff0*/  FSEL R10, R10, -INF , !P0 ;  /* 0xff8000000a0a7808 */ /* 0x000fe40004000000 */
[----:B------:R-:W-:Y:S02]  /*8000*/  ISETP.GT.AND P0, PT, R0, 0x1, !P1 ;  /* 0x000000010000780c */ /* 0x000fe40004f04270 */
[----:B------:R-:W-:Y:S02]  /*8010*/  ISETP.NE.AND P1, PT, R17, RZ, PT ;  /* 0x000000ff1100720c */ /* 0x000fe40003f25270 */
[----:B------:R-:W-:Y:S04]  /*8020*/  ISETP.LT.OR P0, PT, R2, 0x2, P0 ;  /* 0x000000020200780c */ /* 0x000fe80000701670 */
[----:B------:R-:W-:Y:S02]  /*8030*/  FSEL R11, R11, -INF , !P0 ;  /* 0xff8000000b0b7808 */ /* 0x000fe40004000000 */
[----:B------:R-:W-:Y:S04]  /*8040*/  ISETP.NE.AND P0, PT, R160, RZ, PT ;  /* 0x000000ffa000720c */ /* 0x000fe80003f05270 */
[----:B------:R-:W-:Y:S04]  /*8050*/  ISETP.GT.AND P0, PT, R0, 0x8, !P0 ;  /* 0x000000080000780c */ /* 0x000fe80004704270 */
[----:B------:R-:W-:Y:S04]  /*8060*/  ISETP.LT.OR P0, PT, R2, 0x9, P0 ;  /* 0x000000090200780c */ /* 0x000fe80000701670 */
        /* <DEDUP_REMOVED lines=40> */
[----:B------:R-:W-:Y:S02]  /*82f0*/  ISETP.GT.AND P0, PT, R0, 0x29, !P6 ;  /* 0x000000290000780c */ /* 0x000fe40007704270 */
[----:B------:R-:W1:Y:S02]  /*8300*/  SHFL.BFLY PT, R0, R134, 0x2, 0x1f ;  /* 0x0c401f0086007f89 */ /* 0x000e6400000e0000 */
[----:B------:R-:W-:Y:S04]  /*8310*/  ISETP.LT.OR P0, PT, R2, 0x2a, P0 ;  /* 0x0000002a0200780c */ /* 0x000fe80000701670 */
[----:B------:R-:W-:Y:S02]  /*8320*/  FSEL R137, R47, -INF , !P0 ;  /* 0xff8000002f897808 */ /* 0x000fe40004000000 */
        /* <DEDUP_REMOVED lines=11> */
[--C-:B------:R-:W-:Y:S01]  /*83e0*/  FFMA.FTZ R6, R162, c[0x0][0x2d0], -R138.reuse ;  /* 0x0000b400a2067a23 */ /* 0x100fe2000001088a */
[----:B------:R-:W-:Y:S01]  /*83f0*/  FMNMX.FTZ R0, R169, R0, !PT ;  /* 0x00000000a9007209 */ /* 0x000fe20007810000 */
[----:B------:R-:W-:Y:S02]  /*8400*/  FFMA.FTZ R7, R22, c[0x0][0x2d0], -R138 ;  /* 0x0000b40016077a23 */ /* 0x000fe4000001088a */
[----:B------:R1:W-:Y:S01]  /*8410*/  MUFU.EX2 R25, R6 ;  /* 0x0000000600197308 */ /* 0x0003e20000000800 */
[----:B------:R-:W-:Y:S04]  /*8420*/  FMNMX.FTZ R0, R170, R0, !PT ;  /* 0x00000000aa007209 */ /* 0x000fe80007810000 */
[----:B------:R-:W-:Y:S04]  /*8430*/  FMNMX.FTZ R0, R174, R0, !PT ;  /* 0x00000000ae007209 */ /* 0x000fe80007810000 */
[----:B------:R-:W-:Y:S01]  /*8440*/  FMNMX.FTZ R0, R176, R0, !PT ;  /* 0x00000000b0007209 */ /* 0x000fe20007810000 */
[----:B------:R-:W-:Y:S03]  /*8450*/  MUFU.EX2 R28, R7 ;  /* 0x00000007001c7308 */ /* 0x000fe60000000800 */
[----:B------:R-:W-:Y:S04]  /*8460*/  FMNMX.FTZ R0, R187, R0, !PT ;  /* 0x00000000bb007209 */ /* 0x000fe80007810000 */
[----:B------:R-:W-:Y:S04]  /*8470*/  FMNMX.FTZ R0, R188, R0, !PT ;  /* 0x00000000bc007209 */ /* 0x000fe80007810000 */
[----:B------:R-:W-:Y:S04]  /*8480*/  FMNMX.FTZ R0, R194, R0, !PT ;  /* 0x00000000c2007209 */ /* 0x000fe80007810000 */
[----:B------:R-:W-:Y:S05]  /*8490*/  FMNMX.FTZ R0, R195, R0, !PT ;  /* 0x00000000c3007209 */ /* 0x000fea0007810000 */
[----:B------:R-:W2:Y:S02]  /*84a0*/  SHFL.BFLY PT, R2, R0, 0x2, 0x1f ;  /* 0x0c401f0000027f89 */ /* 0x000ea400000e0000 */
[----:B--2---:R-:W-:Y:S06]  /*84b0*/  FMNMX.FTZ R0, R0, R2, !PT ;  /* 0x0000000200007209 */ /* 0x004fec0007810000 */
[----:B------:R-:W2:Y:S02]  /*84c0*/  SHFL.BFLY PT, R133, R0, 0x1, 0x1f ;  /* 0x0c201f0000857f89 */ /* 0x000ea400000e0000 */
[----:B--2---:R-:W-:Y:S02]  /*84d0*/  FMNMX.FTZ R133, R0, R133, !PT ;  /* 0x0000008500857209 */ /* 0x004fe40007810000 */
[----:B------:R-:W-:Y:S02]  /*84e0*/  FMNMX.FTZ R0, R8, R135, !PT ;  /* 0x0000008708007209 */ /* 0x000fe40007810000 */
[C---:B------:R-:W-:Y:S01]  /*84f0*/  FSETP.NEU.FTZ.AND P0, PT, R133.reuse, -INF , PT ;  /* 0xff8000008500780b */ /* 0x040fe20003f1d000 */
[----:B------:R-:W-:Y:S01]  /*8500*/  FMUL.FTZ R139, R133, c[0x0][0x2d0] ;  /* 0x0000b400858b7a20 */ /* 0x000fe20000410000 */
[----:B------:R-:W-:Y:S02]  /*8510*/  FMNMX.FTZ R0, R9, R0, !PT ;  /* 0x0000000009007209 */ /* 0x000fe40007810000 */
[----:B------:R-:W-:Y:S02]  /*8520*/  FSEL R4, R133, RZ, P0 ;  /* 0x000000ff85047208 */ /* 0x000fe40000000000 */
[----:B------:R-:W-:Y:S02]  /*8530*/  FMNMX.FTZ R0, R12, R0, !PT ;  /* 0x000000000c007209 */ /* 0x000fe40007810000 */
[----:B------:R-:W-:Y:S02]  /*8540*/  FSEL R139, R139, RZ, P0 ;  /* 0x000000ff8b8b7208 */ /* 0x000fe40000000000 */
[----:B------:R-:W-:Y:S04]  /*8550*/  FMNMX.FTZ R0, R13, R0, !PT ;  /* 0x000000000d007209 */ /* 0x000fe80007810000 */
        /* <DEDUP_REMOVED lines=20> */
[----:B-1----:R-:W-:Y:S01]  /*86a0*/  FFMA.FTZ R6, R12, c[0x0][0x2d0], -R164 ;  /* 0x0000b4000c067a23 */ /* 0x002fe200000108a4 */
        /* <DEDUP_REMOVED lines=21> */
[----:B--2---:R-:W-:Y:S09]  /*8800*/  FFMA.FTZ R0, R161, c[0x0][0x2d0], -R138 ;  /* 0x0000b400a1007a23 */ /* 0x004ff2000001088a */
[----:B------:R1:W-:Y:S02]  /*8810*/  MUFU.EX2 R24, R0 ;  /* 0x0000000000187308 */ /* 0x0003e40000000800 */
[--C-:B-1----:R-:W-:Y:S08]  /*8820*/  FFMA.FTZ R0, R21, c[0x0][0x2d0], -R139.reuse ;  /* 0x0000b40015007a23 */ /* 0x102ff0000001088b */
[----:B------:R1:W-:Y:S02]  /*8830*/  MUFU.EX2 R248, R0 ;  /* 0x0000000000f87308 */ /* 0x0003e40000000800 */
[--C-:B-1----:R-:W-:Y:S02]  /*8840*/  FFMA.FTZ R0, R23, c[0x0][0x2d0], -R139.reuse ;  /* 0x0000b40017007a23 */ /* 0x102fe4000001088b */
[----:B------:R-:W1:Y:S06]  /*8850*/  LDSM.16.MT88.4 R20, [R205+0x1880] ;  /* 0x00188000cd14783b */ /* 0x000e6c0000004200 */
[----:B------:R2:W4:Y:S02]  /*8860*/  MUFU.EX2 R249, R0 ;  /* 0x0000000000f97308 */ /* 0x0005240000000800 */
[--C-:B--2---:R-:W-:Y:S01]  /*8870*/  FFMA.FTZ R0, R166, c[0x0][0x2d0], -R139.reuse ;  /* 0x0000b400a6007a23 */ /* 0x104fe2000001088b */
[----:B---3--:R-:W-:Y:S02]  /*8880*/  MOV R166, R29 ;  /* 0x0000001d00a67202 */ /* 0x008fe40000000f00 */
[----:B----4-:R-:W-:Y:S05]  /*8890*/  F2FP.PACK_AB R161, R249, R248 ;  /* 0x000000f8f9a1723e */ /* 0x010fea00000000ff */
        /* <DEDUP_REMOVED lines=38> */
[----:B---3--:R-:W-:Y:S01]  /*8b00*/  FADD.FTZ R0, -R5, R135 ;  /* 0x0000008705007221 */ /* 0x008fe20000010100 */
[----:B------:R-:W-:Y:S01]  /*8b10*/  MOV R135, R25 ;  /* 0x0000001900877202 */ /* 0x000fe20000000f00 */
        /* <DEDUP_REMOVED lines=24> */
[C---:B------:R-:W-:Y:S02]  /*8ca0*/  FMUL.FTZ R82, R128.reuse, R82 ;  /* 0x0000005280527220 */ /* 0x040fe40000410000 */
[----:B------:R-:W-:Y:S02]  /*8cb0*/  FMUL.FTZ R83, R128, R83 ;  /* 0x0000005380537220 */ /* 0x000fe40000410000 */
[----:B----4-:R-:W-:Y:S02]  /*8cc0*/  FFMA.FTZ R0, R15, c[0x0][0x2d0], -R165 ;  /* 0x0000b4000f007a23 */ /* 0x010fe400000108a5 */
[C---:B-----5:R-:W-:Y:S02]  /*8cd0*/  FMUL.FTZ R8, R3.reuse, R144 ;  /* 0x0000009003087220 */ /* 0x060fe40000410000 */
[----:B------:R-:W2:Y:S01]  /*8ce0*/  MUFU.EX2 R243, R0 ;  /* 0x0000000000f37308 */ /* 0x000ea20000000800 */
        /* <DEDUP_REMOVED lines=12> */
[----:B--2---:R-:W-:Y:S01]  /*8db0*/  F2FP.PACK_AB R143, R243, R242 ;  /* 0x000000f2f38f723e */ /* 0x004fe200000000ff */
[----:B------:R-:W-:Y:S01]  /*8dc0*/  FADD.FTZ R0, -R2, R136 ;  /* 0x0000008802007221 */ /* 0x000fe20000010100 */
[----:B------:R-:W-:Y:S01]  /*8dd0*/  MOV R136, R24 ;  /* 0x0000001800887202 */ /* 0x000fe20000000f00 */
[--C-:B------:R-:W-:Y:S02]  /*8de0*/  FFMA.FTZ R2, R167, c[0x0][0x2d0], -R138.reuse ;  /* 0x0000b400a7027a23 */ /* 0x100fe4000001088a */
[----:B------:R-:W-:Y:S01]  /*8df0*/  FMUL.FTZ R0, R0, c[0x0][0x2d0] ;  /* 0x0000b40000007a20 */ /* 0x000fe20000410000 */
[----:B------:R-:W-:Y:S01]  /*8e00*/  F2FP.PACK_AB R162, R136, R135 ;  /* 0x0000008788a2723e */ /* 0x000fe200000000ff */
[----:B------:R2:W-:Y:S01]  /*8e10*/  MUFU.EX2 R241, R2 ;  /* 0x0000000200f17308 */ /* 0x0005e20000000800 */
[C---:B------:R-:W-:Y:S02]  /*8e20*/  FMUL.FTZ R24, R3.reuse, R104 ;  /* 0x0000006803187220 */ /* 0x040fe40000410000 */
[C---:B------:R-:W-:Y:S02]  /*8e30*/  FMUL.FTZ R60, R3.reuse, R60 ;  /* 0x0000003c033c7220 */ /* 0x040fe40000410000 */
[C---:B------:R-:W-:Y:S01]  /*8e40*/  FMUL.FTZ R61, R3.reuse, R61 ;  /* 0x0000003d033d7220 */ /* 0x040fe20000410000 */
[-C--:B-1----:R-:W-:Y:S01]  /*8e50*/  HMMA.16816.F32 R4, R160, R20.reuse, R4 ;  /* 0x00000014a004723c */ /* 0x082fe20000001804 */
[C---:B------:R-:W-:Y:S02]  /*8e60*/  FMUL.FTZ R72, R3.reuse, R72 ;  /* 0x0000004803487220 */ /* 0x040fe40000410000 */
[C---:B------:R-:W-:Y:S01]  /*8e70*/  FMUL.FTZ R73, R3.reuse, R73 ;  /* 0x0000004903497220 */ /* 0x040fe20000410000 */
[----:B------:R-:W1:Y:S01]  /*8e80*/  MUFU.EX2 R0, R0 ;  /* 0x0000000000007308 */ /* 0x000e620000000800 */
[C---:B------:R-:W-:Y:S02]  /*8e90*/  FMUL.FTZ R76, R3.reuse, R76 ;  /* 0x0000004c034c7220 */ /* 0x040fe40000410000 */
[C---:B------:R-:W-:Y:S02]  /*8ea0*/  FMUL.FTZ R77, R3.reuse, R77 ;  /* 0x0000004d034d7220 */ /* 0x040fe40000410000 */
[C---:B------:R-:W-:Y:S03]  /*8eb0*/  FMUL.FTZ R88, R3.reuse, R88 ;  /* 0x0000005803587220 */ /* 0x040fe60000410000 */
[C---:B------:R-:W-:Y:S02]  /*8ec0*/  FMUL.FTZ R89, R3.reuse, R89 ;  /* 0x0000005903597220 */ /* 0x040fe40000410000 */
[C---:B------:R-:W-:Y:S02]  /*8ed0*/  FMUL.FTZ R92, R3.reuse, R92 ;  /* 0x0000005c035c7220 */ /* 0x040fe40000410000 */
[----:B------:R-:W-:Y:S02]  /*8ee0*/  FMUL.FTZ R93, R3, R93 ;  /* 0x0000005d035d7220 */ /* 0x000fe40000410000 */
[--C-:B--2---:R-:W-:Y:S02]  /*8ef0*/  FFMA.FTZ R2, R168, c[0x0][0x2d0], -R138.reuse ;  /* 0x0000b400a8027a23 */ /* 0x104fe4000001088a */
[C---:B------:R-:W-:Y:S02]  /*8f00*/  FMUL.FTZ R98, R128.reuse, R98 ;  /* 0x0000006280627220 */ /* 0x040fe40000410000 */
[----:B------:R2:W3:Y:S01]  /*8f10*/  MUFU.EX2 R240, R2 ;  /* 0x0000000200f07308 */ /* 0x0004e20000000800 */
[----:B------:R-:W-:Y:S02]  /*8f20*/  FMUL.FTZ R99, R128, R99 ;  /* 0x0000006380637220 */ /* 0x000fe40000410000 */
[C---:B------:R-:W-:Y:S02]  /*8f30*/  FMUL.FTZ R84, R129.reuse, R84 ;  /* 0x0000005481547220 */ /* 0x040fe40000410000 */
[C---:B------:R-:W-:Y:S02]  /*8f40*/  FMUL.FTZ R85, R129.reuse, R85 ;  /* 0x0000005581557220 */ /* 0x040fe40000410000 */
[C---:B-1----:R-:W-:Y:S02]  /*8f50*/  FMUL.FTZ R10, R0.reuse, R146 ;  /* 0x00000092000a7220 */ /* 0x042fe40000410000 */
        /* <DEDUP_REMOVED lines=8> */
[----:B------:R-:W-:Y:S02]  /*8fe0*/  FMUL.FTZ R20, R129, R100 ;  /* 0x0000006481147220 */ /* 0x000fe40000410000 */
[--C-:B--2---:R-:W-:Y:S01]  /*8ff0*/  FFMA.FTZ R2, R169, c[0x0][0x2d0], -R139.reuse ;  /* 0x0000b400a9027a23 */ /* 0x104fe2000001088b */
[-C--:B------:R-:W-:Y:S02]  /*9000*/  HMMA.16816.F32 R12, R140, R22.reuse, R12 ;  /* 0x000000168c0c723c */ /* 0x080fe4000000180c */
[C---:B------:R-:W-:Y:S01]  /*9010*/  FMUL.FTZ R21, R129.reuse, R101 ;  /* 0x0000006581157220 */ /* 0x040fe20000410000 */
[----:B------:R1:W-:Y:S01]  /*9020*/  MUFU.EX2 R239, R2 ;  /* 0x0000000200ef7308 */ /* 0x0003e20000000800 */
[C---:B------:R-:W-:Y:S02]  /*9030*/  FMUL.FTZ R31, R0.reuse, R111 ;  /* 0x0000006f001f7220 */ /* 0x040fe40000410000 */
[----:B------:R-:W-:Y:S01]  /*9040*/  LDSM.16.MT88.4 R108, [R205+0x1c80] ;  /* 0x001c8000cd6c783b */ /* 0x000fe20000004200 */
[C---:B------:R-:W-:Y:S01]  /*9050*/  FMUL.FTZ R42, R0.reuse, R122 ;  /* 0x0000007a002a7220 */ /* 0x040fe20000410000 */
        /* <DEDUP_REMOVED lines=8> */
[----:B------:R-:W-:Y:S02]  /*90e0*/  FMUL.FTZ R59, R0, R59 ;  /* 0x0000003b003b7220 */ /* 0x000fe40000410000 */
[-C--:B------:R-:W-:Y:S01]  /*90f0*/  HMMA.16816.F32 R20, R160, R36.reuse, R20 ;  /* 0x00000024a014723c */ /* 0x080fe20000001814 */
[--C-:B-1----:R-:W-:Y:S02]  /*9100*/  FFMA.FTZ R2, R170, c[0x0][0x2d0], -R139.reuse ;  /* 0x0000b400aa027a23 */ /* 0x102fe4000001088b */
[C---:B------:R-:W-:Y:S02]  /*9110*/  FMUL.FTZ R62, R0.reuse, R62 ;  /* 0x0000003e003e7220 */ /* 0x040fe40000410000 */
[----:B------:R1:W4:Y:S01]  /*9120*/  MUFU.EX2 R238, R2 ;  /* 0x0000000200ee7308 */ /* 0x0003220000000800 */
[C---:B------:R-:W-:Y:S02]  /*9130*/  FMUL.FTZ R63, R0.reuse, R63 ;  /* 0x0000003f003f7220 */ /* 0x040fe40000410000 */
[C---:B------:R-:W-:Y:S01]  /*9140*/  HMMA.16816.F32 R24, R140.reuse, R36, R24 ;  /* 0x000000248c18723c */ /* 0x040fe20000001818 */
[C---:B------:R-:W-:Y:S03]  /*9150*/  FMUL.FTZ R74, R0.reuse, R74 ;  /* 0x0000004a004a7220 */ /* 0x040fe60000410000 */
[C---:B------:R-:W-:Y:S02]  /*9160*/  FMUL.FTZ R75, R0.reuse, R75 ;  /* 0x0000004b004b7220 */ /* 0x040fe40000410000 */
[C---:B------:R-:W-:Y:S02]  /*9170*/  FMUL.FTZ R78, R0.reuse, R78 ;  /* 0x0000004e004e7220 */ /* 0x040fe40000410000 */
[-C--:B------:R-:W-:Y:S01]  /*9180*/  HMMA.16816.F32 R28, R140, R38.reuse, R28 ;  /* 0x000000268c1c723c */ /* 0x080fe2000000181c */
[C---:B------:R-:W-:Y:S03]  /*9190*/  FMUL.FTZ R36, R129.reuse, R116 ;  /* 0x0000007481247220 */ /* 0x040fe60000410000 */
[----:B------:R-:W-:Y:S02]  /*91a0*/  FMUL.FTZ R37, R129, R117 ;  /* 0x0000007581257220 */ /* 0x000fe40000410000 */
[----:B------:R-:W-:Y:S02]  /*91b0*/  FMUL.FTZ R79, R0, R79 ;  /* 0x0000004f004f7220 */ /* 0x000fe40000410000 */
[C---:B------:R-:W-:Y:S01]  /*91c0*/  HMMA.16816.F32 R32, R160.reuse, R38, R32 ;  /* 0x00000026a020723c */ /* 0x040fe20000001820 */
[C---:B------:R-:W-:Y:S03]  /*91d0*/  FMUL.FTZ R86, R128.reuse, R86 ;  /* 0x0000005680567220 */ /* 0x040fe60000410000 */
[C---:B------:R-:W-:Y:S02]  /*91e0*/  FMUL.FTZ R87, R128.reuse, R87 ;  /* 0x0000005780577220 */ /* 0x040fe40000410000 */
[--C-:B-1----:R-:W-:Y:S02]  /*91f0*/  FFMA.FTZ R2, R171, c[0x0][0x2d0], -R138.reuse ;  /* 0x0000b400ab027a23 */ /* 0x102fe4000001088a */
[C---:B------:R-:W-:Y:S01]  /*9200*/  FMUL.FTZ R38, R128.reuse, R118 ;  /* 0x0000007680267220 */ /* 0x040fe20000410000 */
[----:B------:R-:W-:Y:S01]  /*9210*/  LDSM.16.MT88.4 R168, [R205+0x3880] ;  /* 0x00388000cda8783b */ /* 0x000fe20000004200 */
[----:B------:R1:W-:Y:S02]  /*9220*/  MUFU.EX2 R237, R2 ;  /* 0x0000000200ed7308 */ /* 0x0003e40000000800 */
[----:B------:R-:W-:Y:S02]  /*9230*/  FMUL.FTZ R39, R128, R119 ;  /* 0x0000007780277220 */ /* 0x000fe40000410000 */
[C---:B------:R-:W-:Y:S02]  /*9240*/  FMUL.FTZ R90, R0.reuse, R90 ;  /* 0x0000005a005a7220 */ /* 0x040fe40000410000 */
[C---:B------:R-:W-:Y:S01]  /*9250*/  FMUL.FTZ R91, R0.reuse, R91 ;  /* 0x0000005b005b7220 */ /* 0x040fe20000410000 */
[----:B------:R-:W-:Y:S01]  /*9260*/  LDSM.16.MT88.4 R116, [R205+0x2880] ;  /* 0x00288000cd74783b */ /* 0x000fe20000004200 */
[C---:B------:R-:W-:Y:S01]  /*9270*/  FMUL.FTZ R94, R0.reuse, R94 ;  /* 0x0000005e005e7220 */ /* 0x040fe20000410000 */
[-C--:B--2---:R-:W-:Y:S01]  /*9280*/  HMMA.16816.F32 R36, R160, R100.reuse, R36 ;  /* 0x00000064a024723c */ /* 0x084fe20000001824 */
[----:B------:R-:W-:Y:S07]  /*9290*/  FMUL.FTZ R95, R0, R95 ;  /* 0x0000005f005f7220 */ /* 0x000fee0000410000 */
        /* <DEDUP_REMOVED lines=66> */
[--C-:B----4-:R-:W-:Y:S03]  /*96c0*/  FFMA.FTZ R2, R188, c[0x0][0x2d0], -R139.reuse ;  /* 0x0000b400bc027a23 */ /* 0x110fe6000001088b */
[----:B------:R-:W-:Y:S04]  /*96d0*/  MOV R188, R136 ;  /* 0x0000008800bc7202 */ /* 0x000fe80000000f00 */
[C---:B------:R-:W-:Y:S01]  /*96e0*/  HMMA.16816.F32 R48, R100.reuse, R118, R48 ;  /* 0x000000766430723c */ /* 0x040fe20000001830 */
[----:B------:R4:W-:Y:S01]  /*96f0*/  MUFU.EX2 R187, R2 ;  /* 0x0000000200bb7308 */ /* 0x0009e20000000800 */
[----:B------:R-:W5:Y:S02]  /*9700*/  LDSM.16.MT88.4 R116, [R206+0x3480] ;  /* 0x00348000ce74783b */ /* 0x000f640000004200 */
[----:B---3--:R-:W-:Y:S04]  /*9710*/  F2FP.PACK_AB R136, R202, R201 ;  /* 0x000000c9ca88723e */ /* 0x008fe800000000ff */
[-C--:B--2---:R-:W-:Y:S08]  /*9720*/  HMMA.16816.F32 R52, R100, R108.reuse, R52 ;  /* 0x0000006c6434723c */ /* 0x084ff00000001834 */
[C---:B------:R-:W-:Y:S08]  /*9730*/  HMMA.16816.F32 R56, R104.reuse, R108, R56 ;  /* 0x0000006c6838723c */ /* 0x040ff00000001838 */
[-C--:B------:R-:W-:Y:S01]  /*9740*/  HMMA.16816.F32 R60, R104, R110.reuse, R60 ;  /* 0x0000006e683c723c */ /* 0x080fe2000000183c */
[--C-:B----4-:R-:W-:Y:S02]  /*9750*/  FFMA.FTZ R2, R189, c[0x0][0x2d0], -R138.reuse ;  /* 0x0000b400bd027a23 */ /* 0x110fe4000001088a */
[----:B------:R-:W2:Y:S01]  /*9760*/  LDL.LU R189, [R1+0xc] ;  /* 0x00000c0001bd7983 */ /* 0x000ea20000300800 */
[----:B------:R-:W-:Y:S01]  /*9770*/  FFMA.FTZ R138, R190, c[0x0][0x2d0], -R138 ;  /* 0x0000b400be8a7a23 */ /* 0x000fe2000001088a */
[----:B------:R3:W-:Y:S01]  /*9780*/  MUFU.EX2 R186, R2 ;  /* 0x0000000200ba7308 */ /* 0x0007e20000000800 */
[----:B------:R-:W-:Y:S02]  /*9790*/  MOV R190, R135 ;  /* 0x0000008700be7202 */ /* 0x000fe40000000f00 */
[C---:B------:R-:W-:Y:S07]  /*97a0*/  HMMA.16816.F32 R64, R100.reuse, R110, R64 ;  /* 0x0000006e6440723c */ /* 0x040fee0000001840 */
[----:B------:R-:W4:Y:S01]  /*97b0*/  MUFU.EX2 R185, R138 ;  /* 0x0000008a00b97308 */ /* 0x000f220000000800 */
[-C--:B-1----:R-:W-:Y:S08]  /*97c0*/  HMMA.16816.F32 R68, R100, R112.reuse, R68 ;  /* 0x000000706444723c */ /* 0x082ff00000001844 */
[C---:B------:R-:W-:Y:S01]  /*97d0*/  HMMA.16816.F32 R72, R104.reuse, R112, R72 ;  /* 0x000000706848723c */ /* 0x040fe20000001848 */
[--C-:B---3--:R-:W-:Y:S03]  /*97e0*/  FFMA.FTZ R2, R194, c[0x0][0x2d0], -R139.reuse ;  /* 0x0000b400c2027a23 */ /* 0x108fe6000001088b */
[----:B------:R-:W-:Y:S01]  /*97f0*/  MOV R194, R131 ;  /* 0x0000008300c27202 */ /* 0x000fe20000000f00 */
[----:B------:R-:W-:Y:S03]  /*9800*/  FFMA.FTZ R139, R195, c[0x0][0x2d0], -R139 ;  /* 0x0000b400c38b7a23 */ /* 0x000fe6000001088b */
[-C--:B------:R-:W-:Y:S01]  /*9810*/  HMMA.16816.F32 R76, R104, R114.reuse, R76 ;  /* 0x00000072684c723c */ /* 0x080fe2000000184c */
[----:B------:R1:W-:Y:S01]  /*9820*/  MUFU.EX2 R182, R2 ;  /* 0x0000000200b67308 */ /* 0x0003e20000000800 */
[----:B------:R-:W3:Y:S02]  /*9830*/  LDL.LU R195, [R1+0x4] ;  /* 0x0000040001c37983 */ /* 0x000ee40000300800 */
[----:B----4-:R-:W-:Y:S04]  /*9840*/  F2FP.PACK_AB R138, R185, R186 ;  /* 0x000000bab98a723e */ /* 0x010fe800000000ff */
[C---:B------:R-:W-:Y:S01]  /*9850*/  HMMA.16816.F32 R80, R100.reuse, R114, R80 ;  /* 0x000000726450723c */ /* 0x040fe20000001850 */
[----:B------:R-:W4:Y:S02]  /*9860*/  LDSM.16.MT88.4 R112, [R206+0x2080] ;  /* 0x00208000ce70783b */ /* 0x000f240000004200 */
[----:B------:R-:W1:Y:S05]  /*9870*/  MUFU.EX2 R181, R139 ;  /* 0x0000008b00b57308 */ /* 0x000e6a0000000800 */
[-C--:B-----5:R-:W-:Y:S08]  /*9880*/  HMMA.16816.F32 R84, R100, R116.reuse, R84 ;  /* 0x000000746454723c */ /* 0x0a0ff00000001854 */
[C---:B------:R-:W-:Y:S01]  /*9890*/  HMMA.16816.F32 R88, R104.reuse, R116, R88 ;  /* 0x000000746858723c */ /* 0x040fe20000001858 */
[--C-:B-1----:R-:W-:Y:S02]  /*98a0*/  FFMA.FTZ R2, R193, c[0x0][0x2d0], -R164.reuse ;  /* 0x0000b400c1027a23 */ /* 0x102fe400000108a4 */
[----:B------:R-:W5:Y:S02]  /*98b0*/  LDL.LU R193, [R1] ;  /* 0x0000000001c17983 */ /* 0x000f640000300800 */
[----:B------:R1:W-:Y:S03]  /*98c0*/  MUFU.EX2 R180, R2 ;  /* 0x0000000200b47308 */ /* 0x0003e60000000800 */
[-C--:B------:R-:W-:Y:S01]  /*98d0*/  HMMA.16816.F32 R92, R104, R118.reuse, R92 ;  /* 0x00000076685c723c */ /* 0x080fe2000000185c */
[----:B------:R-:W-:Y:S07]  /*98e0*/  F2FP.PACK_AB R139, R181, R182 ;  /* 0x000000b6b58b723e */ /* 0x000fee00000000ff */
[----:B------:R-:W-:Y:S01]  /*98f0*/  HMMA.16816.F32 R96, R100, R118, R96 ;  /* 0x000000766460723c */ /* 0x000fe20000001860 */
[--C-:B-1----:R-:W-:Y:S02]  /*9900*/  FFMA.FTZ R2, R196, c[0x0][0x2d0], -R164.reuse ;  /* 0x0000b400c4027a23 */ /* 0x102fe400000108a4 */
[----:B------:R-:W5:Y:S02]  /*9910*/  LDL.LU R196, [R1+0x8] ;  /* 0x0000080001c47983 */ /* 0x000f640000300800 */
[----:B------:R1:W1:Y:S02]  /*9920*/  MUFU.EX2 R178, R2 ;  /* 0x0000000200b27308 */ /* 0x0002640000000800 */
[--C-:B-1----:R-:W-:Y:S01]  /*9930*/  FFMA.FTZ R2, R198, c[0x0][0x2d0], -R164.reuse ;  /* 0x0000b400c6027a23 */ /* 0x102fe200000108a4 */
[----:B------:R-:W-:Y:S01]  /*9940*/  F2FP.PACK_AB R160, R178, R180 ;  /* 0x000000b4b2a0723e */ /* 0x000fe200000000ff */
[----:B------:R-:W-:Y:S03]  /*9950*/  FFMA.FTZ R164, R199, c[0x0][0x2d0], -R164 ;  /* 0x0000b400c7a47a23 */ /* 0x000fe600000108a4 */
[----:B------:R-:W-:Y:S03]  /*9960*/  MOV R198, R166 ;  /* 0x000000a600c67202 */ /* 0x000fe60000000f00 */
[----:B------:R1:W-:Y:S10]  /*9970*/  MUFU.EX2 R179, R2 ;  /* 0x0000000200b37308 */ /* 0x0003f40000000800 */
[----:B------:R-:W4:Y:S01]  /*9980*/  MUFU.EX2 R177, R164 ;  /* 0x000000a400b17308 */ /* 0x000f220000000800 */
[--C-:B-1----:R-:W-:Y:S09]  /*9990*/  FFMA.FTZ R2, R191, c[0x0][0x2d0], -R165.reuse ;  /* 0x0000b400bf027a23 */ /* 0x102ff200000108a5 */
[----:B------:R1:W-:Y:S01]  /*99a0*/  MUFU.EX2 R173, R2 ;  /* 0x0000000200ad7308 */ /* 0x0003e20000000800 */
[----:B----4-:R-:W-:Y:S01]  /*99b0*/  F2FP.PACK_AB R162, R177, R179 ;  /* 0x000000b3b1a2723e */ /* 0x010fe200000000ff */
[--C-:B-1----:R-:W-:Y:S08]  /*99c0*/  FFMA.FTZ R2, R192, c[0x0][0x2d0], -R165.reuse ;  /* 0x0000b400c0027a23 */ /* 0x102ff000000108a5 */
[----:B------:R1:W4:Y:S02]  /*99d0*/  MUFU.EX2 R172, R2 ;  /* 0x0000000200ac7308 */ /* 0x0003240000000800 */
[--C-:B-1----:R-:W-:Y:S01]  /*99e0*/  FFMA.FTZ R2, R197, c[0x0][0x2d0], -R165.reuse ;  /* 0x0000b400c5027a23 */ /* 0x102fe200000108a5 */
[----:B----4-:R-:W-:Y:S01]  /*99f0*/  F2FP.PACK_AB R161, R172, R173 ;  /* 0x000000adaca1723e */ /* 0x010fe200000000ff */
        /* <DEDUP_REMOVED lines=9> */
[----:B------:R-:W4:Y:S06]  /*9a90*/  LDL R11, [R1+0x1c] ;  /* 0x00001c00010b7983 */ /* 0x000f2c0000100800 */
        /* <DEDUP_REMOVED lines=12> */
[----:B------:R-:W-:Y:S03]  /*9b60*/  FADD.FTZ R3, R245, R3 ;  /* 0x00000003f5037221 */ /* 0x000fe60000010000 */
[C---:B------:R-:W-:Y:S01]  /*9b70*/  HMMA.16816.F32 R56, R160.reuse, R164, R56 ;  /* 0x000000a4a038723c */ /* 0x040fe20000001838 */
[----:B------:R-:W-:Y:S03]  /*9b80*/  FADD.FTZ R8, R246, R3 ;  /* 0x00000003f6087221 */ /* 0x000fe60000010000 */
[----:B--2---:R-:W-:Y:S02]  /*9b90*/  FFMA.FTZ R3, R0, R189, R183 ;  /* 0x000000bd00037223 */ /* 0x004fe400000100b7 */
[----:B------:R-:W-:Y:S02]  /*9ba0*/  FADD.FTZ R0, R247, R8 ;  /* 0x00000008f7007221 */ /* 0x000fe40000010000 */
[-C--:B------:R-:W-:Y:S01]  /*9bb0*/  HMMA.16816.F32 R60, R160, R166.reuse, R60 ;  /* 0x000000a6a03c723c */ /* 0x080fe2000000183c */
[----:B------:R-:W-:Y:S03]  /*9bc0*/  FADD.FTZ R3, R184, R3 ;  /* 0x00000003b8037221 */ /* 0x000fe60000010000 */
[----:B------:R-:W-:Y:S02]  /*9bd0*/  FADD.FTZ R8, R233, R0 ;  /* 0x00000000e9087221 */ /* 0x000fe40000010000 */
[----:B------:R-:W-:Y:S02]  /*9be0*/  FADD.FTZ R3, R242, R3 ;  /* 0x00000003f2037221 */ /* 0x000fe40000010000 */
[C---:B------:R-:W-:Y:S01]  /*9bf0*/  HMMA.16816.F32 R64, R136.reuse, R166, R64 ;  /* 0x000000a68840723c */ /* 0x040fe20000001840 */
[----:B-----5:R-:W-:Y:S03]  /*9c00*/  FFMA.FTZ R128, R128, R193, R248 ;  /* 0x000000c180807223 */ /* 0x020fe600000100f8 */
[----:B------:R-:W-:Y:S02]  /*9c10*/  FADD.FTZ R3, R243, R3 ;  /* 0x00000003f3037221 */ /* 0x000fe40000010000 */
[----:B------:R-:W-:Y:S02]  /*9c20*/  FADD.FTZ R128, R249, R128 ;  /* 0x00000080f9807221 */ /* 0x000fe40000010000 */
[-C--:B------:R-:W-:Y:S04]  /*9c30*/  HMMA.16816.F32 R68, R136, R168.reuse, R68 ;  /* 0x000000a88844723c */ /* 0x080fe80000001844 */
[----:B------:R-:W-:Y:S02]  /*9c40*/  FADD.FTZ R128, R250, R128 ;  /* 0x00000080fa807221 */ /* 0x000fe40000010000 */
[----:B------:R-:W-:Y:S02]  /*9c50*/  FADD.FTZ R3, R203, R3 ;  /* 0x00000003cb037221 */ /* 0x000fe40000010000 */
[C---:B------:R-:W-:Y:S04]  /*9c60*/  HMMA.16816.F32 R72, R160.reuse, R168, R72 ;  /* 0x000000a8a048723c */ /* 0x040fe80000001848 */
[----:B------:R-:W-:Y:S04]  /*9c70*/  FADD.FTZ R3, R176, R3 ;  /* 0x00000003b0037221 */ /* 0x000fe80000010000 */
[----:B------:R-:W-:Y:S01]  /*9c80*/  FADD.FTZ R3, R174, R3 ;  /* 0x00000003ae037221 */ /* 0x000fe20000010000 */
[-C--:B------:R-:W-:Y:S03]  /*9c90*/  HMMA.16816.F32 R76, R160, R170.reuse, R76 ;  /* 0x000000aaa04c723c */ /* 0x080fe6000000184c */
[----:B------:R-:W-:Y:S02]  /*9ca0*/  FADD.FTZ R3, R175, R3 ;  /* 0x00000003af037221 */ /* 0x000fe40000010000 */
[----:B------:R-:W-:Y:S03]  /*9cb0*/  FFMA.FTZ R129, R129, R196, R198 ;  /* 0x000000c481817223 */ /* 0x000fe600000100c6 */
[C---:B------:R-:W-:Y:S01]  /*9cc0*/  HMMA.16816.F32 R80, R136.reuse, R170, R80 ;  /* 0x000000aa8850723c */ /* 0x040fe20000001850 */
[----:B------:R-:W-:Y:S03]  /*9cd0*/  FADD.FTZ R2, R194, R129 ;  /* 0x00000081c2027221 */ /* 0x000fe60000010000 */
[----:B------:R-:W-:Y:S01]  /*9ce0*/  MOV R129, R134 ;  /* 0x0000008600817202 */ /* 0x000fe20000000f00 */
[----:B------:R-:W-:Y:S03]  /*9cf0*/  FADD.FTZ R2, R190, R2 ;  /* 0x00000002be027221 */ /* 0x000fe60000010000 */
[-C--:B------:R-:W-:Y:S01]  /*9d00*/  HMMA.16816.F32 R84, R136, R4.reuse, R84 ;  /* 0x000000048854723c */ /* 0x080fe20000001854 */
[----:B------:R-:W-:Y:S03]  /*9d10*/  FADD.FTZ R9, R188, R2 ;  /* 0x00000002bc097221 */ /* 0x000fe60000010000 */
[----:B------:R-:W-:Y:S01]  /*9d20*/  FADD.FTZ R2, R252, R128 ;  /* 0x00000080fc027221 */ /* 0x000fe20000010000 */
[-C--:B------:R-:W-:Y:S01]  /*9d30*/  MOV R128, R130.reuse ;  /* 0x0000008200807202 */ /* 0x080fe20000000f00 */
[----:B------:R-:W-:Y:S02]  /*9d40*/  FADD.FTZ R9, R241, R9 ;  /* 0x00000009f1097221 */ /* 0x000fe40000010000 */
[C---:B------:R-:W-:Y:S01]  /*9d50*/  HMMA.16816.F32 R88, R160.reuse, R4, R88 ;  /* 0x00000004a058723c */ /* 0x040fe20000001858 */
[----:B------:R-:W-:Y:S03]  /*9d60*/  FADD.FTZ R10, R239, R2 ;  /* 0x00000002ef0a7221 */ /* 0x000fe60000010000 */
[----:B------:R-:W-:Y:S02]  /*9d70*/  FADD.FTZ R2, R240, R9 ;  /* 0x00000009f0027221 */ /* 0x000fe40000010000 */
[----:B------:R-:W-:Y:S02]  /*9d80*/  FADD.FTZ R0, R238, R10 ;  /* 0x0000000aee007221 */ /* 0x000fe40000010000 */
[----:B------:R-:W-:Y:S01]  /*9d90*/  FADD.FTZ R9, R232, R8 ;  /* 0x00000008e8097221 */ /* 0x000fe20000010000 */
[-C--:B------:R-:W-:Y:S03]  /*9da0*/  HMMA.16816.F32 R92, R160, R6.reuse, R92 ;  /* 0x00000006a05c723c */ /* 0x080fe6000000185c */
[----:B------:R-:W-:Y:S02]  /*9db0*/  FADD.FTZ R10, R237, R2 ;  /* 0x00000002ed0a7221 */ /* 0x000fe40000010000 */
[----:B------:R-:W-:Y:S02]  /*9dc0*/  FADD.FTZ R8, R235, R0 ;  /* 0x00000000eb087221 */ /* 0x000fe40000010000 */
[----:B------:R-:W-:Y:S01]  /*9dd0*/  FADD.FTZ R2, R231, R9 ;  /* 0x00000009e7027221 */ /* 0x000fe20000010000 */
[----:B------:R-:W-:Y:S01]  /*9de0*/  HMMA.16816.F32 R96, R136, R6, R96 ;  /* 0x000000068860723c */ /* 0x000fe20000001860 */
[----:B------:R-:W-:Y:S03]  /*9df0*/  FADD.FTZ R0, R236, R10 ;  /* 0x0000000aec007221 */ /* 0x000fe60000010000 */
[----:B------:R-:W-:Y:S02]  /*9e00*/  FADD.FTZ R5, R234, R8 ;  /* 0x00000008ea057221 */ /* 0x000fe40000010000 */
[----:B------:R-:W-:Y:S01]  /*9e10*/  FADD.FTZ R8, R223, R2 ;  /* 0x00000002df087221 */ /* 0x000fe20000010000 */
[----:B------:R-:W-:Y:S01]  /*9e20*/  IADD3 R223, R219, -0x1, RZ ;  /* 0xffffffffdbdf7810 */ /* 0x000fe20007ffe0ff */
[----:B------:R-:W-:Y:S01]  /*9e30*/  FADD.FTZ R4, R201, R0 ;  /* 0x00000000c9047221 */ /* 0x000fe20000010000 */
[----:B------:R-:W-:Y:S03]  /*9e40*/  MOV R136, R130 ;  /* 0x0000008200887202 */ /* 0x000fe60000000f00 */
        /* <DEDUP_REMOVED lines=21> */
[----:B----4-:R-:W-:Y:S02]  /*9fa0*/  ISETP.GT.AND P0, PT, R219, R11, PT ;  /* 0x0000000bdb00720c */ /* 0x010fe40003f04270 */
[----:B------:R-:W-:Y:S11]  /*9fb0*/  MOV R219, R223 ;  /* 0x000000df00db7202 */ /* 0x000ff60000000f00 */
[----:B-1----:R-:W-:-:S05]  /*9fc0*/  @P0 BRA `(.L_x_335) ;  /* 0xffffbfa000000947 */ /* 0x002fca000383ffff */
.L_x_314:
[----:B------:R-:W-:Y:S01]  /*9fd0*/  IMAD.MOV.U32 R0, RZ, RZ, c[0x0][0x2c4] ;  /* 0x0000b100ff007624 */ /* 0x000fe200078e00ff */
[----:B------:R-:W-:Y:S01]  /*9fe0*/  IADD3 R2, R229, 0x1, -R230 ;  /* 0x00000001e5027810 */ /* 0x000fe20007ffe8e6 */
[----:B------:R-:W-:-:S03]  /*9ff0*/  IMAD.MOV.U32 R4, RZ, RZ, c[0x0][0x32c] ;  /* 0x0000cb00ff047624 */ /* 0x000fc600078e00ff */
[----:B------:R-:W-:Y:S02]  /*a000*/  ISETP.NE.AND P1, PT, R0, 0x1, PT ;  /* 0x000000010000780c */ /* 0x000fe40003f25270 */
[----:B------:R-:W2:Y:S01]  /*a010*/  S2R R0, SR_CTAID.X ;  /* 0x0000000000007919 */ /* 0x000ea20000002500 */
[----:B------:R-:W-:Y:S02]  /*a020*/  ISETP.GE.AND P0, PT, R4, 0x1, PT ;  /* 0x000000010400780c */ /* 0x000fe40003f06270 */
[----:B--2---:R-:W-:-:S08]  /*a030*/  LEA R0, R0, 0x7f, 0x7 ;  /* 0x0000007f00007811 */ /* 0x004fd000078e38ff */
[----:B-1----:R-:W-:-:S05]  /*a040*/  @P1 IMAD.HI.U32 R3, R0, c[0x0][0x2c8], RZ ;  /* 0x0000b20000031a27 */ /* 0x002fca00078e00ff */
[----:B------:R-:W-:-:S05]  /*a050*/  @P1 SHF.R.U32.HI R0, RZ, c[0x0][0x2cc], R3 ;  /* 0x0000b300ff001a19 */ /* 0x000fca0000011603 */
[----:B------:R-:W-:-:S05]  /*a060*/  IMAD.IADD R0, R2, 0x1, R0 ;  /* 0x0000000102007824 */ /* 0x000fca00078e0200 */
[----:B------:R-:W-:Y:S01]  /*a070*/  IADD3 R2, R0, -c[0x0][0x324], RZ ;  /* 0x8000c90000027a10 */ /* 0x000fe20007ffe0ff */
[----:B------:R-:W-:Y:S05]  /*a080*/  @!P0 BRA `(.L_x_336) ;  /* 0x000000f000008947 */ /* 0x000fea0003800000 */
        /* <DEDUP_REMOVED lines=9> */
.L_x_337:
[----:B------:R-:W-:-:S04]  /*a120*/  MOV R3, 0x1 ;  /* 0x0000000100037802 */ /* 0x000fc80000000f00 */
[----:B------:R-:W-:-:S13]  /*a130*/  ISETP.NE.AND P0, PT, R3, c[0x0][0x32c], PT ;  /* 0x0000cb0003007a0c */ /* 0x000fda0003f05270 */
[----:B------:R-:W-:-:S05]  /*a140*/  @P0 IMAD.HI.U32 R3, R0, c[0x0][0x330], RZ ;  /* 0x0000cc0000030a27 */ /* 0x000fca00078e00ff */
[----:B------:R-:W-:-:S05]  /*a150*/  @P0 SHF.R.U32.HI R0, RZ, c[0x0][0x334], R3 ;  /* 0x0000cd00ff000a19 */ /* 0x000fca0000011603 */
.L_x_338:
[----:B------:R-:W-:-:S05]  /*a160*/  IMAD R0, R0, c[0x0][0x32c], RZ ;  /* 0x0000cb0000007a24 */ /* 0x000fca00078e02ff */
[----:B------:R-:W-:-:S03]  /*a170*/  IMNMX R2, R2, R0, !PT ;  /* 0x0000000002027217 */ /* 0x000fc60007800200 */
.L_x_336:
        /* <DEDUP_REMOVED lines=27> */
.L_x_344:
        /* <DEDUP_REMOVED lines=19> */
[----:B-1-34-:R-:W1:Y:S01]  /*a460*/  S2R R5, SR_CTAID.Y ;  /* 0x0000000000057919 */ /* 0x01ae620000002600 */
[----:B------:R-:W-:Y:S01]  /*a470*/  SHF.R.S32.HI R2, RZ, 0x1f, R224 ;  /* 0x0000001fff027819 */ /* 0x000fe200000114e0 */
[----:B------:R-:W-:Y:S01]  /*a480*/  BSSY B0, `(.L_x_340) ;  /* 0x000003b000007945 */ /* 0x000fe20003800000 */
[C---:B------:R-:W-:Y:S01]  /*a490*/  ISETP.GE.AND P1, PT, R225.reuse, c[0x0][0x1d4], PT ;  /* 0x00007500e1007a0c */ /* 0x040fe20003f26270 */
[----:B------:R-:W2:Y:S01]  /*a4a0*/  S2R R9, SR_CTAID.Y ;  /* 0x0000000000097919 */ /* 0x000ea20000002600 */
[C---:B------:R-:W-:Y:S01]  /*a4b0*/  IADD3 R12, R225.reuse, 0x20, RZ ;  /* 0x00000020e10c7810 */ /* 0x040fe20007ffe0ff */
[----:B------:R-:W-:Y:S01]  /*a4c0*/  IMAD R4, R2, c[0x0][0x208], RZ ;  /* 0x0000820002047a24 */ /* 0x000fe200078e02ff */
[----:B------:R-:W-:Y:S01]  /*a4d0*/  IADD3 R11, R225, 0x40, RZ ;  /* 0x00000040e10b7810 */ /* 0x000fe20007ffe0ff */
[----:B------:R-:W-:Y:S01]  /*a4e0*/  IMAD.WIDE.U32 R2, R224, c[0x0][0x208], RZ ;  /* 0x00008200e0027a25 */ /* 0x000fe200078e00ff */
[----:B------:R-:W-:Y:S01]  /*a4f0*/  ISETP.GE.AND P3, PT, R12, c[0x0][0x1d4], PT ;  /* 0x000075000c007a0c */ /* 0x000fe20003f66270 */
[----:B------:R-:W3:Y:S01]  /*a500*/  S2R R10, SR_TID.X ;  /* 0x00000000000a7919 */ /* 0x000ee20000002100 */
[----:B------:R-:W-:Y:S01]  /*a510*/  ISETP.GE.AND P2, PT, R11, c[0x0][0x1d4], PT ;  /* 0x000075000b007a0c */ /* 0x000fe20003f46270 */
[----:B------:R-:W-:Y:S01]  /*a520*/  IMAD R4, R224, c[0x0][0x20c], R4 ;  /* 0x00008300e0047a24 */ /* 0x000fe200078e0204 */
[----:B------:R-:W-:Y:S03]  /*a530*/  SHF.R.S32.HI R8, RZ, 0x1f, R222 ;  /* 0x0000001fff087819 */ /* 0x000fe600000114de */
        /* <DEDUP_REMOVED lines=10> */
[----:B------:R-:W-:Y:S02]  /*a5e0*/  IADD3.X R8, R5, R3, R8, P0, !PT ;  /* 0x0000000305087210 */ /* 0x000fe400007fe408 */
[C---:B------:R-:W-:Y:S04]  /*a5f0*/  LEA R9, P0, R2.reuse, c[0x0][0x1f8], 0x1 ;  /* 0x00007e0002097a11 */ /* 0x040fe800078008ff */
[----:B------:R-:W-:Y:S02]  /*a600*/  LEA.HI.X R8, R2, c[0x0][0x1fc], R8, 0x1, P0 ;  /* 0x00007f0002087a11 */ /* 0x000fe400000f0c08 */
[----:B------:R-:W1:Y:S04]  /*a610*/  SHFL.IDX PT, R2, R9, RZ, 0x1c1f ;  /* 0x001c1fff09027589 */ /* 0x000e6800000e0000 */
[----:B------:R-:W2:Y:S01]  /*a620*/  SHFL.IDX PT, R3, R8, RZ, 0x1c1f ;  /* 0x001c1fff08037589 */ /* 0x000ea200000e0000 */
[C---:B-1----:R-:W-:Y:S05]  /*a630*/  IADD3 R6, P0, R2.reuse, R228, RZ ;  /* 0x000000e402067210 */ /* 0x042fea0007f1e0ff */
[C---:B--2---:R-:W-:Y:S01]  /*a640*/  IMAD.X R7, R3.reuse, 0x1, R200, P0 ;  /* 0x0000000103077824 */ /* 0x044fe200000e06c8 */
[C---:B------:R-:W-:Y:S04]  /*a650*/  IADD3 R4, P0, R2.reuse, R198, RZ ;  /* 0x000000c602047210 */ /* 0x040fe80007f1e0ff */
[----:B------:R-:W-:Y:S01]  /*a660*/  @!PT LDS RZ, [RZ] ;  /* 0x00000000fffff984 */ /* 0x000fe20000000800 */
[----:B------:R1:W-:Y:S01]  /*a670*/  LDGSTS.E.BYPASS.LTC128B.128 [R218+0x1880], [R6.64], !P1 ;  /* 0x0188000006da7fae */ /* 0x0003e2000c901d46 */
[C---:B------:R-:W-:Y:S01]  /*a680*/  IMAD.X R5, R3.reuse, 0x1, R199, P0 ;  /* 0x0000000103057824 */ /* 0x040fe200000e06c7 */
        /* <DEDUP_REMOVED lines=9> */
.L_x_386:
[C---:B------:R-:W-:Y:S02]  /*a720*/  IADD3 R10, R225.reuse, 0x20, RZ ;  /* 0x00000020e10a7810 */ /* 0x040fe40007ffe0ff */
[C---:B------:R-:W-:Y:S02]  /*a730*/  ISETP.GE.AND P3, PT, R225.reuse, c[0x0][0x1d4], PT ;  /* 0x00007500e1007a0c */ /* 0x040fe40003f66270 */
        /* <DEDUP_REMOVED lines=15> */
.L_x_341:
[----:B------:R-:W-:Y:S05]  /*a830*/  BSYNC B0 ;  /* 0x0000000000007941 */ /* 0x000fea0003800000 */
.L_x_340:
[----:B-1-34-:R-:W0:Y:S01]  /*a840*/  LDGDEPBAR ;  /* 0x00000000000079af */ /* 0x01ae220000000000 */
[----:B------:R-:W-:Y:S01]  /*a850*/  WARPSYNC 0xffffffff ;  /* 0xffffffff00007948 */ /* 0x000fe20003800000 */
[-C--:B------:R-:W-:Y:S06]  /*a860*/  HMMA.16816.F32 R4, R48, R16.reuse, RZ ;  /* 0x000000103004723c */ /* 0x080fec00000018ff */
[----:B------:R-:W2:Y:S02]  /*a870*/  LDL R2, [R1+0x10] ;  /* 0x0000100001027983 */ /* 0x000ea40000100800 */
[C---:B------:R-:W-:Y:S02]  /*a880*/  HMMA.16816.F32 R8, R44.reuse, R16, RZ ;  /* 0x000000102c08723c */ /* 0x040fe400000018ff */
[----:B------:R-:W-:Y:S06]  /*a890*/  LDSM.16.M88.4 R180, [R204+0x4880] ;  /* 0x00488000ccb4783b */ /* 0x000fec0000000200 */
        /* <DEDUP_REMOVED lines=10> */
[C---:B------:R-:W-:Y:S08]  /*a940*/  HMMA.16816.F32 R40, R44.reuse, R136, RZ ;  /* 0x000000882c28723c */ /* 0x040ff000000018ff */
[-C--:B------:R-:W-:Y:S08]  /*a950*/  HMMA.16816.F32 R44, R44, R138.reuse, RZ ;  /* 0x0000008a2c2c723c */ /* 0x080ff000000018ff */
[----:B------:R-:W-:Y:S01]  /*a960*/  HMMA.16816.F32 R48, R48, R138, RZ ;  /* 0x0000008a3030723c */ /* 0x000fe200000018ff */
[----:B------:R-:W1:Y:S07]  /*a970*/  LDSM.16.M88.4 R136, [R207+0x8080] ;  /* 0x00808000cf88783b */ /* 0x000e6e0000000200 */
[-C--:B------:R-:W-:Y:S08]  /*a980*/  HMMA.16816.F32 R4, R160, R164.reuse, R4 ;  /* 0x000000a4a004723c */ /* 0x080ff00000001804 */
[C---:B------:R-:W-:Y:S08]  /*a990*/  HMMA.16816.F32 R8, R168.reuse, R164, R8 ;  /* 0x000000a4a808723c */ /* 0x040ff00000001808 */
[-C--:B------:R-:W-:Y:S08]  /*a9a0*/  HMMA.16816.F32 R12, R168, R166.reuse, R12 ;  /* 0x000000a6a80c723c */ /* 0x080ff0000000180c */
[C---:B------:R-:W-:Y:S01]  /*a9b0*/  HMMA.16816.F32 R16, R160.reuse, R166, R16 ;  /* 0x000000a6a010723c */ /* 0x040fe20000001810 */
        /* <DEDUP_REMOVED lines=8> */
[-C--:B------:R-:W-:Y:S01]  /*aa40*/  HMMA.16816.F32 R44, R168, R178.reuse, R44 ;  /* 0x000000b2a82c723c */ /* 0x080fe2000000182c */
[----:B------:R-:W5:Y:S07]  /*aa50*/  LDSM.16.M88.4 R168, [R208+0x8080] ;  /* 0x00808000d0a8783b */ /* 0x000f6e0000000200 */
[----:B------:R-:W-:Y:S01]  /*aa60*/  HMMA.16816.F32 R48, R160, R178, R48 ;  /* 0x000000b2a030723c */ /* 0x000fe20000001830 */
[----:B------:R-:W2:Y:S07]  /*aa70*/  LDSM.16.M88.4 R160, [R214] ;  /* 0x00000000d6a0783b */ /* 0x000eae0000000200 */
[-C--:B-1----:R-:W-:Y:S01]  /*aa80*/  HMMA.16816.F32 R4, R136, R180.reuse, R4 ;  /* 0x000000b48804723c */ /* 0x082fe20000001804 */
[----:B------:R-:W1:Y:S07]  /*aa90*/  LDSM.16.M88.4 R176, [R213] ;  /* 0x00000000d5b0783b */ /* 0x000e6e0000000200 */
[C---:B------:R-:W-:Y:S08]  /*aaa0*/  HMMA.16816.F32 R8, R184.reuse, R180, R8 ;  /* 0x000000b4b808723c */ /* 0x040ff00000001808 */
[-C--:B------:R-:W-:Y:S08]  /*aab0*/  HMMA.16816.F32 R12, R184, R182.reuse, R12 ;  /* 0x000000b6b80c723c */ /* 0x080ff0000000180c */
[C---:B------:R-:W-:Y:S01]  /*aac0*/  HMMA.16816.F32 R16, R136.reuse, R182, R16 ;  /* 0x000000b68810723c */ /* 0x040fe20000001810 */
[----:B------:R-:W-:Y:S07]  /*aad0*/  LDSM.16.M88.4 R180, [R204+0x5880] ;  /* 0x00588000ccb4783b */ /* 0x000fee0000000200 */
[-C--:B---3--:R-:W-:Y:S08]  /*aae0*/  HMMA.16816.F32 R20, R136, R164.reuse, R20 ;  /* 0x000000a48814723c */ /* 0x088ff00000001814 */
[C---:B------:R-:W-:Y:S08]  /*aaf0*/  HMMA.16816.F32 R24, R184.reuse, R164, R24 ;  /* 0x000000a4b818723c */ /* 0x040ff00000001818 */
[-C--:B------:R-:W-:Y:S08]  /*ab00*/  HMMA.16816.F32 R28, R184, R166.reuse, R28 ;  /* 0x000000a6b81c723c */ /* 0x080ff0000000181c */
[C---:B------:R-:W-:Y:S01]  /*ab10*/  HMMA.16816.F32 R32, R136.reuse, R166, R32 ;  /* 0x000000a68820723c */ /* 0x040fe20000001820 */
[----:B------:R-:W-:Y:S07]  /*ab20*/  LDSM.16.M88.4 R164, [R204+0x5480] ;  /* 0x00548000cca4783b */ /* 0x000fee0000000200 */
[-C--:B----4-:R-:W-:Y:S08]  /*ab30*/  HMMA.16816.F32 R36, R136, R172.reuse, R36 ;  /* 0x000000ac8824723c */ /* 0x090ff00000001824 */
[C---:B------:R-:W-:Y:S08]  /*ab40*/  HMMA.16816.F32 R40, R184.reuse, R172, R40 ;  /* 0x000000acb828723c */ /* 0x040ff00000001828 */
[-C--:B------:R-:W-:Y:S01]  /*ab50*/  HMMA.16816.F32 R44, R184, R174.reuse, R44 ;  /* 0x000000aeb82c723c */ /* 0x080fe2000000182c */
[----:B------:R-:W-:Y:S07]  /*ab60*/  LDSM.16.M88.4 R184, [R204+0x5c80] ;  /* 0x005c8000ccb8783b */ /* 0x000fee0000000200 */
[----:B------:R-:W-:Y:S01]  /*ab70*/  HMMA.16816.F32 R48, R136, R174, R48 ;  /* 0x000000ae8830723c */ /* 0x000fe20000001830 */
[----:B------:R-:W3:Y:S07]  /*ab80*/  LDSM.16.M88.4 R136, [R207+0xa080] ;  /* 0x00a08000cf88783b */ /* 0x000eee0000000200 */
[-C--:B-----5:R-:W-:Y:S01]  /*ab90*/  HMMA.16816.F32 R4, R168, R188.reuse, R4 ;  /* 0x000000bca804723c */ /* 0x0a0fe20000001804 */
[----:B------:R-:W4:Y:S07]  /*aba0*/  LDSM.16.M88.4 R172, [R207+0xb080] ;  /* 0x00b08000cfac783b */ /* 0x000f2e0000000200 */
        /* <DEDUP_REMOVED lines=10> */
[-C--:B-1----:R-:W-:Y:S08]  /*ac50*/  HMMA.16816.F32 R36, R168, R176.reuse, R36 ;  /* 0x000000b0a824723c */ /* 0x082ff00000001824 */
[C---:B------:R-:W-:Y:S08]  /*ac60*/  HMMA.16816.F32 R40, R192.reuse, R176, R40 ;  /* 0x000000b0c028723c */ /* 0x040ff00000001828 */
[-C--:B------:R-:W-:Y:S01]  /*ac70*/  HMMA.16816.F32 R44, R192, R178.reuse, R44 ;  /* 0x000000b2c02c723c */ /* 0x080fe2000000182c */
[----:B------:R-:W1:Y:S07]  /*ac80*/  LDSM.16.M88.4 R192, [R208+0xb080] ;  /* 0x00b08000d0c0783b */ /* 0x000e6e0000000200 */
[----:B------:R-:W-:Y:S01]  /*ac90*/  HMMA.16816.F32 R48, R168, R178, R48 ;  /* 0x000000b2a830723c */ /* 0x000fe20000001830 */
[----:B------:R-:W5:Y:S07]  /*aca0*/  LDSM.16.M88.4 R168, [R211] ;  /* 0x00000000d3a8783b */ /* 0x000f6e0000000200 */
[-C--:B---3--:R-:W-:Y:S01]  /*acb0*/  HMMA.16816.F32 R4, R136, R164.reuse, R4 ;  /* 0x000000a48804723c */ /* 0x088fe20000001804 */
[----:B------:R-:W3:Y:S01]  /*acc0*/  LDSM.16.M88.4 R176, [R210] ;  /* 0x00000000d2b0783b */ /* 0x000ee20000000200 */
[----:B------:R-:W-:Y:S06]  /*acd0*/  DEPBAR.LE SB0, 0x0 ;  /* 0x000080000000791a */ /* 0x000fec0000000000 */
[C---:B----4-:R-:W-:Y:S01]  /*ace0*/  HMMA.16816.F32 R8, R172.reuse, R164, R8 ;  /* 0x000000a4ac08723c */ /* 0x050fe20000001808 */
[----:B------:R-:W-:Y:S07]  /*acf0*/  BAR.SYNC.DEFER_BLOCKING 0x0 ;  /* 0x0000000000007b1d */ /* 0x000fee0000010000 */
        /* <DEDUP_REMOVED lines=11> */
[C---:B-1----:R-:W-:Y:S08]  /*adb0*/  HMMA.16816.F32 R8, R192.reuse, R188, R8 ;  /* 0x000000bcc008723c */ /* 0x042ff00000001808 */
[-C--:B------:R-:W-:Y:S08]  /*adc0*/  HMMA.16816.F32 R12, R192, R190.reuse, R12 ;  /* 0x000000bec00c723c */ /* 0x080ff0000000180c */
[C---:B------:R-:W-:Y:S08]  /*add0*/  HMMA.16816.F32 R16, R160.reuse, R190, R16 ;  /* 0x000000bea010723c */ /* 0x040ff00000001810 */
[-C--:B-----5:R-:W-:Y:S08]  /*ade0*/  HMMA.16816.F32 R20, R160, R168.reuse, R20 ;  /* 0x000000a8a014723c */ /* 0x0a0ff00000001814 */
[C---:B------:R-:W-:Y:S08]  /*adf0*/  HMMA.16816.F32 R24, R192.reuse, R168, R24 ;  /* 0x000000a8c018723c */ /* 0x040ff00000001818 */
[-C--:B------:R-:W-:Y:S08]  /*ae00*/  HMMA.16816.F32 R28, R192, R170.reuse, R28 ;  /* 0x000000aac01c723c */ /* 0x080ff0000000181c */
[C---:B------:R-:W-:Y:S08]  /*ae10*/  HMMA.16816.F32 R32, R160.reuse, R170, R32 ;  /* 0x000000aaa020723c */ /* 0x040ff00000001820 */
[-C--:B---3--:R-:W-:Y:S08]  /*ae20*/  HMMA.16816.F32 R36, R160, R176.reuse, R36 ;  /* 0x000000b0a024723c */ /* 0x088ff00000001824 */
[C---:B------:R-:W-:Y:S08]  /*ae30*/  HMMA.16816.F32 R40, R192.reuse, R176, R40 ;  /* 0x000000b0c028723c */ /* 0x040ff00000001828 */
[-C--:B------:R-:W-:Y:S08]  /*ae40*/  HMMA.16816.F32 R44, R192, R178.reuse, R44 ;  /* 0x000000b2c02c723c */ /* 0x080ff0000000182c */
[----:B------:R-:W-:Y:S01]  /*ae50*/  HMMA.16816.F32 R48, R160, R178, R48 ;  /* 0x000000b2a030723c */ /* 0x000fe20000001830 */
[----:B------:R-:W-:-:S07]  /*ae60*/  @!P0 BRA `(.L_x_343) ;  /* 0x000004b000008947 */ /* 0x000fce0003800000 */
[----:B------:R-:W2:Y:S01]  /*ae70*/  LDL R3, [R1+0x20] ;  /* 0x0000200001037983 */ /* 0x000ea20000100800 */
[----:B------:R-:W-:Y:S01]  /*ae80*/  IMAD.MOV.U32 R222, RZ, RZ, RZ ;  /* 0x000000ffffde7224 */ /* 0x000fe200078e00ff */
[----:B------:R-:W-:Y:S01]  /*ae90*/  ISETP.GE.AND P5, PT, R225, c[0x0][0x1d4], PT ;  /* 0x00007500e1007a0c */ /* 0x000fe20003fa6270 */
[----:B------:R-:W-:Y:S01]  /*aea0*/  IMAD.MOV.U32 R130, RZ, RZ, c[0x0][0x2b8] ;  /* 0x0000ae00ff827624 */ /* 0x000fe200078e00ff */
[----:B------:R-:W3:Y:S04]  /*aeb0*/  LDL R2, [R1+0x14] ;  /* 0x0000140001027983 */ /* 0x000ee80000100800 */
[----:B------:R-:W4:Y:S01]  /*aec0*/  LDL.64 R202, [R1+0x28] ;  /* 0x0000280001ca7983 */ /* 0x000f220000100a00 */
[----:B------:R-:W-:Y:S03]  /*aed0*/  ISETP.NE.AND P2, PT, R130, 0x1, PT ;  /* 0x000000018200780c */ /* 0x000fe60003f45270 */
[----:B------:R-:W5:Y:S01]  /*aee0*/  LDL R201, [R1+0x30] ;  /* 0x0000300001c97983 */ /* 0x000f620000100800 */
[----:B---3--:R-:W-:Y:S01]  /*aef0*/  ISETP.GT.AND P1, PT, R2, 0x2f, PT ;  /* 0x0000002f0200780c */ /* 0x008fe20003f24270 */
[----:B--2---:R-:W-:Y:S05]  /*af00*/  IMAD R3, R223, 0x30, R3 ;  /* 0x00000030df037824 */ /* 0x004fea00078e0203 */
[----:B------:R-:W-:Y:S05]  /*af10*/  IADD3 R3, R3, -0x30, R2 ;  /* 0xffffffd003037810 */ /* 0x000fea0007ffe002 */
[----:B------:R-:W-:Y:S04]  /*af20*/  @P2 IMAD.HI.U32 R130, R3, c[0x0][0x2bc], RZ ;  /* 0x0000af0003822a27 */ /* 0x000fe800078e00ff */
[--C-:B------:R-:W-:Y:S01]  /*af30*/  IMAD.MOV.U32 R2, RZ, RZ, R3.reuse ;  /* 0x000000ffff027224 */ /* 0x100fe200078e0003 */
[----:B------:R-:W-:Y:S04]  /*af40*/  @P2 SHF.R.U32.HI R2, RZ, c[0x0][0x2c0], R130 ;  /* 0x0000b000ff022a19 */ /* 0x000fe80000011682 */
[C---:B----4-:R-:W-:Y:S02]  /*af50*/  @!P1 IADD3 R131, P0, R2.reuse, R202, RZ ;  /* 0x000000ca02839210 */ /* 0x050fe40007f1e0ff */
[----:B------:R-:W1:Y:S02]  /*af60*/  S2R R202, SR_CTAID.Y ;  /* 0x0000000000ca7919 */ /* 0x000e640000002600 */
[----:B-----5:R-:W-:Y:S01]  /*af70*/  @!P1 LEA.HI.X.SX32 R136, R2, R201, 0x1, P0 ;  /* 0x000000c902889211 */ /* 0x020fe200000f0eff */
[----:B------:R-:W-:Y:S01]  /*af80*/  IMAD.MOV R2, RZ, RZ, -R2 ;  /* 0x000000ffff027224 */ /* 0x000fe200078e0a02 */
[----:B------:R-:W2:Y:S01]  /*af90*/  S2R R201, SR_CTAID.Y ;  /* 0x0000000000c97919 */ /* 0x000ea20000002600 */
[C---:B------:R-:W-:Y:S02]  /*afa0*/  @!P1 LEA R130, P0, R131.reuse, c[0x0][0x2a0], 0x2 ;  /* 0x0000a80083829a11 */ /* 0x040fe400078010ff */
[----:B------:R-:W-:Y:S02]  /*afb0*/  IMAD R224, R2, c[0x0][0x2b8], R3 ;  /* 0x0000ae0002e07a24 */ /* 0x000fe400078e0203 */
[----:B------:R-:W-:Y:S03]  /*afc0*/  @!P1 LEA.HI.X R131, R131, c[0x0][0x2a4], R136, 0x2, P0 ;  /* 0x0000a90083839a11 */ /* 0x000fe600000f1488 */
[----:B------:R-:W-:Y:S02]  /*afd0*/  SHF.R.S32.HI R2, RZ, 0x1f, R224 ;  /* 0x0000001fff027819 */ /* 0x000fe400000114e0 */
[----:B------:R3:W4:Y:S01]  /*afe0*/  @!P1 LDG.E R222, [R130.64] ;  /* 0x0000000682de9981 */ /* 0x000722000c1e1900 */
[----:B-1----:R-:W-:Y:S01]  /*aff0*/  SHF.R.S32.HI R202, RZ, 0x1f, R202 ;  /* 0x0000001fffca7819 */ /* 0x002fe200000114ca */
[C---:B--2---:R-:W-:Y:S04]  /*b000*/  IMAD.WIDE.U32 R220, R201.reuse, c[0x0][0x1e8], RZ ;  /* 0x00007a00c9dc7a25 */ /* 0x044fe800078e00ff */
[----:B------:R-:W-:Y:S04]  /*b010*/  IMAD R202, R202, c[0x0][0x1e8], RZ ;  /* 0x00007a00caca7a24 */ /* 0x000fe800078e02ff */
[----:B------:R-:W-:Y:S02]  /*b020*/  IMAD R202, R201, c[0x0][0x1ec], R202 ;  /* 0x00007b00c9ca7a24 */ /* 0x000fe400078e02ca */
[----:B------:R-:W1:Y:S01]  /*b030*/  S2R R201, SR_TID.X ;  /* 0x0000000000c97919 */ /* 0x000e620000002100 */
[----:B---3--:R-:W-:Y:S02]  /*b040*/  IMAD R130, R2, c[0x0][0x1e0], RZ ;  /* 0x0000780002827a24 */ /* 0x008fe400078e02ff */
[C---:B------:R-:W-:Y:S04]  /*b050*/  IMAD.WIDE.U32 R2, R224.reuse, c[0x0][0x1e0], RZ ;  /* 0x00007800e0027a25 */ /* 0x040fe800078e00ff */
[----:B------:R-:W-:Y:S02]  /*b060*/  IMAD R130, R224, c[0x0][0x1e4], R130 ;  /* 0x00007900e0827a24 */ /* 0x000fe400078e0282 */
[----:B------:R-:W-:Y:S02]  /*b070*/  IMAD.IADD R202, R221, 0x1, R202 ;  /* 0x00000001ddca7824 */ /* 0x000fe400078e02ca */
[----:B------:R-:W-:Y:S01]  /*b080*/  IMAD.IADD R3, R3, 0x1, R130 ;  /* 0x0000000103037824 */ /* 0x000fe200078e0282 */
[----:B-1----:R-:W-:Y:S04]  /*b090*/  SHF.R.S32.HI R137, RZ, 0x1f, R201 ;  /* 0x0000001fff897819 */ /* 0x002fe800000114c9 */
[----:B------:R-:W-:Y:S02]  /*b0a0*/  LEA.HI R137, R137, R201, RZ, 0x2 ;  /* 0x000000c989897211 */ /* 0x000fe400078f10ff */
[----:B------:R-:W-:Y:S02]  /*b0b0*/  IADD3 R201, R225, 0x40, RZ ;  /* 0x00000040e1c97810 */ /* 0x000fe40007ffe0ff */
[----:B------:R-:W-:Y:S02]  /*b0c0*/  SHF.R.S32.HI R137, RZ, 0x2, R137 ;  /* 0x00000002ff897819 */ /* 0x000fe40000011489 */
[----:B------:R-:W-:Y:S02]  /*b0d0*/  ISETP.GE.AND P3, PT, R201, c[0x0][0x1d4], PT ;  /* 0x00007500c9007a0c */ /* 0x000fe40003f66270 */
[----:B------:R-:W-:Y:S04]  /*b0e0*/  IADD3 R136, -R137, 0x30, RZ ;  /* 0x0000003089887810 */ /* 0x000fe80007ffe1ff */
[----:B------:R-:W-:Y:S02]  /*b0f0*/  ISETP.GE.AND P1, PT, R136, 0x1, PT ;  /* 0x000000018800780c */ /* 0x000fe40003f26270 */
[----:B----4-:R-:W-:Y:S01]  /*b100*/  SHF.R.S32.HI R130, RZ, 0x1f, R222 ;  /* 0x0000001fff827819 */ /* 0x010fe200000114de */
[----:B------:R-:W-:Y:S04]  /*b110*/  IMAD.WIDE.U32 R2, R222, c[0x0][0x1f0], R2 ;  /* 0x00007c00de027a25 */ /* 0x000fe800078e0002 */
[----:B------:R-:W-:Y:S01]  /*b120*/  IMAD R130, R130, c[0x0][0x1f0], RZ ;  /* 0x00007c0082827a24 */ /* 0x000fe200078e02ff */
[----:B------:R-:W-:Y:S03]  /*b130*/  IADD3 R2, P0, R220, R2, RZ ;  /* 0x00000002dc027210 */ /* 0x000fe60007f1e0ff */
[----:B------:R-:W-:Y:S05]  /*b140*/  IMAD R130, R222, c[0x0][0x1f4], R130 ;  /* 0x00007d00de827a24 */ /* 0x000fea00078e0282 */
[----:B------:R-:W-:Y:S02]  /*b150*/  IADD3.X R130, R202, R3, R130, P0, !PT ;  /* 0x00000003ca827210 */ /* 0x000fe400007fe482 */
[C---:B------:R-:W-:Y:S02]  /*b160*/  LEA R131, P0, R2.reuse, c[0x0][0x1c8], 0x1 ;  /* 0x0000720002837a11 */ /* 0x040fe400078008ff */
[----:B------:R-:W-:Y:S02]  /*b170*/  IADD3 R202, R225, 0x20, RZ ;  /* 0x00000020e1ca7810 */ /* 0x000fe40007ffe0ff */
[----:B------:R-:W-:Y:S02]  /*b180*/  LEA.HI.X R130, R2, c[0x0][0x1cc], R130, 0x1, P0 ;  /* 0x0000730002827a11 */ /* 0x000fe400000f0c82 */
[----:B------:R-:W1:Y:S01]  /*b190*/  SHFL.IDX PT, R2, R131, RZ, 0x1c1f ;  /* 0x001c1fff83027589 */ /* 0x000e6200000e0000 */
[----:B------:R-:W-:Y:S03]  /*b1a0*/  ISETP.GE.AND P4, PT, R202, c[0x0][0x1d4], PT ;  /* 0x00007500ca007a0c */ /* 0x000fe60003f86270 */
[----:B------:R-:W2:Y:S01]  /*b1b0*/  SHFL.IDX PT, R3, R130, RZ, 0x1c1f ;  /* 0x001c1fff82037589 */ /* 0x000ea200000e0000 */
[C---:B-1----:R-:W-:Y:S05]  /*b1c0*/  @P1 IADD3 R162, P0, R2.reuse, R228, RZ ;  /* 0x000000e402a21210 */ /* 0x042fea0007f1e0ff */
[C-C-:B--2---:R-:W-:Y:S01]  /*b1d0*/  @P1 IMAD.X R163, R3.reuse, 0x1, R200.reuse, P0 ;  /* 0x0000000103a31824 */ /* 0x144fe200000e06c8 */
        /* <DEDUP_REMOVED lines=20> */
.L_x_343:
[----:B-1----:R-:W-:Y:S01]  /*b320*/  FMNMX.FTZ R2, R4, R134, !PT ;  /* 0x0000008604027209 */ /* 0x002fe20007810000 */
[----:B------:R-:W-:Y:S01]  /*b330*/  LDSM.16.MT88.4 R160, [R205+0x1880] ;  /* 0x00188000cda0783b */ /* 0x000fe20000004200 */
[----:B------:R-:W-:Y:S02]  /*b340*/  ISETP.GT.AND P0, PT, R223, R227, PT ;  /* 0x000000e3df00720c */ /* 0x000fe40003f04270 */
        /* <DEDUP_REMOVED lines=39> */
[----:B------:R-:W-:Y:S03]  /*b5c0*/  FMNMX.FTZ R2, R41, R2, !PT ;  /* 0x0000000229027209 */ /* 0x000fe60007810000 */
[----:B------:R-:W1:Y:S01]  /*b5d0*/  SHFL.BFLY PT, R131, R3, 0x2, 0x1f ;  /* 0x0c401f0003837f89 */ /* 0x000e6200000e0000 */
[----:B------:R-:W-:Y:S04]  /*b5e0*/  FMNMX.FTZ R2, R44, R2, !PT ;  /* 0x000000022c027209 */ /* 0x000fe80007810000 */
[----:B------:R-:W-:Y:S05]  /*b5f0*/  FMNMX.FTZ R2, R45, R2, !PT ;  /* 0x000000022d027209 */ /* 0x000fea0007810000 */
[----:B------:R-:W1:Y:S02]  /*b600*/  SHFL.BFLY PT, R132, R2, 0x2, 0x1f ;  /* 0x0c401f0002847f89 */ /* 0x000e6400000e0000 */
[----:B-1----:R-:W-:Y:S02]  /*b610*/  FMNMX.FTZ R134, R134, R130, !PT ;  /* 0x0000008286867209 */ /* 0x002fe40007810000 */
[----:B------:R-:W-:Y:S04]  /*b620*/  FMNMX.FTZ R130, R10, R128, !PT ;  /* 0x000000800a827209 */ /* 0x000fe80007810000 */
[----:B------:R-:W1:Y:S01]  /*b630*/  SHFL.BFLY PT, R133, R134, 0x1, 0x1f ;  /* 0x0c201f0086857f89 */ /* 0x000e6200000e0000 */
[----:B------:R-:W-:Y:S02]  /*b640*/  FMNMX.FTZ R130, R11, R130, !PT ;  /* 0x000000820b827209 */ /* 0x000fe40007810000 */
[----:B------:R-:W-:Y:S02]  /*b650*/  FMNMX.FTZ R3, R3, R131, !PT ;  /* 0x0000008303037209 */ /* 0x000fe40007810000 */
[----:B------:R-:W-:Y:S03]  /*b660*/  FMNMX.FTZ R130, R14, R130, !PT ;  /* 0x000000820e827209 */ /* 0x000fe60007810000 */
[----:B------:R-:W1:Y:S01]  /*b670*/  SHFL.BFLY PT, R131, R3, 0x1, 0x1f ;  /* 0x0c201f0003837f89 */ /* 0x000e6200000e0000 */
[----:B------:R-:W-:Y:S02]  /*b680*/  FMNMX.FTZ R132, R2, R132, !PT ;  /* 0x0000008402847209 */ /* 0x000fe40007810000 */
[----:B------:R-:W-:Y:S05]  /*b690*/  FMNMX.FTZ R2, R15, R130, !PT ;  /* 0x000000820f027209 */ /* 0x000fea0007810000 */
[----:B------:R-:W1:Y:S01]  /*b6a0*/  SHFL.BFLY PT, R130, R132, 0x1, 0x1f ;  /* 0x0c201f0084827f89 */ /* 0x000e6200000e0000 */
[----:B------:R-:W-:Y:S02]  /*b6b0*/  FMNMX.FTZ R2, R26, R2, !PT ;  /* 0x000000021a027209 */ /* 0x000fe40007810000 */
[----:B-1----:R-:W-:Y:S02]  /*b6c0*/  FMNMX.FTZ R134, R134, R133, !PT ;  /* 0x0000008586867209 */ /* 0x002fe40007810000 */
[----:B------:R-:W-:Y:S03]  /*b6d0*/  FMNMX.FTZ R2, R27, R2, !PT ;  /* 0x000000021b027209 */ /* 0x000fe60007810000 */
[----:B------:R-:W-:Y:S01]  /*b6e0*/  FADD.FTZ R0, -R134, R0 ;  /* 0x0000000086007221 */ /* 0x000fe20000010100 */
[----:B------:R-:W-:Y:S04]  /*b6f0*/  FMNMX.FTZ R2, R30, R2, !PT ;  /* 0x000000021e027209 */ /* 0x000fe80007810000 */
[----:B------:R-:W-:Y:S02]  /*b700*/  FMNMX.FTZ R2, R31, R2, !PT ;  /* 0x000000021f027209 */ /* 0x000fe40007810000 */
[----:B------:R-:W-:Y:S02]  /*b710*/  FMNMX.FTZ R133, R3, R131, !PT ;  /* 0x0000008303857209 */ /* 0x000fe40007810000 */
[----:B------:R-:W-:Y:S01]  /*b720*/  FMNMX.FTZ R3, R42, R2, !PT ;  /* 0x000000022a037209 */ /* 0x000fe20007810000 */
[----:B------:R-:W-:Y:S02]  /*b730*/  FMUL.FTZ R2, R0, c[0x0][0x2d0] ;  /* 0x0000b40000027a20 */ /* 0x000fe40000410000 */
[----:B------:R-:W-:Y:S01]  /*b740*/  FMUL.FTZ R168, R133, c[0x0][0x2d0] ;  /* 0x0000b40085a87a20 */ /* 0x000fe20000410000 */
[----:B------:R-:W-:Y:S01]  /*b750*/  FMNMX.FTZ R0, R43, R3, !PT ;  /* 0x000000032b007209 */ /* 0x000fe20007810000 */
[----:B------:R1:W1:Y:S01]  /*b760*/  MUFU.EX2 R131, R2 ;  /* 0x0000000200837308 */ /* 0x0002620000000800 */
[----:B------:R-:W-:Y:S01]  /*b770*/  FMNMX.FTZ R132, R132, R130, !PT ;  /* 0x0000008284847209 */ /* 0x000fe20007810000 */
[--C-:B------:R-:W-:Y:S01]  /*b780*/  FFMA.FTZ R18, R18, c[0x0][0x2d0], -R168.reuse ;  /* 0x0000b40012127a23 */ /* 0x100fe200000108a8 */
[----:B------:R-:W-:Y:S01]  /*b790*/  FMNMX.FTZ R0, R46, R0, !PT ;  /* 0x000000002e007209 */ /* 0x000fe20007810000 */
[--C-:B------:R-:W-:Y:S02]  /*b7a0*/  FFMA.FTZ R19, R19, c[0x0][0x2d0], -R168.reuse ;  /* 0x0000b40013137a23 */ /* 0x100fe400000108a8 */
[--C-:B------:R-:W-:Y:S01]  /*b7b0*/  FFMA.FTZ R6, R6, c[0x0][0x2d0], -R168.reuse ;  /* 0x0000b40006067a23 */ /* 0x100fe200000108a8 */
[----:B------:R-:W-:Y:S01]  /*b7c0*/  FMNMX.FTZ R0, R47, R0, !PT ;  /* 0x000000002f007209 */ /* 0x000fe20007810000 */
[--C-:B------:R-:W-:Y:S02]  /*b7d0*/  FFMA.FTZ R7, R7, c[0x0][0x2d0], -R168.reuse ;  /* 0x0000b40007077a23 */ /* 0x100fe400000108a8 */
[----:B------:R-:W-:Y:S01]  /*b7e0*/  MUFU.EX2 R202, R6 ;  /* 0x0000000600ca7308 */ /* 0x000fe20000000800 */
[----:B------:R-:W-:Y:S01]  /*b7f0*/  FMUL.FTZ R169, R132, c[0x0][0x2d0] ;  /* 0x0000b40084a97a20 */ /* 0x000fe20000410000 */
[----:B------:R-:W1:Y:S01]  /*b800*/  SHFL.BFLY PT, R3, R0, 0x2, 0x1f ;  /* 0x0c401f0000037f89 */ /* 0x000e6200000e0000 */
[--C-:B------:R-:W-:Y:S02]  /*b810*/  FFMA.FTZ R22, R22, c[0x0][0x2d0], -R168.reuse ;  /* 0x0000b40016167a23 */ /* 0x100fe400000108a8 */
[--C-:B------:R-:W-:Y:S02]  /*b820*/  FFMA.FTZ R8, R8, c[0x0][0x2d0], -R169.reuse ;  /* 0x0000b40008087a23 */ /* 0x100fe400000108a9 */
[--C-:B------:R-:W-:Y:S02]  /*b830*/  FFMA.FTZ R9, R9, c[0x0][0x2d0], -R169.reuse ;  /* 0x0000b40009097a23 */ /* 0x100fe400000108a9 */
[--C-:B------:R-:W-:Y:S01]  /*b840*/  FFMA.FTZ R12, R12, c[0x0][0x2d0], -R169.reuse ;  /* 0x0000b4000c0c7a23 */ /* 0x100fe200000108a9 */
[----:B------:R-:W1:Y:S01]  /*b850*/  MUFU.EX2 R203, R7 ;  /* 0x0000000700cb7308 */ /* 0x000e620000000800 */
[----:B------:R-:W-:Y:S02]  /*b860*/  FFMA.FTZ R13, R13, c[0x0][0x2d0], -R169 ;  /* 0x0000b4000d0d7a23 */ /* 0x000fe400000108a9 */
[--C-:B------:R-:W-:Y:S02]  /*b870*/  FFMA.FTZ R34, R34, c[0x0][0x2d0], -R168.reuse ;  /* 0x0000b40022227a23 */ /* 0x100fe400000108a8 */
[----:B-1----:R-:W-:Y:S02]  /*b880*/  FADD.FTZ R2, -R133, R129 ;  /* 0x0000008185027221 */ /* 0x002fe40000010100 */
[C---:B------:R-:W-:Y:S02]  /*b890*/  FMUL.FTZ R100, R131.reuse, R100 ;  /* 0x0000006483647220 */ /* 0x040fe40000410000 */
[----:B------:R-:W-:Y:S01]  /*b8a0*/  FMUL.FTZ R2, R2, c[0x0][0x2d0] ;  /* 0x0000b40002027a20 */ /* 0x000fe20000410000 */
[----:B------:R-:W-:Y:S01]  /*b8b0*/  MUFU.EX2 R201, R18 ;  /* 0x0000001200c97308 */ /* 0x000fe20000000800 */
[----:B------:R-:W-:Y:S02]  /*b8c0*/  FMUL.FTZ R101, R131, R101 ;  /* 0x0000006583657220 */ /* 0x000fe40000410000 */
[--C-:B------:R-:W-:Y:S02]  /*b8d0*/  FFMA.FTZ R35, R35, c[0x0][0x2d0], -R168.reuse ;  /* 0x0000b40023237a23 */ /* 0x100fe400000108a8 */
[--C-:B------:R-:W-:Y:S01]  /*b8e0*/  FFMA.FTZ R38, R38, c[0x0][0x2d0], -R168.reuse ;  /* 0x0000b40026267a23 */ /* 0x100fe200000108a8 */
[----:B------:R-:W-:Y:S01]  /*b8f0*/  FMNMX.FTZ R0, R0, R3, !PT ;  /* 0x0000000300007209 */ /* 0x000fe20007810000 */
[----:B------:R-:W-:Y:S02]  /*b900*/  FFMA.FTZ R39, R39, c[0x0][0x2d0], -R168 ;  /* 0x0000b40027277a23 */ /* 0x000fe400000108a8 */
[--C-:B------:R-:W-:Y:S01]  /*b910*/  FFMA.FTZ R40, R40, c[0x0][0x2d0], -R169.reuse ;  /* 0x0000b40028287a23 */ /* 0x100fe200000108a9 */
[----:B------:R1:W-:Y:S01]  /*b920*/  MUFU.EX2 R130, R2 ;  /* 0x0000000200827308 */ /* 0x0003e20000000800 */
[--C-:B------:R-:W-:Y:S02]  /*b930*/  FFMA.FTZ R41, R41, c[0x0][0x2d0], -R169.reuse ;  /* 0x0000b40029297a23 */ /* 0x100fe400000108a9 */
[--C-:B------:R-:W-:Y:S01]  /*b940*/  FFMA.FTZ R44, R44, c[0x0][0x2d0], -R169.reuse ;  /* 0x0000b4002c2c7a23 */ /* 0x100fe200000108a9 */
[----:B------:R-:W-:Y:S01]  /*b950*/  F2FP.PACK_AB R137, R203, R202 ;  /* 0x000000cacb89723e */ /* 0x000fe200000000ff */
[----:B------:R-:W-:Y:S02]  /*b960*/  FFMA.FTZ R45, R45, c[0x0][0x2d0], -R169 ;  /* 0x0000b4002d2d7a23 */ /* 0x000fe400000108a9 */
[C---:B------:R-:W-:Y:S02]  /*b970*/  FMUL.FTZ R112, R131.reuse, R112 ;  /* 0x0000007083707220 */ /* 0x040fe40000410000 */
[C---:B------:R-:W-:Y:S01]  /*b980*/  FMUL.FTZ R113, R131.reuse, R113 ;  /* 0x0000007183717220 */ /* 0x040fe20000410000 */
[----:B------:R-:W1:Y:S01]  /*b990*/  MUFU.EX2 R195, R19 ;  /* 0x0000001300c37308 */ /* 0x000e620000000800 */
[C---:B------:R-:W-:Y:S02]  /*b9a0*/  FMUL.FTZ R116, R131.reuse, R116 ;  /* 0x0000007483747220 */ /* 0x040fe40000410000 */
[C---:B------:R-:W-:Y:S02]  /*b9b0*/  FMUL.FTZ R117, R131.reuse, R117 ;  /* 0x0000007583757220 */ /* 0x040fe40000410000 */
[C---:B------:R-:W-:Y:S02]  /*b9c0*/  FMUL.FTZ R124, R131.reuse, R124 ;  /* 0x0000007c837c7220 */ /* 0x040fe40000410000 */
[C---:B------:R-:W-:Y:S02]  /*b9d0*/  FMUL.FTZ R125, R131.reuse, R125 ;  /* 0x0000007d837d7220 */ /* 0x040fe40000410000 */
[C---:B------:R-:W-:Y:S01]  /*b9e0*/  FMUL.FTZ R52, R131.reuse, R52 ;  /* 0x0000003483347220 */ /* 0x040fe20000410000 */
[----:B------:R-:W-:Y:S01]  /*b9f0*/  MUFU.EX2 R191, R8 ;  /* 0x0000000800bf7308 */ /* 0x000fe20000000800 */
[C---:B------:R-:W-:Y:S02]  /*ba00*/  FMUL.FTZ R53, R131.reuse, R53 ;  /* 0x0000003583357220 */ /* 0x040fe40000410000 */
[----:B------:R-:W-:Y:S02]  /*ba10*/  FMUL.FTZ R64, R131, R64 ;  /* 0x0000004083407220 */ /* 0x000fe40000410000 */
[----:B-1----:R-:W-:Y:S02]  /*ba20*/  FADD.FTZ R2, -R132, R135 ;  /* 0x0000008784027221 */ /* 0x002fe40000010100 */
        /* <DEDUP_REMOVED lines=101> */
[C---:B----4-:R-:W-:Y:S02]  /*c080*/  FMUL.FTZ R20, R129.reuse, R156 ;  /* 0x0000009c81147220 */ /* 0x050fe40000410000 */
[C---:B------:R-:W-:Y:S02]  /*c090*/  FMUL.FTZ R66, R130.reuse, R66 ;  /* 0x0000004282427220 */ /* 0x040fe40000410000 */
[-C--:B------:R-:W-:Y:S01]  /*c0a0*/  HMMA.16816.F32 R12, R140, R162.reuse, R12 ;  /* 0x000000a28c0c723c */ /* 0x080fe2000000180c */
[----:B------:R-:W4:Y:S03]  /*c0b0*/  MUFU.EX2 R181, R33 ;  /* 0x0000002100b57308 */ /* 0x000f260000000800 */
[C---:B------:R-:W-:Y:S02]  /*c0c0*/  FMUL.FTZ R67, R130.reuse, R67 ;  /* 0x0000004382437220 */ /* 0x040fe40000410000 */
[----:B--2---:R-:W-:Y:S02]  /*c0d0*/  FMUL.FTZ R21, R129, R157 ;  /* 0x0000009d81157220 */ /* 0x004fe40000410000 */
[C---:B------:R-:W-:Y:S03]  /*c0e0*/  HMMA.16816.F32 R16, R136.reuse, R162, R16 ;  /* 0x000000a28810723c */ /* 0x040fe60000001810 */
[----:B------:R-:W-:Y:S01]  /*c0f0*/  MUFU.EX2 R180, R34 ;  /* 0x0000002200b47308 */ /* 0x000fe20000000800 */
[C---:B------:R-:W-:Y:S02]  /*c100*/  FMUL.FTZ R68, R131.reuse, R68 ;  /* 0x0000004483447220 */ /* 0x040fe40000410000 */
[----:B------:R-:W-:Y:S02]  /*c110*/  FMUL.FTZ R69, R131, R69 ;  /* 0x0000004583457220 */ /* 0x000fe40000410000 */
[-C--:B------:R-:W-:Y:S04]  /*c120*/  HMMA.16816.F32 R100, R136, R164.reuse, R100 ;  /* 0x000000a48864723c */ /* 0x080fe80000001864 */
[C---:B------:R-:W-:Y:S01]  /*c130*/  FMUL.FTZ R70, R130.reuse, R70 ;  /* 0x0000004682467220 */ /* 0x040fe20000410000 */
[----:B------:R2:W1:Y:S01]  /*c140*/  MUFU.EX2 R179, R35 ;  /* 0x0000002300b37308 */ /* 0x0004620000000800 */
[----:B------:R-:W-:Y:S02]  /*c150*/  FMUL.FTZ R71, R130, R71 ;  /* 0x0000004782477220 */ /* 0x000fe40000410000 */
[C---:B------:R-:W-:Y:S04]  /*c160*/  HMMA.16816.F32 R104, R140.reuse, R164, R104 ;  /* 0x000000a48c68723c */ /* 0x040fe80000001868 */
[C---:B------:R-:W-:Y:S02]  /*c170*/  FMUL.FTZ R72, R129.reuse, R72 ;  /* 0x0000004881487220 */ /* 0x040fe40000410000 */
        /* <DEDUP_REMOVED lines=9> */
[----:B------:R-:W-:Y:S02]  /*c210*/  FMUL.FTZ R77, R129, R77 ;  /* 0x0000004d814d7220 */ /* 0x000fe40000410000 */
[-C--:B---3--:R-:W-:Y:S03]  /*c220*/  HMMA.16816.F32 R116, R136, R144.reuse, R116 ;  /* 0x000000908874723c */ /* 0x088fe60000001874 */
[----:B------:R-:W-:Y:S01]  /*c230*/  MUFU.EX2 R167, R37 ;  /* 0x0000002500a77308 */ /* 0x000fe20000000800 */
[C---:B------:R-:W-:Y:S02]  /*c240*/  FMUL.FTZ R78, R0.reuse, R78 ;  /* 0x0000004e004e7220 */ /* 0x040fe40000410000 */
[----:B------:R-:W-:Y:S02]  /*c250*/  FMUL.FTZ R79, R0, R79 ;  /* 0x0000004f004f7220 */ /* 0x000fe40000410000 */
[C---:B------:R-:W-:Y:S04]  /*c260*/  HMMA.16816.F32 R120, R140.reuse, R144, R120 ;  /* 0x000000908c78723c */ /* 0x040fe80000001878 */
[C---:B------:R-:W-:Y:S01]  /*c270*/  FMUL.FTZ R80, R131.reuse, R80 ;  /* 0x0000005083507220 */ /* 0x040fe20000410000 */
[----:B------:R-:W-:Y:S01]  /*c280*/  MUFU.EX2 R166, R38 ;  /* 0x0000002600a67308 */ /* 0x000fe20000000800 */
[C---:B------:R-:W-:Y:S02]  /*c290*/  FMUL.FTZ R81, R131.reuse, R81 ;  /* 0x0000005183517220 */ /* 0x040fe40000410000 */
[----:B------:R-:W-:Y:S04]  /*c2a0*/  FMUL.FTZ R82, R130, R82 ;  /* 0x0000005282527220 */ /* 0x000fe80000410000 */
[----:B-1----:R-:W-:Y:S02]  /*c2b0*/  FMUL.FTZ R22, R0, R158 ;  /* 0x0000009e00167220 */ /* 0x002fe40000410000 */
[C---:B------:R-:W-:Y:S01]  /*c2c0*/  FMUL.FTZ R83, R130.reuse, R83 ;  /* 0x0000005382537220 */ /* 0x040fe20000410000 */
[----:B------:R1:W-:Y:S01]  /*c2d0*/  MUFU.EX2 R165, R39 ;  /* 0x0000002700a57308 */ /* 0x0003e20000000800 */
[C---:B------:R-:W-:Y:S02]  /*c2e0*/  FMUL.FTZ R84, R131.reuse, R84 ;  /* 0x0000005483547220 */ /* 0x040fe40000410000 */
[----:B------:R-:W-:Y:S01]  /*c2f0*/  FMUL.FTZ R85, R131, R85 ;  /* 0x0000005583557220 */ /* 0x000fe20000410000 */
[-C--:B------:R-:W-:Y:S03]  /*c300*/  HMMA.16816.F32 R20, R140, R146.reuse, R20 ;  /* 0x000000928c14723c */ /* 0x080fe60000001814 */
[C---:B------:R-:W-:Y:S02]  /*c310*/  FMUL.FTZ R86, R130.reuse, R86 ;  /* 0x0000005682567220 */ /* 0x040fe40000410000 */
[----:B------:R-:W-:Y:S01]  /*c320*/  FMUL.FTZ R87, R130, R87 ;  /* 0x0000005782577220 */ /* 0x000fe20000410000 */
[----:B------:R-:W-:Y:S01]  /*c330*/  MUFU.EX2 R160, R40 ;  /* 0x0000002800a07308 */ /* 0x000fe20000000800 */
[--C-:B------:R-:W-:Y:S01]  /*c340*/  FFMA.FTZ R26, R26, c[0x0][0x2d0], -R3.reuse ;  /* 0x0000b4001a1a7a23 */ /* 0x100fe20000010803 */
[C---:B------:R-:W-:Y:S01]  /*c350*/  HMMA.16816.F32 R124, R136.reuse, R146, R124 ;  /* 0x00000092887c723c */ /* 0x040fe2000000187c */
[----:B------:R-:W2:Y:S03]  /*c360*/  LDSM.16.MT88.4 R144, [R205+0x3080] ;  /* 0x00308000cd90783b */ /* 0x000ea60000004200 */
[--C-:B------:R-:W-:Y:S02]  /*c370*/  FFMA.FTZ R27, R27, c[0x0][0x2d0], -R3.reuse ;  /* 0x0000b4001b1b7a23 */ /* 0x100fe40000010803 */
[C---:B------:R-:W-:Y:S02]  /*c380*/  FMUL.FTZ R88, R129.reuse, R88 ;  /* 0x0000005881587220 */ /* 0x040fe40000410000 */
[-C--:B------:R-:W-:Y:S01]  /*c390*/  HMMA.16816.F32 R52, R136, R148.reuse, R52 ;  /* 0x000000948834723c */ /* 0x080fe20000001834 */
[----:B------:R-:W-:Y:S01]  /*c3a0*/  MUFU.EX2 R183, R128 ;  /* 0x0000008000b77308 */ /* 0x000fe20000000800 */
[----:B-1----:R-:W-:Y:S02]  /*c3b0*/  LDSM.16.MT88.4 R36, [R205+0x3480] ;  /* 0x00348000cd24783b */ /* 0x002fe40000004200 */
[----:B------:R-:W-:Y:S02]  /*c3c0*/  FMUL.FTZ R89, R129, R89 ;  /* 0x0000005981597220 */ /* 0x000fe40000410000 */
[C---:B------:R-:W-:Y:S02]  /*c3d0*/  FMUL.FTZ R90, R0.reuse, R90 ;  /* 0x0000005a005a7220 */ /* 0x040fe40000410000 */
[C---:B------:R-:W-:Y:S03]  /*c3e0*/  HMMA.16816.F32 R56, R140.reuse, R148, R56 ;  /* 0x000000948c38723c */ /* 0x040fe60000001838 */
[----:B------:R-:W-:Y:S01]  /*c3f0*/  MUFU.EX2 R128, R43 ;  /* 0x0000002b00807308 */ /* 0x000fe20000000800 */
[----:B------:R-:W-:Y:S02]  /*c400*/  FMUL.FTZ R91, R0, R91 ;  /* 0x0000005b005b7220 */ /* 0x000fe40000410000 */
[--C-:B------:R-:W-:Y:S02]  /*c410*/  FFMA.FTZ R30, R30, c[0x0][0x2d0], -R3.reuse ;  /* 0x0000b4001e1e7a23 */ /* 0x100fe40000010803 */
[-C--:B------:R-:W-:Y:S04]  /*c420*/  HMMA.16816.F32 R60, R140, R150.reuse, R60 ;  /* 0x000000968c3c723c */ /* 0x080fe8000000183c */
[--C-:B------:R-:W-:Y:S01]  /*c430*/  FFMA.FTZ R31, R31, c[0x0][0x2d0], -R3.reuse ;  /* 0x0000b4001f1f7a23 */ /* 0x100fe20000010803 */
[----:B------:R4:W-:Y:S01]  /*c440*/  MUFU.EX2 R176, R26 ;  /* 0x0000001a00b07308 */ /* 0x0009e20000000800 */
[----:B------:R-:W-:Y:S02]  /*c450*/  FFMA.FTZ R3, R47, c[0x0][0x2d0], -R3 ;  /* 0x0000b4002f037a23 */ /* 0x000fe40000010803 */
[C---:B------:R-:W-:Y:S04]  /*c460*/  HMMA.16816.F32 R64, R136.reuse, R150, R64 ;  /* 0x000000968840723c */ /* 0x040fe80000001840 */
[C---:B------:R-:W-:Y:S02]  /*c470*/  FMUL.FTZ R92, R129.reuse, R92 ;  /* 0x0000005c815c7220 */ /* 0x040fe40000410000 */
[----:B------:R-:W-:Y:S01]  /*c480*/  FMUL.FTZ R93, R129, R93 ;  /* 0x0000005d815d7220 */ /* 0x000fe20000410000 */
[----:B------:R1:W-:Y:S01]  /*c490*/  MUFU.EX2 R175, R27 ;  /* 0x0000001b00af7308 */ /* 0x0003e20000000800 */
[C---:B------:R-:W-:Y:S01]  /*c4a0*/  FMUL.FTZ R94, R0.reuse, R94 ;  /* 0x0000005e005e7220 */ /* 0x040fe20000410000 */
[-C--:B--2---:R-:W-:Y:S03]  /*c4b0*/  HMMA.16816.F32 R68, R136, R144.reuse, R68 ;  /* 0x000000908844723c */ /* 0x084fe60000001844 */
[----:B------:R-:W-:Y:S02]  /*c4c0*/  FMUL.FTZ R95, R0, R95 ;  /* 0x0000005f005f7220 */ /* 0x000fe40000410000 */
[C---:B------:R-:W-:Y:S02]  /*c4d0*/  FMUL.FTZ R96, R131.reuse, R96 ;  /* 0x0000006083607220 */ /* 0x040fe40000410000 */
[----:B------:R-:W-:Y:S01]  /*c4e0*/  FMUL.FTZ R97, R131, R97 ;  /* 0x0000006183617220 */ /* 0x000fe20000410000 */
[C---:B------:R-:W-:Y:S01]  /*c4f0*/  HMMA.16816.F32 R72, R140.reuse, R144, R72 ;  /* 0x000000908c48723c */ /* 0x040fe20000001848 */
[----:B------:R-:W-:Y:S03]  /*c500*/  MUFU.EX2 R172, R30 ;  /* 0x0000001e00ac7308 */ /* 0x000fe60000000800 */
[C---:B------:R-:W-:Y:S01]  /*c510*/  FMUL.FTZ R98, R130.reuse, R98 ;  /* 0x0000006282627220 */ /* 0x040fe20000410000 */
[----:B----4-:R-:W-:Y:S01]  /*c520*/  F2FP.PACK_AB R26, R181, R182 ;  /* 0x000000b6b51a723e */ /* 0x010fe200000000ff */
[----:B------:R-:W-:Y:S02]  /*c530*/  FMUL.FTZ R99, R130, R99 ;  /* 0x0000006382637220 */ /* 0x000fe40000410000 */
[-C--:B------:R-:W-:Y:S03]  /*c540*/  HMMA.16816.F32 R76, R140, R146.reuse, R76 ;  /* 0x000000928c4c723c */ /* 0x080fe6000000184c */
[----:B------:R-:W2:Y:S01]  /*c550*/  MUFU.EX2 R171, R31 ;  /* 0x0000001f00ab7308 */ /* 0x000ea20000000800 */
[--C-:B------:R-:W-:Y:S01]  /*c560*/  FFMA.FTZ R48, R48, c[0x0][0x2d0], -R135.reuse ;  /* 0x0000b40030307a23 */ /* 0x100fe20000010887 */
        /* <DEDUP_REMOVED lines=13> */
[--C-:B------:R-:W-:Y:S02]  /*c640*/  FFMA.FTZ R50, R50, c[0x0][0x2d0], -R168.reuse ;  /* 0x0000b40032327a23 */ /* 0x100fe400000108a8 */
[----:B------:R-:W-:Y:S01]  /*c650*/  FFMA.FTZ R51, R51, c[0x0][0x2d0], -R168 ;  /* 0x0000b40033337a23 */ /* 0x000fe200000108a8 */
[-C--:B------:R-:W-:Y:S01]  /*c660*/  HMMA.16816.F32 R92, R140, R34.reuse, R92 ;  /* 0x000000228c5c723c */ /* 0x080fe2000000185c */
[----:B------:R2:W4:Y:S01]  /*c670*/  MUFU.EX2 R177, R25 ;  /* 0x0000001900b17308 */ /* 0x0005220000000800 */
[----:B------:R-:W4:Y:S02]  /*c680*/  LDSM.16.MT88.4 R140, [R206+0x1c80] ;  /* 0x001c8000ce8c783b */ /* 0x000f240000004200 */
[----:B-----5:R-:W-:Y:S02]  /*c690*/  FFMA.FTZ R0, R0, R231, R187 ;  /* 0x000000e700007223 */ /* 0x020fe400000100bb */
[----:B------:R-:W-:Y:S02]  /*c6a0*/  FFMA.FTZ R131, R131, R234, R221 ;  /* 0x000000ea83837223 */ /* 0x000fe400000100dd */
        /* <DEDUP_REMOVED lines=10> */
[----:B------:R-:W-:Y:S01]  /*c750*/  FFMA.FTZ R129, R129, R232, R191 ;  /* 0x000000e881817223 */ /* 0x000fe200000100bf */
[----:B--2---:R-:W-:Y:S08]  /*c760*/  F2FP.PACK_AB R25, R183, R184 ;  /* 0x000000b8b719723e */ /* 0x004ff000000000ff */
        /* <DEDUP_REMOVED lines=13> */
[----:B------:R1:W-:Y:S05]  /*c840*/  MUFU.EX2 R51, R44 ;  /* 0x0000002c00337308 */ /* 0x0003ea0000000800 */
[C---:B------:R-:W-:Y:S05]  /*c850*/  HMMA.16816.F32 R104, R28.reuse, R140, R104 ;  /* 0x0000008c1c68723c */ /* 0x040fea0000001868 */
[----:B------:R-:W-:Y:S03]  /*c860*/  MUFU.EX2 R164, R48 ;  /* 0x0000003000a47308 */ /* 0x000fe60000000800 */
[-C--:B------:R-:W-:Y:S07]  /*c870*/  HMMA.16816.F32 R108, R28, R142.reuse, R108 ;  /* 0x0000008e1c6c723c */ /* 0x080fee000000186c */
[----:B------:R2:W-:Y:S01]  /*c880*/  MUFU.EX2 R48, R3 ;  /* 0x0000000300307308 */ /* 0x0005e20000000800 */
[C---:B------:R-:W-:Y:S01]  /*c890*/  HMMA.16816.F32 R112, R24.reuse, R142, R112 ;  /* 0x0000008e1870723c */ /* 0x040fe20000001870 */
[----:B-1----:R-:W-:Y:S07]  /*c8a0*/  LDSM.16.MT88.4 R44, [R206+0x2c80] ;  /* 0x002c8000ce2c783b */ /* 0x002fee0000004200 */
[-C--:B-----5:R-:W-:Y:S08]  /*c8b0*/  HMMA.16816.F32 R116, R24, R32.reuse, R116 ;  /* 0x000000201874723c */ /* 0x0a0ff00000001874 */
        /* <DEDUP_REMOVED lines=102> */
.L_x_339:
        /* <DEDUP_REMOVED lines=15> */
.L_x_366:
[----:B------:R-:W2:Y:S01]  /*d010*/  LDL R13, [R1+0x38] ;  /* 0x00003800010d7983 */ /* 0x000ea20000100800 */
[----:B------:R-:W-:Y:S04]  /*d020*/  DEPBAR.LE SB0, 0x0 ;  /* 0x000080000000791a */ /* 0x000fe80000000000 */
[----:B------:R-:W3:Y:S01]  /*d030*/  LDL R12, [R1+0x34] ;  /* 0x00003400010c7983 */ /* 0x000ee20000100800 */
[C---:B------:R-:W-:Y:S01]  /*d040*/  ISETP.GE.AND P1, PT, R225.reuse, c[0x0][0x1d4], PT ;  /* 0x00007500e1007a0c */ /* 0x040fe20003f26270 */
[----:B------:R-:W-:Y:S01]  /*d050*/  IMAD.WIDE.U32 R2, R224, c[0x0][0x208], RZ ;  /* 0x00008200e0027a25 */ /* 0x000fe200078e00ff */
[----:B------:R-:W-:Y:S01]  /*d060*/  SHF.R.S32.HI R4, RZ, 0x1f, R222 ;  /* 0x0000001fff047819 */ /* 0x000fe200000114de */
[----:B------:R-:W1:Y:S01]  /*d070*/  S2R R5, SR_CTAID.Y ;  /* 0x0000000000057919 */ /* 0x000e620000002600 */
[----:B------:R-:W-:Y:S01]  /*d080*/  IADD3 R11, R225, 0x40, RZ ;  /* 0x00000040e10b7810 */ /* 0x000fe20007ffe0ff */
[----:B------:R-:W-:Y:S01]  /*d090*/  BSSY B0, `(.L_x_346) ;  /* 0x0000051000007945 */ /* 0x000fe20003800000 */
[----:B------:R-:W-:Y:S01]  /*d0a0*/  SHF.R.S32.HI R0, RZ, 0x1f, R224 ;  /* 0x0000001fff007819 */ /* 0x000fe200000114e0 */
[----:B------:R-:W4:Y:S01]  /*d0b0*/  S2R R8, SR_CTAID.Y ;  /* 0x0000000000087919 */ /* 0x000f220000002600 */
[----:B------:R-:W-:Y:S03]  /*d0c0*/  IMAD R4, R4, c[0x0][0x218], RZ ;  /* 0x0000860004047a24 */ /* 0x000fe600078e02ff */
[----:B------:R-:W-:Y:S01]  /*d0d0*/  BAR.SYNC.DEFER_BLOCKING 0x0 ;  /* 0x0000000000007b1d */ /* 0x000fe20000010000 */
[----:B------:R-:W-:Y:S02]  /*d0e0*/  IMAD R0, R0, c[0x0][0x208], RZ ;  /* 0x0000820000007a24 */ /* 0x000fe400078e02ff */
[----:B------:R-:W-:Y:S02]  /*d0f0*/  IMAD R4, R222, c[0x0][0x21c], R4 ;  /* 0x00008700de047a24 */ /* 0x000fe400078e0204 */
[----:B------:R-:W-:Y:S04]  /*d100*/  IMAD R0, R224, c[0x0][0x20c], R0 ;  /* 0x00008300e0007a24 */ /* 0x000fe800078e0200 */
[----:B------:R-:W-:Y:S04]  /*d110*/  IMAD.IADD R3, R3, 0x1, R0 ;  /* 0x0000000103037824 */ /* 0x000fe800078e0200 */
[----:B------:R-:W-:Y:S01]  /*d120*/  IMAD.WIDE.U32 R2, R222, c[0x0][0x218], R2 ;  /* 0x00008600de027a25 */ /* 0x000fe200078e0002 */
[----:B------:R-:W-:Y:S04]  /*d130*/  LDSM.16.M88.4 R48, [R207+0x6080] ;  /* 0x00608000cf30783b */ /* 0x000fe80000000200 */
[----:B------:R-:W-:Y:S04]  /*d140*/  LDSM.16.M88.4 R44, [R207+0x7080] ;  /* 0x00708000cf2c783b */ /* 0x000fe80000000200 */
[----:B------:R-:W-:Y:S04]  /*d150*/  LDSM.16.M88.4 R16, [R204+0x3c80] ;  /* 0x003c8000cc10783b */ /* 0x000fe80000000200 */
[----:B------:R-:W-:Y:S04]  /*d160*/  LDSM.16.M88.4 R32, [R204+0x4080] ;  /* 0x00408000cc20783b */ /* 0x000fe80000000200 */
[----:B------:R-:W-:Y:S01]  /*d170*/  LDSM.16.M88.4 R136, [R204+0x4480] ;  /* 0x00448000cc88783b */ /* 0x000fe20000000200 */
[----:B-1----:R-:W-:Y:S01]  /*d180*/  SHF.R.S32.HI R5, RZ, 0x1f, R5 ;  /* 0x0000001fff057819 */ /* 0x002fe20000011405 */
[----:B----4-:R-:W-:Y:S02]  /*d190*/  IMAD.WIDE.U32 R6, R8, c[0x0][0x210], RZ ;  /* 0x0000840008067a25 */ /* 0x010fe400078e00ff */
[----:B------:R-:W-:Y:S02]  /*d1a0*/  LDSM.16.M88.4 R160, [R208+0x6080] ;  /* 0x00608000d0a0783b */ /* 0x000fe40000000200 */
[----:B------:R-:W-:Y:S01]  /*d1b0*/  IMAD R5, R5, c[0x0][0x210], RZ ;  /* 0x0000840005057a24 */ /* 0x000fe200078e02ff */
[----:B------:R-:W-:Y:S01]  /*d1c0*/  IADD3 R0, P0, R6, R2, RZ ;  /* 0x0000000206007210 */ /* 0x000fe20007f1e0ff */
[----:B------:R-:W-:Y:S01]  /*d1d0*/  LDSM.16.M88.4 R168, [R208+0x7080] ;  /* 0x00708000d0a8783b */ /* 0x000fe20000000200 */
[----:B------:R-:W-:Y:S01]  /*d1e0*/  IADD3 R6, R225, 0x20, RZ ;  /* 0x00000020e1067810 */ /* 0x000fe20007ffe0ff */
[----:B------:R-:W-:Y:S02]  /*d1f0*/  IMAD R5, R8, c[0x0][0x214], R5 ;  /* 0x0000850008057a24 */ /* 0x000fe400078e0205 */
[----:B------:R-:W-:Y:S01]  /*d200*/  LDSM.16.M88.4 R164, [R209] ;  /* 0x00000000d1a4783b */ /* 0x000fe20000000200 */
[----:B------:R-:W-:Y:S01]  /*d210*/  SHF.R.S32.HI R6, RZ, 0x1f, R6 ;  /* 0x0000001fff067819 */ /* 0x000fe20000011406 */
[----:B------:R-:W-:Y:S01]  /*d220*/  IMAD.IADD R5, R7, 0x1, R5 ;  /* 0x0000000107057824 */ /* 0x000fe200078e0205 */
[----:B------:R-:W-:Y:S01]  /*d230*/  IADD3 R7, R225, 0x20, RZ ;  /* 0x00000020e1077810 */ /* 0x000fe20007ffe0ff */
[----:B------:R-:W-:Y:S03]  /*d240*/  LDSM.16.M88.4 R172, [R217] ;  /* 0x00000000d9ac783b */ /* 0x000fe60000000200 */
[----:B------:R-:W-:Y:S01]  /*d250*/  IADD3.X R3, R5, R3, R4, P0, !PT ;  /* 0x0000000305037210 */ /* 0x000fe200007fe404 */
[----:B------:R-:W-:Y:S01]  /*d260*/  LDSM.16.M88.4 R176, [R216] ;  /* 0x00000000d8b0783b */ /* 0x000fe20000000200 */
[C---:B------:R-:W-:Y:S02]  /*d270*/  LEA R10, P0, R0.reuse, c[0x0][0x1f8], 0x1 ;  /* 0x00007e00000a7a11 */ /* 0x040fe400078008ff */
[----:B------:R-:W-:Y:S02]  /*d280*/  IADD3 R5, R225, 0x40, RZ ;  /* 0x00000040e1057810 */ /* 0x000fe40007ffe0ff */
[----:B------:R-:W-:Y:S02]  /*d290*/  LEA.HI.X R3, R0, c[0x0][0x1fc], R3, 0x1, P0 ;  /* 0x00007f0000037a11 */ /* 0x000fe400000f0c03 */
[----:B------:R-:W-:Y:S01]  /*d2a0*/  LEA.HI R6, R6, R7, RZ, 0x3 ;  /* 0x0000000706067211 */ /* 0x000fe200078f18ff */
[----:B------:R-:W1:Y:S01]  /*d2b0*/  SHFL.IDX PT, R0, R10, RZ, 0x1c1f ;  /* 0x001c1fff0a007589 */ /* 0x000e6200000e0000 */
[----:B------:R-:W-:Y:S02]  /*d2c0*/  SHF.R.S32.HI R5, RZ, 0x1f, R5 ;  /* 0x0000001fff057819 */ /* 0x000fe40000011405 */
[----:B------:R-:W-:Y:S01]  /*d2d0*/  LOP3.LUT R6, R6, 0xfffffff8, RZ, 0xc0, !PT ;  /* 0xfffffff806067812 */ /* 0x000fe200078ec0ff */
[----:B------:R-:W4:Y:S01]  /*d2e0*/  SHFL.IDX PT, R2, R3, RZ, 0x1c1f ;  /* 0x001c1fff03027589 */ /* 0x000f2200000e0000 */
[----:B------:R-:W-:Y:S03]  /*d2f0*/  LEA.HI R5, R5, R11, RZ, 0x3 ;  /* 0x0000000b05057211 */ /* 0x000fe600078f18ff */
[----:B------:R-:W-:Y:S01]  /*d300*/  IMAD.SHL.U32 R134, R6, 0x2, RZ ;  /* 0x0000000206867824 */ /* 0x000fe200078e00ff */
[----:B------:R-:W-:Y:S01]  /*d310*/  LOP3.LUT R5, R5, 0xfffffff8, RZ, 0xc0, !PT ;  /* 0xfffffff805057812 */ /* 0x000fe200078ec0ff */
[----:B------:R-:W5:Y:S04]  /*d320*/  S2R R11, SR_TID.X ;  /* 0x00000000000b7919 */ /* 0x000f680000002100 */
[----:B------:R-:W-:Y:S01]  /*d330*/  IMAD.SHL.U32 R219, R5, 0x2, RZ ;  /* 0x0000000205db7824 */ /* 0x000fe200078e00ff */
[----:B-1----:R-:W-:Y:S05]  /*d340*/  IADD3 R8, P0, R0, R237, RZ ;  /* 0x000000ed00087210 */ /* 0x002fea0007f1e0ff */
[----:B----4-:R-:W-:Y:S05]  /*d350*/  IMAD.X R9, R2, 0x1, R227, P0 ;  /* 0x0000000102097824 */ /* 0x010fea00000e06e3 */
[----:B------:R-:W-:Y:S01]  /*d360*/  @!PT LDS RZ, [RZ] ;  /* 0x00000000fffff984 */ /* 0x000fe20000000800 */
[----:B------:R1:W-:Y:S01]  /*d370*/  LDGSTS.E.BYPASS.LTC128B.128 [R218+0x1880], [R8.64], !P1 ;  /* 0x0188000008da7fae */ /* 0x0003e2000c901d46 */
[----:B-----5:R-:W-:Y:S02]  /*d380*/  ISETP.GT.AND P1, PT, R11, 0x3f, PT ;  /* 0x0000003f0b00780c */ /* 0x020fe40003f24270 */
        /* <DEDUP_REMOVED lines=14> */
[----:B-1----:R1:W2:Y:S04]  /*d470*/  SHFL.IDX PT, R4, R3, 0x1, 0x1c1f ;  /* 0x003c1f0003047f89 */ /* 0x0022a800000e0000 */
[----:B------:R1:W3:Y:S02]  /*d480*/  SHFL.IDX PT, R0, R10, 0x1, 0x1c1f ;  /* 0x003c1f000a007f89 */ /* 0x0002e400000e0000 */
.L_x_387:
[C---:B-1----:R-:W-:Y:S02]  /*d490*/  IADD3 R10, R225.reuse, 0x20, RZ ;  /* 0x00000020e10a7810 */ /* 0x042fe40007ffe0ff */
[C---:B------:R-:W-:Y:S02]  /*d4a0*/  ISETP.GE.AND P3, PT, R225.reuse, c[0x0][0x1d4], PT ;  /* 0x00007500e1007a0c */ /* 0x040fe40003f66270 */
        /* <DEDUP_REMOVED lines=15> */
.L_x_347:
[----:B------:R-:W-:Y:S05]  /*d5a0*/  BSYNC B0 ;  /* 0x0000000000007941 */ /* 0x000fea0003800000 */
.L_x_346:
[----:B------:R-:W0:Y:S01]  /*d5b0*/  LDGDEPBAR ;  /* 0x00000000000079af */ /* 0x000e220000000000 */
[----:B------:R-:W-:Y:S01]  /*d5c0*/  WARPSYNC 0xffffffff ;  /* 0xffffffff00007948 */ /* 0x000fe20003800000 */
[-C--:B-1----:R-:W-:Y:S06]  /*d5d0*/  HMMA.16816.F32 R4, R48, R16.reuse, RZ ;  /* 0x000000103004723c */ /* 0x082fec00000018ff */
        /* <DEDUP_REMOVED lines=40> */
[----:B------:R-:W-:Y:S07]  /*d860*/  LDSM.16.M88.4 R184, [R212] ;  /* 0x00000000d4b8783b */ /* 0x000fee0000000200 */
[-C--:B----4-:R-:W-:Y:S08]  /*d870*/  HMMA.16816.F32 R20, R180, R136.reuse, R20 ;  /* 0x00000088b414723c */ /* 0x090ff00000001814 */
[C---:B------:R-:W-:Y:S08]  /*d880*/  HMMA.16816.F32 R24, R188.reuse, R136, R24 ;  /* 0x00000088bc18723c */ /* 0x040ff00000001818 */
[-C--:B------:R-:W-:Y:S08]  /*d890*/  HMMA.16816.F32 R28, R188, R138.reuse, R28 ;  /* 0x0000008abc1c723c */ /* 0x080ff0000000181c */
[C---:B------:R-:W-:Y:S01]  /*d8a0*/  HMMA.16816.F32 R32, R180.reuse, R138, R32 ;  /* 0x0000008ab420723c */ /* 0x040fe20000001820 */
[----:B------:R-:W-:Y:S07]  /*d8b0*/  LDSM.16.M88.4 R136, [R207+0xa080] ;  /* 0x00a08000cf88783b */ /* 0x000fee0000000200 */
[-C--:B-----5:R-:W-:Y:S08]  /*d8c0*/  HMMA.16816.F32 R36, R180, R164.reuse, R36 ;  /* 0x000000a4b424723c */ /* 0x0a0ff00000001824 */
[C---:B------:R-:W-:Y:S08]  /*d8d0*/  HMMA.16816.F32 R40, R188.reuse, R164, R40 ;  /* 0x000000a4bc28723c */ /* 0x040ff00000001828 */
[-C--:B------:R-:W-:Y:S01]  /*d8e0*/  HMMA.16816.F32 R44, R188, R166.reuse, R44 ;  /* 0x000000a6bc2c723c */ /* 0x080fe2000000182c */
[----:B------:R-:W-:Y:S07]  /*d8f0*/  LDSM.16.M88.4 R188, [R208+0xb080] ;  /* 0x00b08000d0bc783b */ /* 0x000fee0000000200 */
[----:B------:R-:W-:Y:S01]  /*d900*/  HMMA.16816.F32 R48, R180, R166, R48 ;  /* 0x000000a6b430723c */ /* 0x000fe20000001830 */
[----:B------:R-:W1:Y:S07]  /*d910*/  LDSM.16.M88.4 R164, [R204+0x5480] ;  /* 0x00548000cca4783b */ /* 0x000e6e0000000200 */
[-C--:B------:R-:W-:Y:S01]  /*d920*/  HMMA.16816.F32 R4, R192, R196.reuse, R4 ;  /* 0x000000c4c004723c */ /* 0x080fe20000001804 */
[----:B------:R-:W3:Y:S07]  /*d930*/  LDSM.16.M88.4 R180, [R204+0x5c80] ;  /* 0x005c8000ccb4783b */ /* 0x000eee0000000200 */
        /* <DEDUP_REMOVED lines=21> */
[-C--:B------:R-:W-:Y:S08]  /*da90*/  HMMA.16816.F32 R20, R136, R176.reuse, R20 ;  /* 0x000000b08814723c */ /* 0x080ff00000001814 */
[C---:B------:R-:W-:Y:S08]  /*daa0*/  HMMA.16816.F32 R24, R172.reuse, R176, R24 ;  /* 0x000000b0ac18723c */ /* 0x040ff00000001818 */
[-C--:B------:R-:W-:Y:S08]  /*dab0*/  HMMA.16816.F32 R28, R172, R178.reuse, R28 ;  /* 0x000000b2ac1c723c */ /* 0x080ff0000000181c */
[C---:B------:R-:W-:Y:S08]  /*dac0*/  HMMA.16816.F32 R32, R136.reuse, R178, R32 ;  /* 0x000000b28820723c */ /* 0x040ff00000001820 */
[-C--:B---3--:R-:W-:Y:S08]  /*dad0*/  HMMA.16816.F32 R36, R136, R180.reuse, R36 ;  /* 0x000000b48824723c */ /* 0x088ff00000001824 */
        /* <DEDUP_REMOVED lines=23> */
[----:B------:R-:W5:Y:S04]  /*dc50*/  LDL R128, [R1+0x30] ;  /* 0x0000300001807983 */ /* 0x000f680000100800 */
[----:B------:R-:W1:Y:S04]  /*dc60*/  S2R R228, SR_CTAID.Y ;  /* 0x0000000000e47919 */ /* 0x000e680000002600 */
[----:B------:R-:W1:Y:S02]  /*dc70*/  S2R R231, SR_CTAID.Y ;  /* 0x0000000000e77919 */ /* 0x000e640000002600 */
[----:B-1----:R-:W-:Y:S01]  /*dc80*/  SHF.R.S32.HI R228, RZ, 0x1f, R228 ;  /* 0x0000001fffe47819 */ /* 0x002fe200000114e4 */
[C---:B------:R-:W-:Y:S04]  /*dc90*/  IMAD.WIDE.U32 R232, R231.reuse, c[0x0][0x1e8], RZ ;  /* 0x00007a00e7e87a25 */ /* 0x040fe800078e00ff */
[----:B------:R-:W-:Y:S04]  /*dca0*/  IMAD R228, R228, c[0x0][0x1e8], RZ ;  /* 0x00007a00e4e47a24 */ /* 0x000fe800078e02ff */
[----:B------:R-:W-:Y:S01]  /*dcb0*/  IMAD R228, R231, c[0x0][0x1ec], R228 ;  /* 0x00007b00e7e47a24 */ /* 0x000fe200078e02e4 */
[----:B------:R-:W-:Y:S03]  /*dcc0*/  IADD3 R231, R225, 0x20, RZ ;  /* 0x00000020e1e77810 */ /* 0x000fe60007ffe0ff */
[----:B------:R-:W-:Y:S01]  /*dcd0*/  IMAD.IADD R228, R233, 0x1, R228 ;  /* 0x00000001e9e47824 */ /* 0x000fe200078e02e4 */
[----:B------:R-:W-:Y:S01]  /*dce0*/  ISETP.GE.AND P4, PT, R231, c[0x0][0x1d4], PT ;  /* 0x00007500e7007a0c */ /* 0x000fe20003f86270 */
        /* <DEDUP_REMOVED lines=31> */
[----:B-1----:R-:W-:Y:S05]  /*dee0*/  @P1 IADD3 R164, P0, R0, R237, RZ ;  /* 0x000000ed00a41210 */ /* 0x002fea0007f1e0ff */
[----:B--2---:R-:W-:Y:S01]  /*def0*/  @P1 IMAD.X R165, R2, 0x1, R227, P0 ;  /* 0x0000000102a51824 */ /* 0x004fe200000e06e3 */
[-C--:B------:R-:W-:Y:S04]  /*df00*/  @P1 IADD3 R162, P0, R0, R134.reuse, RZ ;  /* 0x0000008600a21210 */ /* 0x080fe80007f1e0ff */
[----:B------:R-:W-:Y:S01]  /*df10*/  @!PT LDS RZ, [RZ] ;  /* 0x00000000fffff984 */ /* 0x000fe20000000800 */
[----:B------:R1:W-:Y:S01]  /*df20*/  @P1 LDGSTS.E.BYPASS.LTC128B.128 [R218+0x3c80], [R164.64], !P5 ;  /* 0x03c80000a4da1fae */ /* 0x0003e2000e901d46 */
[--C-:B------:R-:W-:Y:S01]  /*df30*/  @P1 IMAD.X R163, R2, 0x1, R220.reuse, P0 ;  /* 0x0000000102a31824 */ /* 0x100fe200000e06dc */
[-C--:B------:R-:W-:Y:S02]  /*df40*/  @P1 IADD3 R160, P0, R0, R219.reuse, RZ ;  /* 0x000000db00a01210 */ /* 0x080fe40007f1e0ff */
        /* <DEDUP_REMOVED lines=15> */
.L_x_349:
[----:B------:R-:W2:Y:S01]  /*e040*/  LDL R2, [R1+0x18] ;  /* 0x0000180001027983 */ /* 0x000ea20000100800 */
[----:B------:R-:W-:Y:S02]  /*e050*/  IMAD.MOV.U32 R0, RZ, RZ, c[0x0][0x2c4] ;  /* 0x0000b100ff007624 */ /* 0x000fe400078e00ff */
[----:B------:R-:W-:Y:S01]  /*e060*/  IMAD.MOV.U32 R179, RZ, RZ, c[0x0][0x32c] ;  /* 0x0000cb00ffb37624 */ /* 0x000fe200078e00ff */
[----:B------:R-:W0:Y:S02]  /*e070*/  LDGDEPBAR ;  /* 0x00000000000079af */ /* 0x000e240000000000 */
[----:B------:R-:W-:Y:S02]  /*e080*/  ISETP.NE.AND P0, PT, R0, 0x1, PT ;  /* 0x000000010000780c */ /* 0x000fe40003f05270 */
[----:B------:R-:W-:Y:S11]  /*e090*/  ISETP.GE.AND P1, PT, R179, 0x1, PT ;  /* 0x00000001b300780c */ /* 0x000ff60003f26270 */
[----:B--2---:R-:W-:Y:S04]  /*e0a0*/  @P0 IMAD.HI.U32 R0, R2, c[0x0][0x2c8], RZ ;  /* 0x0000b20002000a27 */ /* 0x004fe800078e00ff */
[----:B------:R-:W-:Y:S01]  /*e0b0*/  IMAD.MOV.U32 R134, RZ, RZ, R2 ;  /* 0x000000ffff867224 */ /* 0x000fe200078e0002 */
[----:B------:R-:W-:Y:S01]  /*e0c0*/  @P0 SHF.R.U32.HI R134, RZ, c[0x0][0x2cc], R0 ;  /* 0x0000b300ff860a19 */ /* 0x000fe20000011600 */
[----:B------:R-:W-:Y:S04]  /*e0d0*/  IMAD R2, R223, -0x30, RZ ;  /* 0xffffffd0df027824 */ /* 0x000fe800078e02ff */
[----:B------:R-:W2:Y:S01]  /*e0e0*/  SHFL.IDX PT, R3, R134, RZ, 0x1c1f ;  /* 0x001c1fff86037589 */ /* 0x000ea200000e0000 */
[C---:B-1----:R-:W-:Y:S02]  /*e0f0*/  IADD3 R137, -R251.reuse, 0x1, R2 ;  /* 0x00000001fb897810 */ /* 0x042fe40007ffe102 */
[----:B------:R-:W-:Y:S02]  /*e100*/  IADD3 R138, -R251, R2, RZ ;  /* 0x00000002fb8a7210 */ /* 0x000fe40007ffe1ff */
[----:B------:R-:W-:Y:S04]  /*e110*/  IADD3 R137, -R230, R137, R229 ;  /* 0x00000089e6897210 */ /* 0x000fe80007ffe1e5 */
[C---:B------:R-:W-:Y:S02]  /*e120*/  IADD3 R136, R137.reuse, c[0x0][0x328], RZ ;  /* 0x0000ca0089887a10 */ /* 0x040fe40007ffe0ff */
[----:B------:R-:W-:Y:S04]  /*e130*/  IADD3 R137, R137, UR4, RZ ;  /* 0x0000000489897c10 */ /* 0x000fe8000fffe0ff */
[----:B--2---:R-:W-:Y:S01]  /*e140*/  IADD3 R0, R137, R3, RZ ;  /* 0x0000000389007210 */ /* 0x004fe20007ffe0ff */
        /* <DEDUP_REMOVED lines=15> */
.L_x_352:
[----:B------:R-:W-:Y:S04]  /*e240*/  MOV R132, 0x1 ;  /* 0x0000000100847802 */ /* 0x000fe80000000f00 */
[----:B------:R-:W-:Y:S11]  /*e250*/  ISETP.NE.AND P0, PT, R132, c[0x0][0x32c], PT ;  /* 0x0000cb0084007a0c */ /* 0x000ff60003f05270 */
[----:B------:R-:W-:Y:S02]  /*e260*/  @!UPT UIADD3 URZ, URZ, URZ, URZ ;  /* 0x0000003f3f3ff290 */ /* 0x000fe4000fffe03f */
[----:B------:R-:W-:Y:S05]  /*e270*/  @P0 IMAD.HI.U32 R132, R3, c[0x0][0x330], RZ ;  /* 0x0000cc0003840a27 */ /* 0x000fea00078e00ff */
[----:B------:R-:W-:Y:S02]  /*e280*/  @P0 SHF.R.U32.HI R3, RZ, c[0x0][0x334], R132 ;  /* 0x0000cd00ff030a19 */ /* 0x000fe40000011684 */
.L_x_353:
[----:B------:R-:W-:Y:S05]  /*e290*/  BSYNC B0 ;  /* 0x0000000000007941 */ /* 0x000fea0003800000 */
.L_x_351:
[----:B------:R-:W-:Y:S05]  /*e2a0*/  IMAD R3, R3, c[0x0][0x32c], R138 ;  /* 0x0000cb0003037a24 */ /* 0x000fea00078e028a */
[----:B------:R-:W-:Y:S02]  /*e2b0*/  IADD3 R132, R3, c[0x0][0x32c], RZ ;  /* 0x0000cb0003847a10 */ /* 0x000fe40007ffe0ff */
[----:B------:R-:W-:Y:S02]  /*e2c0*/  IMNMX R0, R0, R3, !PT ;  /* 0x0000000300007217 */ /* 0x000fe40007800200 */
[----:B------:R-:W-:Y:S02]  /*e2d0*/  IMNMX R128, R128, R132, PT ;  /* 0x0000008480807217 */ /* 0x000fe40003800200 */
.L_x_350:
        /* <DEDUP_REMOVED lines=17> */
.L_x_356:
[----:B------:R-:W-:Y:S04]  /*e3f0*/  MOV R139, 0x1 ;  /* 0x00000001008b7802 */ /* 0x000fe80000000f00 */
[----:B------:R-:W-:Y:S11]  /*e400*/  ISETP.NE.AND P0, PT, R139, c[0x0][0x32c], PT ;  /* 0x0000cb008b007a0c */ /* 0x000ff60003f05270 */
[----:B------:R-:W-:Y:S02]  /*e410*/  @!UPT UIADD3 URZ, URZ, URZ, URZ ;  /* 0x0000003f3f3ff290 */ /* 0x000fe4000fffe03f */
[----:B------:R-:W-:Y:S05]  /*e420*/  @P0 IMAD.HI.U32 R139, R133, c[0x0][0x330], RZ ;  /* 0x0000cc00858b0a27 */ /* 0x000fea00078e00ff */
[----:B------:R-:W-:Y:S02]  /*e430*/  @P0 SHF.R.U32.HI R133, RZ, c[0x0][0x334], R139 ;  /* 0x0000cd00ff850a19 */ /* 0x000fe4000001168b */
.L_x_357:
[----:B------:R-:W-:Y:S05]  /*e440*/  BSYNC B0 ;  /* 0x0000000000007941 */ /* 0x000fea0003800000 */
.L_x_355:
[----:B------:R-:W-:Y:S05]  /*e450*/  IMAD R133, R133, c[0x0][0x32c], R138 ;  /* 0x0000cb0085857a24 */ /* 0x000fea00078e028a */
[----:B------:R-:W-:Y:S02]  /*e460*/  IADD3 R139, R133, c[0x0][0x32c], RZ ;  /* 0x0000cb00858b7a10 */ /* 0x000fe40007ffe0ff */
[----:B------:R-:W-:Y:S02]  /*e470*/  IMNMX R3, R3, R133, !PT ;  /* 0x0000008503037217 */ /* 0x000fe40007800200 */
[----:B------:R-:W-:Y:S02]  /*e480*/  IMNMX R132, R132, R139, PT ;  /* 0x0000008b84847217 */ /* 0x000fe40003800200 */
.L_x_354:
        /* <DEDUP_REMOVED lines=55> */
[----:B------:R-:W-:Y:S01]  /*e800*/  ISETP.GE.AND P0, PT, R179, 0x1, PT ;  /* 0x00000001b300780c */ /* 0x000fe20003f06270 */
[--C-:B-1----:R-:W-:Y:S02]  /*e810*/  IMAD.IADD R2, R136, 0x1, R4.reuse ;  /* 0x0000000188027824 */ /* 0x102fe400078e0204 */
[----:B------:R-:W-:Y:S10]  /*e820*/  IMAD.IADD R0, R137, 0x1, R4 ;  /* 0x0000000189007824 */ /* 0x000ff400078e0204 */
        /* <DEDUP_REMOVED lines=14> */
.L_x_360:
[----:B------:R-:W-:Y:S04]  /*e910*/  MOV R20, 0x1 ;  /* 0x0000000100147802 */ /* 0x000fe80000000f00 */
[----:B------:R-:W-:Y:S11]  /*e920*/  ISETP.NE.AND P0, PT, R20, c[0x0][0x32c], PT ;  /* 0x0000cb0014007a0c */ /* 0x000ff60003f05270 */
[----:B------:R-:W-:Y:S02]  /*e930*/  @!UPT UIADD3 URZ, URZ, URZ, URZ ;  /* 0x0000003f3f3ff290 */ /* 0x000fe4000fffe03f */
[----:B------:R-:W-:Y:S05]  /*e940*/  @P0 IMAD.HI.U32 R20, R4, c[0x0][0x330], RZ ;  /* 0x0000cc0004140a27 */ /* 0x000fea00078e00ff */
[----:B------:R-:W-:Y:S02]  /*e950*/  @P0 SHF.R.U32.HI R4, RZ, c[0x0][0x334], R20 ;  /* 0x0000cd00ff040a19 */ /* 0x000fe40000011614 */
.L_x_361:
[----:B------:R-:W-:Y:S05]  /*e960*/  BSYNC B0 ;  /* 0x0000000000007941 */ /* 0x000fea0003800000 */
.L_x_359:
[----:B------:R-:W-:Y:S05]  /*e970*/  IMAD R4, R4, c[0x0][0x32c], R138 ;  /* 0x0000cb0004047a24 */ /* 0x000fea00078e028a */
[----:B------:R-:W-:Y:S02]  /*e980*/  IADD3 R20, R4, c[0x0][0x32c], RZ ;  /* 0x0000cb0004147a10 */ /* 0x000fe40007ffe0ff */
[----:B------:R-:W-:Y:S02]  /*e990*/  IMNMX R0, R0, R4, !PT ;  /* 0x0000000400007217 */ /* 0x000fe40007800200 */
[----:B------:R-:W-:Y:S02]  /*e9a0*/  IMNMX R2, R2, R20, PT ;  /* 0x0000001402027217 */ /* 0x000fe40003800200 */
.L_x_358:
        /* <DEDUP_REMOVED lines=103> */
.L_x_364:
[----:B------:R-:W-:Y:S04]  /*f020*/  MOV R4, 0x1 ;  /* 0x0000000100047802 */ /* 0x000fe80000000f00 */
[----:B------:R-:W-:Y:S11]  /*f030*/  ISETP.NE.AND P0, PT, R4, c[0x0][0x32c], PT ;  /* 0x0000cb0004007a0c */ /* 0x000ff60003f05270 */
[----:B------:R-:W-:Y:S02]  /*f040*/  @!UPT UIADD3 URZ, URZ, URZ, URZ ;  /* 0x0000003f3f3ff290 */ /* 0x000fe4000fffe03f */
[----:B------:R-:W-:Y:S05]  /*f050*/  @P0 IMAD.HI.U32 R4, R3, c[0x0][0x330], RZ ;  /* 0x0000cc0003040a27 */ /* 0x000fea00078e00ff */
[----:B------:R-:W-:Y:S02]  /*f060*/  @P0 SHF.R.U32.HI R3, RZ, c[0x0][0x334], R4 ;  /* 0x0000cd00ff030a19 */ /* 0x000fe40000011604 */
.L_x_365:
[----:B------:R-:W-:Y:S05]  /*f070*/  BSYNC B0 ;  /* 0x0000000000007941 */ /* 0x000fea0003800000 */
.L_x_363:
[----:B------:R-:W-:Y:S05]  /*f080*/  IMAD R138, R3, c[0x0][0x32c], R138 ;  /* 0x0000cb00038a7a24 */ /* 0x000fea00078e028a */
[----:B------:R-:W-:Y:S02]  /*f090*/  IADD3 R3, R138, c[0x0][0x32c], RZ ;  /* 0x0000cb008a037a10 */ /* 0x000fe40007ffe0ff */
[----:B------:R-:W-:Y:S02]  /*f0a0*/  IMNMX R0, R0, R138, !PT ;  /* 0x0000008a00007217 */ /* 0x000fe40007800200 */
[----:B------:R-:W-:Y:S02]  /*f0b0*/  IMNMX R2, R2, R3, PT ;  /* 0x0000000302027217 */ /* 0x000fe40003800200 */
.L_x_362:
        /* <DEDUP_REMOVED lines=53> */
[----:B------:R-:W-:Y:S01]  /*f410*/  ISETP.GT.AND P0, PT, R0, 0x28, !P2 ;  /* 0x000000280000780c */ /* 0x000fe20005704270 */
[----:B------:R-:W-:Y:S03]  /*f420*/  LDSM.16.MT88.4 R40, [R205+0x2480] ;  /* 0x00248000cd28783b */ /* 0x000fe60000004200 */
        /* <DEDUP_REMOVED lines=29> */
[----:B------:R-:W1:Y:S02]  /*f600*/  SHFL.BFLY PT, R2, R0, 0x2, 0x1f ;  /* 0x0c401f0000027f89 */ /* 0x000e6400000e0000 */
[----:B-1----:R-:W-:Y:S06]  /*f610*/  FMNMX.FTZ R0, R0, R2, !PT ;  /* 0x0000000200007209 */ /* 0x002fec0007810000 */
[----:B------:R-:W1:Y:S02]  /*f620*/  SHFL.BFLY PT, R133, R0, 0x1, 0x1f ;  /* 0x0c201f0000857f89 */ /* 0x000e6400000e0000 */
[----:B-1----:R-:W-:Y:S02]  /*f630*/  FMNMX.FTZ R133, R0, R133, !PT ;  /* 0x0000008500857209 */ /* 0x002fe40007810000 */
        /* <DEDUP_REMOVED lines=28> */
[----:B------:R-:W-:Y:S01]  /*f800*/  FFMA.FTZ R6, R12, c[0x0][0x2d0], -R49 ;  /* 0x0000b4000c067a23 */ /* 0x000fe20000010831 */
        /* <DEDUP_REMOVED lines=12> */
[----:B-1----:R-:W-:Y:S01]  /*f8d0*/  FMNMX.FTZ R128, R2, R0, !PT ;  /* 0x0000000002807209 */ /* 0x002fe20007810000 */
[--C-:B------:R-:W-:Y:S03]  /*f8e0*/  FFMA.FTZ R0, R32, c[0x0][0x2d0], -R27.reuse ;  /* 0x0000b40020007a23 */ /* 0x100fe6000001081b */
[C---:B------:R-:W-:Y:S01]  /*f8f0*/  FSETP.NEU.FTZ.AND P0, PT, R128.reuse, -INF , PT ;  /* 0xff8000008000780b */ /* 0x040fe20003f1d000 */
[----:B------:R1:W1:Y:S01]  /*f900*/  MUFU.EX2 R233, R0 ;  /* 0x0000000000e97308 */ /* 0x0002620000000800 */
[C---:B------:R-:W-:Y:S02]  /*f910*/  FMUL.FTZ R50, R128.reuse, c[0x0][0x2d0] ;  /* 0x0000b40080327a20 */ /* 0x040fe40000410000 */
[----:B------:R-:W-:Y:S03]  /*f920*/  FSEL R2, R128, RZ, P0 ;  /* 0x000000ff80027208 */ /* 0x000fe60000000000 */
[----:B------:R-:W-:Y:S02]  /*f930*/  FSEL R50, R50, RZ, P0 ;  /* 0x000000ff32327208 */ /* 0x000fe40000000000 */
[----:B------:R-:W-:Y:S03]  /*f940*/  ISETP.GT.AND P0, PT, R223, R238, PT ;  /* 0x000000eedf00720c */ /* 0x000fe60003f04270 */
[----:B------:R-:W-:Y:S04]  /*f950*/  FFMA.FTZ R6, R14, c[0x0][0x2d0], -R50 ;  /* 0x0000b4000e067a23 */ /* 0x000fe80000010832 */
[----:B------:R-:W-:Y:S01]  /*f960*/  MUFU.EX2 R200, R6 ;  /* 0x0000000600c87308 */ /* 0x000fe20000000800 */
[----:B-1----:R-:W-:Y:S01]  /*f970*/  FFMA.FTZ R0, R161, c[0x0][0x2d0], -R27 ;  /* 0x0000b400a1007a23 */ /* 0x002fe2000001081b */
[----:B------:R-:W-:Y:S08]  /*f980*/  F2FP.PACK_AB R28, R234, R233 ;  /* 0x000000e9ea1c723e */ /* 0x000ff000000000ff */
[----:B------:R1:W1:Y:S02]  /*f990*/  MUFU.EX2 R236, R0 ;  /* 0x0000000000ec7308 */ /* 0x0002640000000800 */
[--C-:B-1----:R-:W-:Y:S01]  /*f9a0*/  FFMA.FTZ R0, R18, c[0x0][0x2d0], -R48.reuse ;  /* 0x0000b40012007a23 */ /* 0x102fe20000010830 */
[----:B------:R-:W-:Y:S07]  /*f9b0*/  F2FP.PACK_AB R30, R236, R235 ;  /* 0x000000ebec1e723e */ /* 0x000fee00000000ff */
[----:B------:R1:W-:Y:S02]  /*f9c0*/  MUFU.EX2 R221, R0 ;  /* 0x0000000000dd7308 */ /* 0x0003e40000000800 */
[--C-:B-1----:R-:W-:Y:S08]  /*f9d0*/  FFMA.FTZ R0, R19, c[0x0][0x2d0], -R48.reuse ;  /* 0x0000b40013007a23 */ /* 0x102ff00000010830 */
[----:B------:R1:W1:Y:S02]  /*f9e0*/  MUFU.EX2 R228, R0 ;  /* 0x0000000000e47308 */ /* 0x0002640000000800 */
[--C-:B-1----:R-:W-:Y:S01]  /*f9f0*/  FFMA.FTZ R0, R21, c[0x0][0x2d0], -R48.reuse ;  /* 0x0000b40015007a23 */ /* 0x102fe20000010830 */
[----:B------:R-:W-:Y:S07]  /*fa00*/  F2FP.PACK_AB R29, R228, R221 ;  /* 0x000000dde41d723e */ /* 0x000fee00000000ff */
        /* <DEDUP_REMOVED lines=139> */
[----:B------:R-:W-:Y:S02]  /*102c0*/  FMUL.FTZ R91, R0, R91 ;  /* 0x0000005b005b7220 */ /* 0x000fe40000410000 */
        /* <DEDUP_REMOVED lines=13> */
[----:B------:R-:W-:Y:S01]  /*103a0*/  FMUL.FTZ R99, R24, R99 ;  /* 0x0000006318637220 */ /* 0x000fe20000410000 */
        /* <DEDUP_REMOVED lines=201> */
.L_x_345:
[----:B------:R-:W2:Y:S04]  /*11040*/  LDL.LU R0, [R1+0x8] ;  /* 0x0000080001007983 */ /* 0x000ea80000300800 */
[----:B------:R-:W3:Y:S04]  /*11050*/  LDL.LU R3, [R1] ;  /* 0x0000000001037983 */ /* 0x000ee80000300800 */
[----:B------:R-:W4:Y:S04]  /*11060*/  LDL.LU R4, [R1+0x4] ;  /* 0x0000040001047983 */ /* 0x000f280000300800 */
[----:B------:R-:W5:Y:S01]  /*11070*/  LDL.LU R2, [R1+0xc] ;  /* 0x00000c0001027983 */ /* 0x000f620000300800 */
[----:B------:R-:W-:-:S02]  /*11080*/  MOV R50, 0xff800000 ;  /* 0xff80000000327802 */ /* 0x000fc40000000f00 */
        /* <DEDUP_REMOVED lines=23> */
[----:B------:R-:W-:-:S05]  /*11200*/  FSETP.NE.FTZ.AND P1, PT, R6, RZ, PT ;  /* 0x000000ff0600720b */ /* 0x000fca0003f35000 */
[----:B------:R-:W1:Y:S01]  /*11210*/  @P3 MUFU.RCP R0, R10 ;  /* 0x0000000a00003308 */ /* 0x000e620000001000 */
[----:B------:R-:W-:-:S07]  /*11220*/  FSETP.NE.FTZ.AND P0, PT, R5, RZ, PT ;  /* 0x000000ff0500720b */ /* 0x000fce0003f15000 */
[----:B------:R-:W-:Y:S06]  /*11230*/  @P2 MUFU.RCP R3, R8 ;  /* 0x0000000800032308 */ /* 0x000fec0000001000 */
[----:B------:R-:W-:Y:S01]  /*11240*/  @P0 MOV R7, 0x3f317218 ;  /* 0x3f31721800070802 */ /* 0x000fe20000000f00 */
[C---:B-1----:R-:W-:Y:S01]  /*11250*/  FMUL.FTZ R140, R0.reuse, R140 ;  /* 0x0000008c008c7220 */ /* 0x042fe20000410000 */
[----:B------:R-:W1:Y:S01]  /*11260*/  @P1 MUFU.RCP R2, R6 ;  /* 0x0000000600021308 */ /* 0x000e620000001000 */
        /* <DEDUP_REMOVED lines=15> */
[C---:B------:R-:W-:Y:S01]  /*11360*/  FMUL.FTZ R28, R0.reuse, R53 ;  /* 0x00000035001c7220 */ /* 0x040fe20000410000 */
[----:B------:R-:W-:Y:S01]  /*11370*/  MOV R53, 0xff800000 ;  /* 0xff80000000357802 */ /* 0x000fe20000000f00 */
        /* <DEDUP_REMOVED lines=9> */
[----:B------:R-:W-:Y:S01]  /*11410*/  FMUL.FTZ R97, R0, R97 ;  /* 0x0000006100617220 */ /* 0x000fe20000410000 */
[----:B------:R-:W-:Y:S01]  /*11420*/  MOV R0, RZ ;  /* 0x000000ff00007202 */ /* 0x000fe20000000f00 */
[C---:B-1----:R-:W-:Y:S02]  /*11430*/  FMUL.FTZ R47, R2.reuse, R144 ;  /* 0x00000090022f7220 */ /* 0x042fe40000410000 */
[C---:B------:R-:W-:Y:S02]  /*11440*/  FMUL.FTZ R145, R2.reuse, R145 ;  /* 0x0000009102917220 */ /* 0x040fe40000410000 */
[C---:B------:R-:W-:Y:S01]  /*11450*/  FMUL.FTZ R148, R2.reuse, R148 ;  /* 0x0000009402947220 */ /* 0x040fe20000410000 */
[----:B------:R-:W1:Y:S01]  /*11460*/  @P0 MUFU.RCP R0, R5 ;  /* 0x0000000500000308 */ /* 0x000e620000001000 */
[----:B------:R-:W-:-:S02]  /*11470*/  FMUL.FTZ R46, R2, R149 ;  /* 0x00000095022e7220 */ /* 0x000fc40000410000 */
[C---:B------:R-:W-:Y:S02]  /*11480*/  FMUL.FTZ R104, R2.reuse, R104 ;  /* 0x0000006802687220 */ /* 0x040fe40000410000 */
[C---:B------:R-:W-:Y:S02]  /*11490*/  FMUL.FTZ R39, R2.reuse, R105 ;  /* 0x0000006902277220 */ /* 0x040fe40000410000 */
[C---:B------:R-:W-:Y:S01]  /*114a0*/  FMUL.FTZ R108, R2.reuse, R108 ;  /* 0x0000006c026c7220 */ /* 0x040fe20000410000 */
[----:B------:R-:W2:Y:S01]  /*114b0*/  @P0 MUFU.LG2 R5, R5 ;  /* 0x0000000500050308 */ /* 0x000ea20000000c00 */
        /* <DEDUP_REMOVED lines=17> */
[----:B------:R-:W-:Y:S01]  /*115d0*/  @P2 MOV R2, 0x3f317218 ;  /* 0x3f31721800022802 */ /* 0x000fe20000000f00 */
        /* <DEDUP_REMOVED lines=26> */
[C---:B-1----:R-:W-:Y:S02]  /*11780*/  FMUL.FTZ R146, R0.reuse, R146 ;  /* 0x0000009200927220 */ /* 0x042fe40000410000 */
        /* <DEDUP_REMOVED lines=24> */
[----:B------:R-:W-:Y:S02]  /*11910*/  @P2 FMUL.FTZ R4, R2, c[0x0][0x2d0] ;  /* 0x0000b40002042a20 */ /* 0x000fe40000410000 */
[----:B------:R-:W-:Y:S02]  /*11920*/  @P3 FMUL.FTZ R9, R3, c[0x0][0x2d0] ;  /* 0x0000b40003093a20 */ /* 0x000fe40000410000 */
[----:B------:R-:W-:Y:S02]  /*11930*/  @P1 FMUL.FTZ R2, R0, c[0x0][0x2d0] ;  /* 0x0000b40000021a20 */ /* 0x000fe40000410000 */
[----:B------:R-:W-:-:S02]  /*11940*/  @P3 FMUL.FTZ R10, R10, 0.69314718246459960938 ;  /* 0x3f3172180a0a3820 */ /* 0x000fc40000410000 */
[----:B------:R-:W-:Y:S02]  /*11950*/  @P2 FMUL.FTZ R8, R8, 0.69314718246459960938 ;  /* 0x3f31721808082820 */ /* 0x000fe40000410000 */
[----:B------:R-:W-:Y:S02]  /*11960*/  @P1 FMUL.FTZ R6, R6, 0.69314718246459960938 ;  /* 0x3f31721806061820 */ /* 0x000fe40000410000 */
[----:B--2---:R-:W-:Y:S02]  /*11970*/  @P0 FMUL.FTZ R3, R5, 0.69314718246459960938 ;  /* 0x3f31721805030820 */ /* 0x004fe40000410000 */
[----:B------:R-:W-:Y:S02]  /*11980*/  @P0 FMUL.FTZ R0, R7, c[0x0][0x2d0] ;  /* 0x0000b40007000a20 */ /* 0x000fe40000410000 */
[----:B------:R-:W-:Y:S02]  /*11990*/  @P3 FFMA.FTZ R50, R9, R134, R10 ;  /* 0x0000008609323223 */ /* 0x000fe4000001000a */
[----:B------:R-:W-:-:S02]  /*119a0*/  @P2 FFMA.FTZ R51, R4, R133, R8 ;  /* 0x0000008504332223 */ /* 0x000fc40000010008 */
[----:B------:R-:W-:Y:S02]  /*119b0*/  @P1 FFMA.FTZ R53, R2, R132, R6 ;  /* 0x0000008402351223 */ /* 0x000fe40000010006 */
[----:B------:R-:W-:Y:S02]  /*119c0*/  @P0 FFMA.FTZ R55, R0, R128, R3 ;  /* 0x0000008000370223 */ /* 0x000fe40000010003 */
.L_x_281:
[----:B--2---:R-:W-:Y:S05]  /*119d0*/  @P4 BRA `(.L_x_367) ;  /* 0x0000176000004947 */ /* 0x004fea0003800000 */
[----:B------:R-:W2:Y:S01]  /*119e0*/  LDL R65, [R1+0x3c] ;  /* 0x00003c0001417983 */ /* 0x000ea20000100800 */
[----:B------:R-:W-:Y:S02]  /*119f0*/  F2FP.PACK_AB R28, R28, R13 ;  /* 0x0000000d1c1c723e */ /* 0x000fe400000000ff */
[----:B------:R-:W-:Y:S01]  /*11a00*/  F2FP.PACK_AB R45, R45, R140 ;  /* 0x0000008c2d2d723e */ /* 0x000fe200000000ff */
[----:B------:R-:W3:Y:S01]  /*11a10*/  S2R R61, SR_TID.X ;  /* 0x00000000003d7919 */ /* 0x000ee20000002100 */
        /* <DEDUP_REMOVED lines=12> */
[----:B---3--:R-:W-:Y:S02]  /*11ae0*/  SHF.R.S32.HI R63, RZ, 0x1f, R61 ;  /* 0x0000001fff3f7819 */ /* 0x008fe4000001143d */
        /* <DEDUP_REMOVED lines=68> */
[----:B-1----:R-:W-:Y:S01]  /*11f30*/  F2FP.PACK_AB R7, R89, R88 ;  /* 0x000000585907723e */ /* 0x002fe200000000ff */
        /* <DEDUP_REMOVED lines=64> */
.L_x_368:
        /* <DEDUP_REMOVED lines=8> */
[----:B------:R-:W-:Y:S01]  /*123c0*/  IMAD R12, R29, 0x20, R52 ;  /* 0x000000201d0c7824 */ /* 0x000fe200078e0234 */
        /* <DEDUP_REMOVED lines=8> */
[----:B------:R-:W-:-:S02]  /*12450*/  IADD3 R6, R29, -R5, RZ ;  /* 0x800000051d067210 */ /* 0x000fc40007ffe0ff */
[----:B------:R-:W-:Y:S01]  /*12460*/  LOP3.LUT R5, R0, 0xffffffc0, RZ, 0xc0, !PT ;  /* 0xffffffc000057812 */ /* 0x000fe200078ec0ff */
[----:B------:R-:W-:Y:S01]  /*12470*/  IMAD.IADD R0, R49, 0x1, -R4 ;  /* 0x0000000131007824 */ /* 0x000fe200078e0a04 */
        /* <DEDUP_REMOVED lines=15> */
[----:B------:R-:W-:Y:S02]  /*12570*/  IMAD R9, R11, c[0x0][0x490], RZ ;  /* 0x000124000b097a24 */ /* 0x000fe400078e02ff */
[----:B------:R-:W-:Y:S01]  /*12580*/  IMAD.IADD R3, R3, 0x1, R7 ;  /* 0x0000000103037824 */ /* 0x000fe200078e0207 */
        /* <DEDUP_REMOVED lines=114> */
.L_x_370:
[----:B---3--:R-:W-:Y:S05]  /*12cb0*/  BSYNC B0 ;  /* 0x0000000000007941 */ /* 0x008fea0003800000 */
.L_x_369:
        /* <DEDUP_REMOVED lines=23> */
.L_x_372:
[----:B------:R-:W-:Y:S05]  /*12e30*/  BSYNC B0 ;  /* 0x0000000000007941 */ /* 0x000fea0003800000 */
.L_x_371:
        /* <DEDUP_REMOVED lines=23> */
.L_x_374:
[----:B------:R-:W-:Y:S05]  /*12fb0*/  BSYNC B0 ;  /* 0x0000000000007941 */ /* 0x000fea0003800000 */
.L_x_373:
        /* <DEDUP_REMOVED lines=24> */
.L_x_367:
[----:B------:R-:W2:Y:S01]  /*13140*/  LDL R8, [R1+0x3c] ;  /* 0x00003c0001087983 */ /* 0x000ea20000100800 */
[----:B------:R-:W-:Y:S01]  /*13150*/  ISETP.NE.U32.AND P1, PT, RZ, c[0x0][0x508], PT ;  /* 0x00014200ff007a0c */ /* 0x000fe20003f25070 */
[----:B------:R-:W-:Y:S01]  /*13160*/  IMAD.MOV.U32 R2, RZ, RZ, 0x4 ;  /* 0x00000004ff027424 */ /* 0x000fe200078e00ff */
[----:B------:R-:W-:Y:S02]  /*13170*/  ISETP.NE.U32.AND P0, PT, RZ, c[0x0][0x500], PT ;  /* 0x00014000ff007a0c */ /* 0x000fe40003f05070 */
[----:B------:R-:W-:Y:S02]  /*13180*/  ISETP.NE.AND.EX P1, PT, RZ, c[0x0][0x50c], PT, P1 ;  /* 0x00014300ff007a0c */ /* 0x000fe40003f25310 */
[----:B------:R-:W-:Y:S01]  /*13190*/  ISETP.NE.AND.EX P0, PT, RZ, c[0x0][0x504], PT, P0 ;  /* 0x00014100ff007a0c */ /* 0x000fe20003f05300 */
[----:B------:R-:W-:Y:S02]  /*131a0*/  IMAD.MOV.U32 R13, RZ, RZ, c[0x0][0x388] ;  /* 0x0000e200ff0d7624 */ /* 0x000fe400078e00ff */
[----:B-12---:R-:W-:-:S08]  /*131b0*/  IMAD.WIDE R6, R8, R2, c[0x0][0x500] ;  /* 0x0001400008067625 */ /* 0x006fd000078e0202 */
        /* <DEDUP_REMOVED lines=11> */
.L_x_375:
[----:B-1----:R-:W1:Y:S01]  /*13270*/  S2R R11, SR_TID.X ;  /* 0x00000000000b7919 */ /* 0x002e620000002100 */
[----:B------:R-:W-:Y:S01]  /*13280*/  SHF.R.S32.HI R0, RZ, 0x1f, R8 ;  /* 0x0000001fff007819 */ /* 0x000fe20000011408 */
[----:B------:R-:W-:Y:S01]  /*13290*/  BSSY B0, `(.L_x_376) ;  /* 0x0000029000007945 */ /* 0x000fe20003800000 */
[----:B------:R-:W-:Y:S01]  /*132a0*/  SEL R9, R8, RZ, !P0 ;  /* 0x000000ff08097207 */ /* 0x000fe20004000000 */
[----:B------:R-:W2:Y:S01]  /*132b0*/  S2R R2, SR_CTAID.Y ;  /* 0x0000000000027919 */ /* 0x000ea20000002600 */
[----:B------:R-:W-:-:S03]  /*132c0*/  SEL R10, R0, RZ, !P0 ;  /* 0x000000ff000a7207 */ /* 0x000fc60004000000 */
[----:B------:R-:W3:Y:S01]  /*132d0*/  S2R R12, SR_CTAID.Y ;  /* 0x00000000000c7919 */ /* 0x000ee20000002600 */
[----:B-1----:R-:W-:Y:S02]  /*132e0*/  ISETP.GT.AND P1, PT, R11, 0x7f, PT ;  /* 0x0000007f0b00780c */ /* 0x002fe40003f24270 */
        /* <DEDUP_REMOVED lines=35> */
.L_x_377:
[----:B---3--:R-:W-:Y:S05]  /*13520*/  BSYNC B0 ;  /* 0x0000000000007941 */ /* 0x008fea0003800000 */
.L_x_376:
        /* <DEDUP_REMOVED lines=64> */
.L_x_379:
[----:B------:R-:W-:Y:S05]  /*13930*/  BSYNC B0 ;  /* 0x0000000000007941 */ /* 0x000fea0003800000 */
.L_x_378:
        /* <DEDUP_REMOVED lines=21> */
.L_x_381:
[----:B------:R-:W-:Y:S05]  /*13a90*/  BSYNC B0 ;  /* 0x0000000000007941 */ /* 0x000fea0003800000 */
.L_x_380:
        /* <DEDUP_REMOVED lines=21> */
.L_x_383:
[----:B------:R-:W-:Y:S05]  /*13bf0*/  BSYNC B0 ;  /* 0x0000000000007941 */ /* 0x000fea0003800000 */
.L_x_382:
        /* <DEDUP_REMOVED lines=22> */
.L_x_290:
[----:B--2---:R-:W-:Y:S01]  /*13d60*/  IMAD.MOV.U32 R3, RZ, RZ, R27 ;  /* 0x000000ffff037224 */ /* 0x004fe200078e001b */
[----:B------:R-:W-:Y:S02]  /*13d70*/  MOV R6, 0x1 ;  /* 0x0000000100067802 */ /* 0x000fe40000000f00 */
[----:B------:R-:W-:Y:S02]  /*13d80*/  MOV R2, 0x13da0 ;  /* 0x00013da000027802 */ /* 0x000fe40000000f00 */
[----:B------:R-:W-:Y:S05]  /*13d90*/  CALL.REL.NOINC `($__internal_1_$__cuda_sm70_shflsync_idx_p) ;  /* 0x0000026000007944 */ /* 0x000fea0003c00000 */
[----:B------:R-:W-:Y:S01]  /*13da0*/  IMAD.MOV.U32 R5, RZ, RZ, R6 ;  /* 0x000000ffff057224 */ /* 0x000fe200078e0006 */
[----:B------:R-:W-:Y:S01]  /*13db0*/  MOV R3, R41 ;  /* 0x0000002900037202 */ /* 0x000fe20000000f00 */
[----:B------:R-:W-:Y:S01]  /*13dc0*/  IMAD.MOV.U32 R6, RZ, RZ, 0x1 ;  /* 0x00000001ff067424 */ /* 0x000fe200078e00ff */
[----:B------:R-:W-:Y:S02]  /*13dd0*/  MOV R2, 0x13df0 ;  /* 0x00013df000027802 */ /* 0x000fe40000000f00 */
[----:B------:R-:W-:Y:S05]  /*13de0*/  CALL.REL.NOINC `($__internal_1_$__cuda_sm70_shflsync_idx_p) ;  /* 0x0000021000007944 */ /* 0x000fea0003c00000 */
[----:B------:R-:W-:Y:S01]  /*13df0*/  MOV R2, R6 ;  /* 0x0000000600027202 */ /* 0x000fe20000000f00 */
[----:B------:R-:W-:Y:S05]  /*13e00*/  BRA `(.L_x_384) ;  /* 0xfffee55000007947 */ /* 0x000fea000383ffff */
.L_x_317:
[----:B-1----:R-:W-:Y:S02]  /*13e10*/  MOV R6, 0x1 ;  /* 0x0000000100067802 */ /* 0x002fe40000000f00 */
[----:B------:R-:W-:Y:S02]  /*13e20*/  MOV R2, 0x13e40 ;  /* 0x00013e4000027802 */ /* 0x000fe40000000f00 */
[----:B------:R-:W-:Y:S05]  /*13e30*/  CALL.REL.NOINC `($__internal_1_$__cuda_sm70_shflsync_idx_p) ;  /* 0x000001c000007944 */ /* 0x000fea0003c00000 */
[----:B------:R-:W-:Y:S01]  /*13e40*/  MOV R3, R10 ;  /* 0x0000000a00037202 */ /* 0x000fe20000000f00 */
[----:B------:R-:W-:Y:S01]  /*13e50*/  IMAD.MOV.U32 R4, RZ, RZ, R6 ;  /* 0x000000ffff047224 */ /* 0x000fe200078e0006 */
[----:B------:R-:W-:Y:S01]  /*13e60*/  MOV R2, 0x13e90 ;  /* 0x00013e9000027802 */ /* 0x000fe20000000f00 */
[----:B------:R-:W-:Y:S02]  /*13e70*/  IMAD.MOV.U32 R6, RZ, RZ, 0x1 ;  /* 0x00000001ff067424 */ /* 0x000fe400078e00ff */
[----:B------:R-:W-:Y:S05]  /*13e80*/  CALL.REL.NOINC `($__internal_1_$__cuda_sm70_shflsync_idx_p) ;  /* 0x0000017000007944 */ /* 0x000fea0003c00000 */
[----:B------:R-:W-:Y:S01]  /*13e90*/  MOV R0, R6 ;  /* 0x0000000600007202 */ /* 0x000fe20000000f00 */
[----:B------:R-:W-:-:S05]  /*13ea0*/  BRA `(.L_x_385) ;  /* 0xffff249000007947 */ /* 0x000fca000383ffff */
.L_x_342:
[----:B-1----:R-:W-:Y:S01]  /*13eb0*/  MOV R6, 0x1 ;  /* 0x0000000100067802 */ /* 0x002fe20000000f00 */
[----:B------:R-:W-:Y:S01]  /*13ec0*/  IMAD.MOV.U32 R3, RZ, RZ, R8 ;  /* 0x000000ffff037224 */ /* 0x000fe200078e0008 */
        /* <DEDUP_REMOVED lines=9> */
.L_x_348:
        /* <DEDUP_REMOVED lines=10> */
        .weak           $__internal_1_$__cuda_sm70_shflsync_idx_p
        .type           $__internal_1_$__cuda_sm70_shflsync_idx_p,@function
        .size           $__internal_1_$__cuda_sm70_shflsync_idx_p,(.L_x_860 - $__internal_1_$__cuda_sm70_shflsync_idx_p)
$__internal_1_$__cuda_sm70_shflsync_idx_p:
[----:B------:R-:W-:Y:S02]  /*14000*/  MOV R24, 0xffffffff ;  /* 0xffffffff00187802 */ /* 0x000fe40000000f00 */
[----:B------:R-:W-:-:S02]  /*14010*/  MOV R7, 0x1c1f ;  /* 0x00001c1f00077802 */ /* 0x000fc40000000f00 */
[----:B------:R-:W-:Y:S04]  /*14020*/  WARPSYNC R24 ;  /* 0x0000001800007348 */ /* 0x000fe80003800000 */
[----:B------:R1:W2:Y:S02]  /*14030*/  SHFL.IDX PT, R6, R3, R6, R7 ;  /* 0x0000000603067389 */ /* 0x0002a400000e0007 */
[----:B-1----:R-:W-:-:S04]  /*14040*/  MOV R3, 0x0 ;  /* 0x0000000000037802 */ /* 0x002fc80000000f00 */
[----:B--2---:R-:W-:Y:S05]  /*14050*/  RET.REL.NODEC R2 `(_ZN7cutlass13device_kernelIN5flash19enable_sm80_to_sm89INS1_16FlashAttnFwdSm80INS1_25CollectiveMainloopFwdSm80ILi4ELi1ELb0EN4cute5tupleIJNS5_1CILi128EEENS7_ILi48EEENS7_ILi96EEEEEELi96ENS_6half_tEfNS_4arch4Sm80ELb0ELb1ELb0ELb1ELb1ELb0ELb1ELb0EEENS1_21CollectiveEpilogueFwdINS6_IJS8_SA_S9_EEENS6_IJNS7_ILi1EEESI_SI_EEESC_SE_Li128ELb1ELb1ELb0ELb0EEENS1_19SingleTileSchedulerILb1ELb0ELb1ELi128EEEEEEEEEvNT_6ParamsE) ;  /* 0xfffebfa002007950 */ /* 0x004fea0003c3ffff */
.L_x_388:
        /* <DEDUP_REMOVED lines=10> */
.L_x_860:


//--------------------- .text._ZN7cutlass13device_kernelIN5flash19enable_sm80_to_sm89INS1_16FlashAttnFwdSm80INS1_25CollectiveMainloopFwdSm80ILi4ELi1ELb0EN4cute5tupleIJNS5_1CILi128EEENS7_ILi48EEENS7_ILi96EEEEEELi96ENS_6half_tEfNS_4arch4Sm80ELb0ELb1ELb0ELb1ELb1ELb1ELb1ELb0EEENS1_21CollectiveEpilogueFwdINS6_IJS8_SA_S9_EEENS6_IJNS7_ILi1EEESI_SI_EEESC_SE_Li128ELb1ELb1ELb0ELb0EEENS1_19SingleTileSchedulerILb1ELb0ELb1ELi128EEEEEEEEEvNT_6ParamsE --------------------------
	.section	.text._ZN7cutlass13device_kernelIN5flash19enable_sm80_to_sm89INS1_16FlashAttnFwdSm80INS1_25CollectiveMainloopFwdSm80ILi4ELi1ELb0EN4cute5tupleIJNS5_1CILi128EEENS7_ILi48EEENS7_ILi96EEEEEELi96ENS_6half_tEfNS_4arch4Sm80ELb0ELb1ELb0ELb1ELb1ELb1ELb1ELb0EEENS1_21CollectiveEpilogueFwdINS6_IJS8_SA_S9_EEENS6_IJNS7_ILi1EEESI_SI_EEESC_SE_Li128ELb1ELb1ELb0ELb0EEENS1_19SingleTileSchedulerILb1ELb0ELb1ELi128EEEEEEEEEvNT_6ParamsE,"ax",@progbits
	.sectioninfo	@"SHI_REGISTERS=255"
	.align	128
.text._ZN7cutlass13device_kernelIN5flash19enable_sm80_to_sm89INS1_16FlashAttnFwdSm80INS1_25CollectiveMainloopFwdSm80ILi4ELi1ELb0EN4cute5tupleIJNS5_1CILi128EEENS7_ILi48EEENS7_ILi96EEEEEELi96ENS_6half_tEfNS_4arch4Sm80ELb0ELb1ELb0ELb1ELb1ELb1ELb1ELb0EEENS1_21CollectiveEpilogueFwdINS6_IJS8_SA_S9_EEENS6_IJNS7_ILi1EEESI_SI_EEESC_SE_Li128ELb1ELb1ELb0ELb0EEENS1_19SingleTileSchedulerILb1ELb0ELb1ELi128EEEEEEEEEvNT_6ParamsE:
        .type           _ZN7cutlass13device_kernelIN5flash19enable_sm80_to_sm89INS1_16FlashAttnFwdSm80INS1_25CollectiveMainloopFwdSm80ILi4ELi1ELb0EN4cute5tupleIJNS5_1CILi128EEENS7_ILi48EEENS7_ILi96EEEEEELi96ENS_6half_tEfNS_4arch4Sm80ELb0ELb1ELb0ELb1ELb1ELb1ELb1ELb0EEENS1_21CollectiveEpilogueFwdINS6_IJS8_SA_S9_EEENS6_IJNS7_ILi1EEESI_SI_EEESC_SE_Li128ELb1ELb1ELb0ELb0EEENS1_19SingleTileSchedulerILb1ELb0ELb1ELi128EEEEEEEEEvNT_6ParamsE,@function
        .size           _ZN7cutlass13device_kernelIN5flash19enable_sm80_to_sm89INS1_16FlashAttnFwdSm80INS1_25CollectiveMainloopFwdSm80ILi4ELi1ELb0EN4cute5tupleIJNS5_1CILi128EEENS7_ILi48EEENS7_ILi96EEEEEELi96ENS_6half_tEfNS_4arch4Sm80ELb0ELb1ELb0ELb1ELb1ELb1ELb1ELb0EEENS1_21CollectiveEpilogueFwdINS6_IJS8_SA_S9_EEENS6_IJNS7_ILi1EEESI_SI_EEESC_SE_Li128ELb1ELb1ELb0ELb0EEENS1_19SingleTileSchedulerILb1ELb0ELb1ELi128EEEEEEEEEvNT_6ParamsE,(.L_x_862 - _ZN7cutlass13device_kernelIN5flash19enable_sm80_to_sm89INS1_16FlashAttnFwdSm80INS1_25CollectiveMainloopFwdSm80ILi4ELi1ELb0EN4cute5tupleIJNS5_1CILi128EEENS7_ILi48EEENS7_ILi96EEEEEELi96ENS_6half_tEfNS_4arch4Sm80ELb0ELb1ELb0ELb1ELb1ELb1ELb1ELb0EEENS1_21CollectiveEpilogueFwdINS6_IJS8_SA_S9_EEENS6_IJNS7_ILi1EEESI_SI_EEESC_SE_Li128ELb1ELb1ELb0ELb0EEENS1_19SingleTileSchedulerILb1ELb0ELb1ELi128EEEEEEEEEvNT_6ParamsE)
        .other          _ZN7cutlass13device_kernelIN5flash19enable_sm80_to_sm89INS1_16FlashAttnFwdSm80INS1_25CollectiveMainloopFwdSm80ILi4ELi1ELb0EN4cute5tupleIJNS5_1CILi128EEENS7_ILi48EEENS7_ILi96EEEEEELi96ENS_6half_tEfNS_4arch4Sm80ELb0ELb1ELb0ELb1ELb1ELb1ELb1ELb0EEENS1_21CollectiveEpilogueFwdINS6_IJS8_SA_S9_EEENS6_IJNS7_ILi1EEESI_SI_EEESC_SE_Li128ELb1ELb1ELb0ELb0EEENS1_19SingleTileSchedulerILb1ELb0ELb1ELi128EEEEEEEEEvNT_6ParamsE,@"STO_CUDA_ENTRY STV_DEFAULT"
_ZN7cutlass13device_kernelIN5flash19enable_sm80_to_sm89INS1_16FlashAttnFwdSm80INS1_25CollectiveMainloopFwdSm80ILi4ELi1ELb0EN4cute5tupleIJNS5_1CILi128EEENS7_ILi48EEENS7_ILi96EEEEEELi96ENS_6half_tEfNS_4arch4Sm80ELb0ELb1ELb0ELb1ELb1ELb1ELb1ELb0EEENS1_21CollectiveEpilogueFwdINS6_IJS8_SA_S9_EEENS6_IJNS7_ILi1EEESI_SI_EEESC_SE_Li128ELb1ELb1ELb0ELb0EEENS1_19SingleTileSchedulerILb1ELb0ELb1ELi128EEEEEEEEEvNT_6ParamsE:
        /* <DEDUP_REMOVED lines=17> */
.L_x_390:
        /* <DEDUP_REMOVED lines=8> */
.L_x_392:
[----:B------:R-:W-:-:S04]  /*0190*/  MOV R0, c[0x0][0x54c] ;  /* 0x0001530000007a02 */ /* 0x000fc80000000f00 */
.L_x_391:
[----:B------:R-:W-:Y:S01]  /*01a0*/  USHF.L.U32 UR4, UR4, 0x7, URZ ;  /* 0x0000000704047899 */ /* 0x000fe2000800063f */
[----:B-----5:R-:W-:-:S05]  /*01b0*/  IMAD R0, R0, c[0x0][0x548], RZ ;  /* 0x0001520000007a24 */ /* 0x020fca00078e02ff */
[----:B------:R-:W-:-:S04]  /*01c0*/  MOV R12, UR4 ;  /* 0x00000004000c7c02 */ /* 0x000fc80008000f00 */
[----:B------:R-:W-:-:S04]  /*01d0*/  ISETP.GE.AND P0, PT, R12, R0, PT ;  /* 0x000000000c00720c */ /* 0x000fc80003f06270 */
[----:B------:R-:W-:-:S05]  /*01e0*/  SEL R0, R5, 0xffffffff, !P0 ;  /* 0xffffffff05007807 */ /* 0x000fca0004000000 */
[----:B------:R2:W-:Y:S01]  /*01f0*/  STL [R1+0x48], R0 ;  /* 0x0000480001007387 */ /* 0x0005e20000100800 */
[----:B------:R-:W-:Y:S05]  /*0200*/  BRA `(.L_x_393) ;  /* 0x0000014000007947 */ /* 0x000fea0003800000 */
.L_x_389:
[----:B------:R-:W-:-:S04]  /*0210*/  ISETP.NE.U32.AND P0, PT, RZ, c[0x0][0x568], PT ;  /* 0x00015a00ff007a0c */ /* 0x000fc80003f05070 */
[----:B------:R-:W-:-:S13]  /*0220*/  ISETP.NE.AND.EX P0, PT, RZ, c[0x0][0x56c], PT, P0 ;  /* 0x00015b00ff007a0c */ /* 0x000fda0003f05300 */
[----:B------:R-:W-:Y:S05]  /*0230*/  @!P0 BRA `(.L_x_394) ;  /* 0x0000002000008947 */ /* 0x000fea0003800000 */
[----:B------:R1:W5:Y:S01]  /*0240*/  LDG.E R0, [R2.64] ;  /* 0x0000000c02007981 */ /* 0x000362000c1e1900 */
[----:B------:R-:W-:Y:S05]  /*0250*/  BRA `(.L_x_395) ;  /* 0x0000009000007947 */ /* 0x000fea0003800000 */
.L_x_394:
        /* <DEDUP_REMOVED lines=8> */
.L_x_396:
[----:B------:R-:W-:-:S04]  /*02e0*/  MOV R0, c[0x0][0x54c] ;  /* 0x0001530000007a02 */ /* 0x000fc80000000f00 */
.L_x_395:
[----:B------:R-:W-:Y:S01]  /*02f0*/  USHF.L.U32 UR4, UR4, 0x7, URZ ;  /* 0x0000000704047899 */ /* 0x000fe2000800063f */
[----:B-----5:R-:W-:-:S05]  /*0300*/  IMAD R0, R0, c[0x0][0x548], RZ ;  /* 0x0001520000007a24 */ /* 0x020fca00078e02ff */
[----:B------:R-:W-:-:S04]  /*0310*/  MOV R12, UR4 ;  /* 0x00000004000c7c02 */ /* 0x000fc80008000f00 */
[----:B------:R-:W-:-:S04]  /*0320*/  ISETP.GE.AND P0, PT, R12, R0, PT ;  /* 0x000000000c00720c */ /* 0x000fc80003f06270 */
[----:B------:R-:W-:-:S05]  /*0330*/  SEL R0, R5, 0xffffffff, !P0 ;  /* 0xffffffff05007807 */ /* 0x000fca0004000000 */
[----:B------:R2:W-:Y:S04]  /*0340*/  STL [R1+0x48], R0 ;  /* 0x0000480001007387 */ /* 0x0005e80000100800 */
.L_x_393:
[----:B------:R-:W3:Y:S02]  /*0350*/  LDL R22, [R1+0x48] ;  /* 0x0000480001167983 */ /* 0x000ee40000100800 */
[----:B---3--:R-:W-:-:S13]  /*0360*/  ISETP.GE.AND P0, PT, R22, RZ, PT ;  /* 0x000000ff1600720c */ /* 0x008fda0003f06270 */
[----:B------:R-:W-:Y:S05]  /*0370*/  @!P0 EXIT ;  /* 0x000000000000894d */ /* 0x000fea0003800000 */
[----:B------:R-:W-:Y:S01]  /*0380*/  ISETP.NE.U32.AND P0, PT, RZ, c[0x0][0x370], PT ;  /* 0x0000dc00ff007a0c */ /* 0x000fe20003f05070 */
[----:B--2---:R-:W-:Y:S01]  /*0390*/  IMAD.MOV.U32 R0, RZ, RZ, c[0x0][0x168] ;  /* 0x00005a00ff007624 */ /* 0x004fe200078e00ff */
[----:B------:R-:W-:Y:S01]  /*03a0*/  ISETP.NE.U32.AND P1, PT, RZ, c[0x0][0x360], PT ;  /* 0x0000d800ff007a0c */ /* 0x000fe20003f25070 */
[----:B------:R-:W-:Y:S01]  /*03b0*/  CS2R R16, SRZ ;  /* 0x0000000000107805 */ /* 0x000fe2000001ff00 */
[----:B------:R-:W-:Y:S01]  /*03c0*/  ISETP.NE.AND.EX P2, PT, RZ, c[0x0][0x374], PT, P0 ;  /* 0x0000dd00ff007a0c */ /* 0x000fe20003f45300 */
[----:B------:R-:W-:Y:S01]  /*03d0*/  IMAD.MOV.U32 R157, RZ, RZ, RZ ;  /* 0x000000ffff9d7224 */ /* 0x000fe200078e00ff */
[----:B------:R-:W-:Y:S01]  /*03e0*/  ISETP.NE.AND.EX P0, PT, RZ, c[0x0][0x364], PT, P1 ;  /* 0x0000d900ff007a0c */ /* 0x000fe20003f05310 */
[----:B------:R-:W-:Y:S01]  /*03f0*/  IMAD.MOV.U32 R13, RZ, RZ, RZ ;  /* 0x000000ffff0d7224 */ /* 0x000fe200078e00ff */
[----:B------:R-:W-:Y:S01]  /*0400*/  ISETP.NE.U32.AND P1, PT, RZ, c[0x0][0x348], PT ;  /* 0x0000d200ff007a0c */ /* 0x000fe20003f25070 */
[----:B------:R-:W-:Y:S01]  /*0410*/  IMAD.WIDE R8, R22, R14, c[0x0][0x348] ;  /* 0x0000d20016087625 */ /* 0x000fe200078e020e */
[----:B------:R-:W-:-:S02]  /*0420*/  ISETP.NE.U32.AND P3, PT, RZ, c[0x0][0x350], PT ;  /* 0x0000d400ff007a0c */ /* 0x000fc40003f65070 */
[----:B------:R-:W-:Y:S01]  /*0430*/  ISETP.NE.U32.AND P4, PT, RZ, c[0x0][0x358], PT ;  /* 0x0000d600ff007a0c */ /* 0x000fe20003f85070 */
[CC--:B------:R-:W-:Y:S01]  /*0440*/  IMAD.WIDE R6, R22.reuse, R14.reuse, c[0x0][0x350] ;  /* 0x0000d40016067625 */ /* 0x0c0fe200078e020e */
[----:B------:R-:W-:Y:S02]  /*0450*/  ISETP.NE.AND.EX P1, PT, RZ, c[0x0][0x34c], PT, P1 ;  /* 0x0000d300ff007a0c */ /* 0x000fe40003f25310 */
[----:B------:R-:W-:Y:S01]  /*0460*/  ISETP.NE.AND.EX P3, PT, RZ, c[0x0][0x354], PT, P3 ;  /* 0x0000d500ff007a0c */ /* 0x000fe20003f65330 */
[----:B------:R-:W-:Y:S01]  /*0470*/  @P2 IMAD.WIDE R10, R22, R14, c[0x0][0x370] ;  /* 0x0000dc00160a2625 */ /* 0x000fe200078e020e */
[----:B------:R-:W-:-:S03]  /*0480*/  ISETP.NE.AND.EX P4, PT, RZ, c[0x0][0x35c], PT, P4 ;  /* 0x0000d700ff007a0c */ /* 0x000fc60003f85340 */
[CC--:B-1----:R-:W-:Y:S01]  /*0490*/  @P0 IMAD.WIDE R2, R22.reuse, R14.reuse, c[0x0][0x360] ;  /* 0x0000d80016020625 */ /* 0x0c2fe200078e020e */
[----:B------:R-:W2:Y:S03]  /*04a0*/  @P2 LDG.E R16, [R10.64] ;  /* 0x0000000c0a102981 */ /* 0x000ea6000c1e1900 */
[----:B------:R-:W-:Y:S01]  /*04b0*/  IMAD.WIDE R4, R22, R14, c[0x0][0x358] ;  /* 0x0000d60016047625 */ /* 0x000fe200078e020e */
[----:B------:R1:W3:Y:S04]  /*04c0*/  @P0 LDG.E R0, [R2.64] ;  /* 0x0000000c02000981 */ /* 0x0002e8000c1e1900 */
[----:B------:R4:W5:Y:S04]  /*04d0*/  @P1 LDG.E R157, [R8.64] ;  /* 0x0000000c089d1981 */ /* 0x000968000c1e1900 */
[----:B------:R4:W5:Y:S04]  /*04e0*/  @P3 LDG.E R17, [R6.64] ;  /* 0x0000000c06113981 */ /* 0x000968000c1e1900 */
[----:B------:R4:W5:Y:S04]  /*04f0*/  @P4 LDG.E R13, [R4.64] ;  /* 0x0000000c040d4981 */ /* 0x000968000c1e1900 */
[----:B------:R-:W4:Y:S01]  /*0500*/  S2R R28, SR_CTAID.Y ;  /* 0x00000000001c7919 */ /* 0x000f220000002600 */
[----:B------:R-:W-:-:S04]  /*0510*/  IMAD.MOV.U32 R15, RZ, RZ, c[0x0][0x2ac] ;  /* 0x0000ab00ff0f7624 */ /* 0x000fc800078e00ff */
[----:B------:R-:W-:Y:S01]  /*0520*/  IMAD R15, R15, c[0x0][0x1d0], RZ ;  /* 0x000074000f0f7a24 */ /* 0x000fe200078e02ff */
[----:B-1----:R-:W-:Y:S02]  /*0530*/  MOV R2, c[0x0][0x228] ;  /* 0x00008a0000027a02 */ /* 0x002fe40000000f00 */
[----:B----4-:R-:W-:Y:S01]  /*0540*/  SHF.R.S32.HI R29, RZ, 0x1f, R28 ;  /* 0x0000001fff1d7819 */ /* 0x010fe2000001141c */
[----:B---3--:R1:W-:Y:S04]  /*0550*/  STL [R1+0x18], R0 ;  /* 0x0000180001007387 */ /* 0x0083e80000100800 */
[----:B--2---:R1:W-:Y:S01]  /*0560*/  STL [R1+0x3c], R16 ;  /* 0x00003c1001007387 */ /* 0x0043e20000100800 */
[----:B------:R-:W-:Y:S01]  /*0570*/  MOV R10, R0 ;  /* 0x00000000000a7202 */ /* 0x000fe20000000f00 */
[----:B------:R-:W-:Y:S05]  /*0580*/  @P0 BRA `(.L_x_397) ;  /* 0x0000005000000947 */ /* 0x000fea0003800000 */
[----:B------:R-:W-:Y:S05]  /*0590*/  @!P1 BRA `(.L_x_397) ;  /* 0x0000004000009947 */ /* 0x000fea0003800000 */
[----:B-1----:R1:W2:Y:S04]  /*05a0*/  LDG.E R0, [R8.64] ;  /* 0x0000000c08007981 */ /* 0x0022a8000c1e1900 */
[----:B-1----:R-:W2:Y:S02]  /*05b0*/  LDG.E R8, [R8.64+0x4] ;  /* 0x0000040c08087981 */ /* 0x002ea4000c1e1900 */
[----:B--2---:R-:W-:-:S05]  /*05c0*/  IADD3 R10, -R0, R8, RZ ;  /* 0x00000008000a7210 */ /* 0x004fca0007ffe1ff */
[----:B------:R1:W-:Y:S02]  /*05d0*/  STL [R1+0x18], R10 ;  /* 0x0000180a01007387 */ /* 0x0003e40000100800 */
.L_x_397:
[----:B------:R-:W-:-:S04]  /*05e0*/  ISETP.NE.U32.AND P0, PT, RZ, c[0x0][0x368], PT ;  /* 0x0000da00ff007a0c */ /* 0x000fc80003f05070 */
[----:B------:R-:W-:-:S13]  /*05f0*/  ISETP.NE.AND.EX P0, PT, RZ, c[0x0][0x36c], PT, P0 ;  /* 0x0000db00ff007a0c */ /* 0x000fda0003f05300 */
[----:B------:R-:W-:Y:S05]  /*0600*/  @!P0 BRA `(.L_x_398) ;  /* 0x0000003000008947 */ /* 0x000fea0003800000 */
[----:B------:R-:W-:-:S05]  /*0610*/  IMAD.WIDE R6, R22, R14, c[0x0][0x368] ;  /* 0x0000da0016067625 */ /* 0x000fca00078e020e */
[----:B------:R2:W5:Y:S01]  /*0620*/  LDG.E R15, [R6.64] ;  /* 0x0000000c060f7981 */ /* 0x000562000c1e1900 */
[----:B------:R-:W-:Y:S05]  /*0630*/  BRA `(.L_x_399) ;  /* 0x0000004000007947 */ /* 0x000fea0003800000 */
.L_x_398:
[----:B------:R-:W-:Y:S05]  /*0640*/  @!P3 BRA `(.L_x_399) ;  /* 0x000000300000b947 */ /* 0x000fea0003800000 */
[----:B-1----:R1:W2:Y:S04]  /*0650*/  LDG.E R0, [R6.64] ;  /* 0x0000000c06007981 */ /* 0x0022a8000c1e1900 */
[----:B-1----:R-:W2:Y:S02]  /*0660*/  LDG.E R6, [R6.64+0x4] ;  /* 0x0000040c06067981 */ /* 0x002ea4000c1e1900 */
[----:B--2---:R-:W-:Y:S02]  /*0670*/  IADD3 R15, -R0, R6, RZ ;  /* 0x00000006000f7210 */ /* 0x004fe40007ffe1ff */
.L_x_399:
[----:B--2---:R2:W3:Y:S04]  /*0680*/  @P4 LDG.E R6, [R4.64] ;  /* 0x0000000c04064981 */ /* 0x0044e8000c1e1900 */
[----:B------:R2:W3:Y:S01]  /*0690*/  @P4 LDG.E R3, [R4.64+0x4] ;  /* 0x0000040c04034981 */ /* 0x0004e2000c1e1900 */
[----:B-1----:R-:W-:Y:S01]  /*06a0*/  IMAD.MOV.U32 R0, RZ, RZ, c[0x0][0x2c4] ;  /* 0x0000b100ff007624 */ /* 0x002fe200078e00ff */
[----:B------:R-:W-:Y:S01]  /*06b0*/  ISETP.NE.U32.AND P0, PT, RZ, c[0x0][0x378], PT ;  /* 0x0000de00ff007a0c */ /* 0x000fe20003f05070 */
[----:B-----5:R-:W-:-:S03]  /*06c0*/  IMAD.MOV.U32 R155, RZ, RZ, R15 ;  /* 0x000000ffff9b7224 */ /* 0x020fc600078e000f */
[----:B------:R-:W-:Y:S01]  /*06d0*/  ISETP.NE.AND P2, PT, R0, 0x1, PT ;  /* 0x000000010000780c */ /* 0x000fe20003f45270 */
[----:B------:R-:W-:Y:S01]  /*06e0*/  IMAD.MOV.U32 R199, RZ, RZ, R12 ;  /* 0x000000ffffc77224 */ /* 0x000fe200078e000c */
[----:B------:R-:W-:Y:S01]  /*06f0*/  ISETP.NE.AND.EX P0, PT, RZ, c[0x0][0x37c], PT, P0 ;  /* 0x0000df00ff007a0c */ /* 0x000fe20003f05300 */
[----:B------:R-:W-:Y:S01]  /*0700*/  IMAD.MOV.U32 R7, RZ, RZ, c[0x0][0x32c] ;  /* 0x0000cb00ff077624 */ /* 0x000fe200078e00ff */
[----:B------:R-:W-:-:S04]  /*0710*/  LOP3.LUT R153, R153, 0xffffefff, RZ, 0xc0, !PT ;  /* 0xffffefff99997812 */ /* 0x000fc800078ec0ff */
[----:B------:R-:W-:-:S05]  /*0720*/  ISETP.GE.AND P1, PT, R7, 0x1, PT ;  /* 0x000000010700780c */ /* 0x000fca0003f26270 */
[----:B------:R-:W-:Y:S02]  /*0730*/  @P2 IADD3 R0, R199, 0x7f, RZ ;  /* 0x0000007fc7002810 */ /* 0x000fe40007ffe0ff */
[----:B------:R-:W-:Y:S01]  /*0740*/  @P2 LOP3.LUT R153, R153, 0x1000, RZ, 0xfc, !PT ;  /* 0x0000100099992812 */ /* 0x000fe200078efcff */
[----:B--2---:R-:W-:-:S03]  /*0750*/  @P0 IMAD.WIDE R4, R22, R14, c[0x0][0x378] ;  /* 0x0000de0016040625 */ /* 0x004fc600078e020e */
[----:B------:R-:W-:Y:S02]  /*0760*/  LOP3.LUT R153, R153, 0xfffffbff, RZ, 0xc0, !PT ;  /* 0xfffffbff99997812 */ /* 0x000fe400078ec0ff */
[----:B------:R1:W5:Y:S02]  /*0770*/  @P0 LDG.E R155, [R4.64] ;  /* 0x0000000c049b0981 */ /* 0x000364000c1e1900 */
[----:B------:R-:W-:Y:S01]  /*0780*/  @P1 LOP3.LUT R153, R153, 0x400, RZ, 0xfc, !PT ;  /* 0x0000040099991812 */ /* 0x000fe200078efcff */
[----:B---3--:R-:W-:Y:S02]  /*0790*/  @P4 IMAD.IADD R2, R3, 0x1, -R6 ;  /* 0x0000000103024824 */ /* 0x008fe400078e0a06 */
[----:B------:R-:W-:Y:S02]  /*07a0*/  IMAD.IADD R6, R15, 0x1, -R16 ;  /* 0x000000010f067824 */ /* 0x000fe400078e0a10 */
[----:B------:R-:W-:Y:S01]  /*07b0*/  @P2 IMAD.HI.U32 R3, R0, c[0x0][0x2c8], RZ ;  /* 0x0000b20000032a27 */ /* 0x000fe200078e00ff */
[----:B------:R-:W-:-:S03]  /*07c0*/  IADD3 R0, R12, 0x7f, RZ ;  /* 0x0000007f0c007810 */ /* 0x000fc60007ffe0ff */
[----:B------:R-:W-:Y:S01]  /*07d0*/  IMAD.IADD R8, R6, 0x1, R2 ;  /* 0x0000000106087824 */ /* 0x000fe200078e0202 */
[----:B------:R-:W-:-:S04]  /*07e0*/  @P2 SHF.R.U32.HI R0, RZ, c[0x0][0x2cc], R3 ;  /* 0x0000b300ff002a19 */ /* 0x000fc80000011603 */
[----:B------:R2:W-:Y:S01]  /*07f0*/  STL [R1+0x14], R8 ;  /* 0x0000140801007387 */ /* 0x0005e20000100800 */
[----:B------:R-:W-:-:S05]  /*0800*/  IADD3 R154, R8, 0x1, -R10 ;  /* 0x00000001089a7810 */ /* 0x000fca0007ffe80a */
[----:B------:R-:W-:-:S05]  /*0810*/  IMAD.IADD R0, R154, 0x1, R0 ;  /* 0x000000019a007824 */ /* 0x000fca00078e0200 */
[----:B-1----:R-:W-:Y:S01]  /*0820*/  IADD3 R5, R0, c[0x0][0x328], RZ ;  /* 0x0000ca0000057a10 */ /* 0x002fe20007ffe0ff */
        /* <DEDUP_REMOVED lines=10> */
.L_x_401:
[----:B------:R-:W-:-:S13]  /*08d0*/  ISETP.NE.AND P0, PT, R7, 0x1, PT ;  /* 0x000000010700780c */ /* 0x000fda0003f05270 */
[----:B------:R-:W-:-:S05]  /*08e0*/  @P0 IMAD.HI.U32 R0, R3, c[0x0][0x330], RZ ;  /* 0x0000cc0003000a27 */ /* 0x000fca00078e00ff */
[----:B------:R-:W-:-:S05]  /*08f0*/  @P0 SHF.R.U32.HI R3, RZ, c[0x0][0x334], R0 ;  /* 0x0000cd00ff030a19 */ /* 0x000fca0000011600 */
.L_x_402:
[----:B------:R-:W-:-:S05]  /*0900*/  IMAD R3, R3, R7, c[0x0][0x32c] ;  /* 0x0000cb0003037624 */ /* 0x000fca00078e0207 */
[----:B------:R-:W-:Y:S02]  /*0910*/  IMNMX R5, R5, R3, PT ;  /* 0x0000000305057217 */ /* 0x000fe40003800200 */
.L_x_400:
[C---:B------:R-:W-:Y:S01]  /*0920*/  IADD3 R3, R8.reuse, 0x2f, RZ ;  /* 0x0000002f08037810 */ /* 0x040fe20007ffe0ff */
[----:B--2---:R-:W-:Y:S02]  /*0930*/  IMAD.IADD R8, R8, 0x1, -R10 ;  /* 0x0000000108087824 */ /* 0x004fe400078e0a0a */
[----:B------:R-:W-:-:S03]  /*0940*/  @P2 IMAD.HI.U32 R4, R199, c[0x0][0x2c8], RZ ;  /* 0x0000b200c7042a27 */ /* 0x000fc600078e00ff */
[----:B------:R1:W-:Y:S01]  /*0950*/  STL [R1], R8 ;  /* 0x0000000801007387 */ /* 0x0003e20000100800 */
[----:B------:R-:W-:Y:S01]  /*0960*/  IMAD.MOV.U32 R0, RZ, RZ, R199 ;  /* 0x000000ffff007224 */ /* 0x000fe200078e00c7 */
[----:B------:R-:W-:Y:S01]  /*0970*/  @P2 SHF.R.U32.HI R0, RZ, c[0x0][0x2cc], R4 ;  /* 0x0000b300ff002a19 */ /* 0x000fe20000011604 */
[----:B------:R-:W-:-:S04]  /*0980*/  IMAD.HI R3, R3, 0x2aaaaaab, RZ ;  /* 0x2aaaaaab03037827 */ /* 0x000fc800078e02ff */
[----:B------:R-:W-:Y:S01]  /*0990*/  IMAD.IADD R0, R8, 0x1, R0 ;  /* 0x0000000108007824 */ /* 0x000fe200078e0200 */
[----:B------:R-:W-:-:S04]  /*09a0*/  SHF.R.U32.HI R4, RZ, 0x1f, R3 ;  /* 0x0000001fff047819 */ /* 0x000fc80000011603 */
[----:B------:R-:W-:Y:S02]  /*09b0*/  LEA.HI.SX32 R156, R3, R4, 0x1d ;  /* 0x00000004039c7211 */ /* 0x000fe400078feaff */
[----:B------:R-:W-:Y:S01]  /*09c0*/  IADD3 R4, R0, -c[0x0][0x324], RZ ;  /* 0x8000c90000047a10 */ /* 0x000fe20007ffe0ff */
        /* <DEDUP_REMOVED lines=9> */
.L_x_404:
[----:B------:R-:W-:-:S13]  /*0a60*/  ISETP.NE.AND P0, PT, R7, 0x1, PT ;  /* 0x000000010700780c */ /* 0x000fda0003f05270 */
[----:B------:R-:W-:-:S05]  /*0a70*/  @P0 IMAD.HI.U32 R3, R0, c[0x0][0x330], RZ ;  /* 0x0000cc0000030a27 */ /* 0x000fca00078e00ff */
[----:B------:R-:W-:-:S05]  /*0a80*/  @P0 SHF.R.U32.HI R0, RZ, c[0x0][0x334], R3 ;  /* 0x0000cd00ff000a19 */ /* 0x000fca0000011603 */
.L_x_405:
[----:B------:R-:W-:-:S05]  /*0a90*/  IMAD R0, R0, c[0x0][0x32c], RZ ;  /* 0x0000cb0000007a24 */ /* 0x000fca00078e02ff */
[----:B------:R-:W-:-:S04]  /*0aa0*/  IMNMX R4, R4, R0, !PT ;  /* 0x0000000004047217 */ /* 0x000fc80007800200 */
.L_x_403:
[----:B------:R-:W-:Y:S01]  /*0ab0*/  IADD3 R3, R5, 0x2f, RZ ;  /* 0x0000002f05037810 */ /* 0x000fe20007ffe0ff */
[----:B------:R-:W-:-:S04]  /*0ac0*/  IMAD.HI R0, R4, 0x2aaaaaab, RZ ;  /* 0x2aaaaaab04007827 */ /* 0x000fc800078e02ff */
[----:B------:R-:W-:Y:S01]  /*0ad0*/  IMAD.HI R4, R3, 0x2aaaaaab, RZ ;  /* 0x2aaaaaab03047827 */ /* 0x000fe200078e02ff */
[----:B------:R-:W-:-:S04]  /*0ae0*/  SHF.R.U32.HI R3, RZ, 0x1f, R0 ;  /* 0x0000001fff037819 */ /* 0x000fc80000011600 */
[----:B------:R-:W-:Y:S02]  /*0af0*/  SHF.R.U32.HI R5, RZ, 0x1f, R4 ;  /* 0x0000001fff057819 */ /* 0x000fe40000011604 */
[----:B------:R-:W-:Y:S02]  /*0b00*/  LEA.HI.SX32 R0, R0, R3, 0x1d ;  /* 0x0000000300007211 */ /* 0x000fe400078feaff */
[----:B------:R-:W-:Y:S02]  /*0b10*/  LEA.HI.SX32 R4, R4, R5, 0x1d ;  /* 0x0000000504047211 */ /* 0x000fe400078feaff */
[----:B------:R-:W-:Y:S02]  /*0b20*/  IMNMX R3, RZ, R0, !PT ;  /* 0x00000000ff037217 */ /* 0x000fe40007800200 */
[----:B------:R-:W-:-:S03]  /*0b30*/  IMNMX R0, R4, R156, PT ;  /* 0x0000009c04007217 */ /* 0x000fc60003800200 */
[--C-:B------:R-:W-:Y:S02]  /*0b40*/  IMAD R3, R3, 0x30, -R6.reuse ;  /* 0x0000003003037824 */ /* 0x100fe400078e0a06 */
[----:B------:R-:W-:-:S03]  /*0b50*/  IMAD R0, R0, 0x30, -R6 ;  /* 0x0000003000007824 */ /* 0x000fc600078e0a06 */
[----:B------:R-:W-:Y:S02]  /*0b60*/  IMNMX R3, RZ, R3, !PT ;  /* 0x00000003ff037217 */ /* 0x000fe40007800200 */
[----:B------:R-:W-:-:S03]  /*0b70*/  IMNMX R0, R0, R2, PT ;  /* 0x0000000200007217 */ /* 0x000fc60003800200 */
[----:B------:R-:W-:Y:S01]  /*0b80*/  IMAD.WIDE.U32 R4, R3, -0x55555555, RZ ;  /* 0xaaaaaaab03047825 */ /* 0x000fe200078e00ff */
[----:B------:R-:W-:-:S04]  /*0b90*/  ISETP.GT.AND P0, PT, R0, R3, PT ;  /* 0x000000030000720c */ /* 0x000fc80003f04270 */
[----:B------:R-:W-:-:S05]  /*0ba0*/  SHF.R.U32.HI R149, RZ, 0x5, R5 ;  /* 0x00000005ff957819 */ /* 0x000fca0000011605 */
[----:B------:R-:W-:-:S04]  /*0bb0*/  IMAD.MOV.U32 R6, RZ, RZ, R149 ;  /* 0x000000ffff067224 */ /* 0x000fc800078e0095 */
[----:B------:R-:W-:-:S05]  /*0bc0*/  @P0 IADD3 R0, R0, 0x2f, RZ ;  /* 0x0000002f00000810 */ /* 0x000fca0007ffe0ff */
[----:B------:R-:W-:-:S05]  /*0bd0*/  @P0 IMAD.HI R0, R0, 0x2aaaaaab, RZ ;  /* 0x2aaaaaab00000827 */ /* 0x000fca00078e02ff */
[----:B------:R-:W-:-:S04]  /*0be0*/  @P0 SHF.R.U32.HI R3, RZ, 0x1f, R0 ;  /* 0x0000001fff030819 */ /* 0x000fc80000011600 */
[----:B------:R-:W-:-:S04]  /*0bf0*/  @P0 LEA.HI.SX32 R6, R0, R3, 0x1d ;  /* 0x0000000300060211 */ /* 0x000fc800078feaff */
[----:B------:R-:W-:-:S13]  /*0c00*/  ISETP.GT.AND P0, PT, R6, R149, PT ;  /* 0x000000950600720c */ /* 0x000fda0003f04270 */
[----:B------:R-:W-:Y:S05]  /*0c10*/  @!P0 BRA `(.L_x_406) ;  /* 0x0000572000008947 */ /* 0x000fea0003800000 */
[----:B------:R-:W-:Y:S02]  /*0c20*/  ISETP.NE.U32.AND P0, PT, RZ, c[0x0][0x340], PT ;  /* 0x0000d000ff007a0c */ /* 0x000fe40003f05070 */
[----:B------:R-:W-:Y:S02]  /*0c30*/  SHF.R.S32.HI R20, RZ, 0x1f, R21 ;  /* 0x0000001fff147819 */ /* 0x000fe40000011415 */
[----:B------:R-:W-:Y:S01]  /*0c40*/  SHF.R.S32.HI R3, RZ, 0x1f, R13 ;  /* 0x0000001fff037819 */ /* 0x000fe2000001140d */
[----:B------:R-:W-:Y:S01]  /*0c50*/  UMOV UR6, 0x30 ;  /* 0x0000003000067882 */ /* 0x000fe20000000000 */
[----:B------:R-:W-:Y:S01]  /*0c60*/  ISETP.NE.AND.EX P2, PT, RZ, c[0x0][0x344], PT, P0 ;  /* 0x0000d100ff007a0c */ /* 0x000fe20003f45300 */
[----:B------:R-:W-:-:S12]  /*0c70*/  ULDC.64 UR4, c[0x0][0x238] ;  /* 0x00008e0000047ab9 */ /* 0x000fd80000000a00 */
[----:B------:R-:W-:-:S05]  /*0c80*/  @P2 IMAD.WIDE R4, R22, R14, c[0x0][0x340] ;  /* 0x0000d00016042625 */ /* 0x000fca00078e020e */
[----:B------:R2:W3:Y:S01]  /*0c90*/  @P2 LDG.E R18, [R4.64] ;  /* 0x0000000c04122981 */ /* 0x0004e2000c1e1900 */
[----:B------:R-:W-:Y:S01]  /*0ca0*/  LEA.HI R16, R20, R21, RZ, 0x2 ;  /* 0x0000001514107211 */ /* 0x000fe200078f10ff */
[----:B------:R-:W-:Y:S01]  /*0cb0*/  UIMAD.WIDE.U32 UR10, UR6, UR4, URZ ;  /* 0x00000004060a72a5 */ /* 0x000fe2000f8e003f */
[----:B------:R-:W-:Y:S01]  /*0cc0*/  IADD3 R45, R6, -0x1, RZ ;  /* 0xffffffff062d7810 */ /* 0x000fe20007ffe0ff */
[----:B------:R-:W-:Y:S01]  /*0cd0*/  UIMAD UR7, UR6, UR5, URZ ;  /* 0x00000005060772a4 */ /* 0x000fe2000f8e023f */
[----:B------:R-:W-:Y:S01]  /*0ce0*/  LOP3.LUT R0, R16, 0x1ffffffc, RZ, 0xc0, !PT ;  /* 0x1ffffffc10007812 */ /* 0x000fe200078ec0ff */
[----:B------:R-:W-:Y:S01]  /*0cf0*/  USHF.L.U32 UR8, UR4, 0x5, URZ ;  /* 0x0000000504087899 */ /* 0x000fe2000800063f */
[----:B------:R-:W-:Y:S01]  /*0d00*/  SHF.R.S32.HI R120, RZ, 0x2, R16 ;  /* 0x00000002ff787819 */ /* 0x000fe20000011410 */
[----:B------:R-:W-:Y:S01]  /*0d10*/  UIADD3 UR7, UR11, UR7, URZ ;  /* 0x000000070b077290 */ /* 0x000fe2000fffe03f */
[----:B------:R-:W-:Y:S01]  /*0d20*/  SHF.R.S32.HI R6, RZ, 0x1f, R45 ;  /* 0x0000001fff067819 */ /* 0x000fe2000001142d */
[----:B------:R-:W-:Y:S01]  /*0d30*/  IMAD.IADD R0, R21, 0x1, -R0 ;  /* 0x0000000115007824 */ /* 0x000fe200078e0a00 */
[----:B------:R-:W-:Y:S01]  /*0d40*/  IADD3 R118, P0, R120, R13, RZ ;  /* 0x0000000d78767210 */ /* 0x000fe20007f1e0ff */
[----:B------:R-:W-:Y:S01]  /*0d50*/  UMOV UR9, 0x5 ;  /* 0x0000000500097882 */ /* 0x000fe20000000000 */
[----:B------:R-:W-:Y:S01]  /*0d60*/  SHF.R.S32.HI R12, RZ, 0x1f, R22 ;  /* 0x0000001fff0c7819 */ /* 0x000fe20000011416 */
[----:B-1----:R-:W-:Y:S01]  /*0d70*/  IMAD.SHL.U32 R8, R0, 0x8, RZ ;  /* 0x0000000800087824 */ /* 0x002fe200078e00ff */
[----:B------:R-:W-:Y:S01]  /*0d80*/  LEA.HI.X.SX32 R119, R120, R3, 0x1, P0 ;  /* 0x0000000378777211 */ /* 0x000fe200000f0eff */
[----:B------:R-:W-:Y:S01]  /*0d90*/  IMAD R3, R29, c[0x0][0x240], RZ ;  /* 0x000090001d037a24 */ /* 0x000fe200078e02ff */
[-C--:B------:R-:W-:Y:S01]  /*0da0*/  LEA.HI R7, R20, R21.reuse, RZ, 0x3 ;  /* 0x0000001514077211 */ /* 0x080fe200078f18ff */
[----:B------:R-:W-:Y:S01]  /*0db0*/  USHF.L.U64.HI UR9, UR4, UR9, UR5 ;  /* 0x0000000904097299 */ /* 0x000fe20008010205 */
[----:B------:R-:W-:Y:S01]  /*0dc0*/  SHF.R.S32.HI R9, RZ, 0x1f, R8 ;  /* 0x0000001fff097819 */ /* 0x000fe20000011408 */
[----:B------:R-:W-:Y:S01]  /*0dd0*/  IMAD R0, R119, c[0x0][0x238], RZ ;  /* 0x00008e0077007a24 */ /* 0x000fe200078e02ff */
[----:B------:R-:W-:Y:S01]  /*0de0*/  SEL R26, R12, RZ, !P4 ;  /* 0x000000ff0c1a7207 */ /* 0x000fe20006000000 */
[----:B------:R-:W-:Y:S01]  /*0df0*/  IMAD R3, R28, c[0x0][0x244], R3 ;  /* 0x000091001c037a24 */ /* 0x000fe200078e0203 */
[----:B------:R-:W-:Y:S01]  /*0e00*/  SHF.R.S32.HI R7, RZ, 0x3, R7 ;  /* 0x00000003ff077819 */ /* 0x000fe20000011407 */
[----:B------:R-:W-:Y:S01]  /*0e10*/  IMAD R0, R118, c[0x0][0x23c], R0 ;  /* 0x00008f0076007a24 */ /* 0x000fe200078e0200 */
[----:B------:R-:W-:Y:S01]  /*0e20*/  SEL R114, R22, RZ, !P4 ;  /* 0x000000ff16727207 */ /* 0x000fe20006000000 */
[----:B--2---:R-:W-:Y:S01]  /*0e30*/  IMAD.WIDE.U32 R4, R118, c[0x0][0x238], R8 ;  /* 0x00008e0076047a25 */ /* 0x004fe200078e0008 */
[----:B------:R-:W-:Y:S01]  /*0e40*/  LEA.HI R13, R16, R120, RZ, 0x1 ;  /* 0x00000078100d7211 */ /* 0x000fe200078f08ff */
[----:B------:R-:W-:Y:S01]  /*0e50*/  ULDC.64 UR4, c[0x0][0x280] ;  /* 0x0000a00000047ab9 */ /* 0x000fe20000000a00 */
[----:B------:R-:W-:Y:S01]  /*0e60*/  ISETP.GE.AND P6, PT, R8, c[0x0][0x1d4], PT ;  /* 0x0000750008007a0c */ /* 0x000fe20003fc6270 */
[----:B------:R-:W-:Y:S01]  /*0e70*/  IMAD.IADD R5, R5, 0x1, R0 ;  /* 0x0000000105057824 */ /* 0x000fe200078e0200 */
[----:B------:R-:W-:Y:S01]  /*0e80*/  UIMAD.WIDE.U32 UR16, UR6, UR4, URZ ;  /* 0x00000004061072a5 */ /* 0x000fe2000f8e003f */
[C---:B------:R-:W-:Y:S01]  /*0e90*/  IMAD R0, R45.reuse, UR7, RZ ;  /* 0x000000072d007c24 */ /* 0x040fe2000f8e02ff */
[----:B------:R-:W-:Y:S01]  /*0ea0*/  UIMAD UR14, UR6, UR5, URZ ;  /* 0x00000005060e72a4 */ /* 0x000fe2000f8e023f */
[----:B------:R-:W-:Y:S01]  /*0eb0*/  IMAD.WIDE.U32 R4, R28, c[0x0][0x240], R4 ;  /* 0x000090001c047a25 */ /* 0x000fe200078e0004 */
[----:B------:R-:W-:Y:S01]  /*0ec0*/  P2R R99, PR, RZ, 0x40 ;  /* 0x00000040ff637803 */ /* 0x000fe20000000000 */
[----:B------:R-:W-:Y:S01]  /*0ed0*/  ULDC.64 UR4, c[0x0][0x290] ;  /* 0x0000a40000047ab9 */ /* 0x000fe20000000a00 */
[----:B------:R-:W-:Y:S01]  /*0ee0*/  IADD3 R112, -R120, 0x30, RZ ;  /* 0x0000003078707810 */ /* 0x000fe20007ffe1ff */
[----:B------:R-:W-:Y:S01]  /*0ef0*/  IMAD R14, R6, UR10, R0 ;  /* 0x0000000a060e7c24 */ /* 0x000fe2000f8e0200 */
[----:B------:R-:W-:Y:S01]  /*0f00*/  LEA.HI R6, R20, R21, RZ, 0x5 ;  /* 0x0000001514067211 */ /* 0x000fe200078f28ff */
[----:B------:R-:W-:Y:S01]  /*0f10*/  IMAD R0, R45, -0x30, R2 ;  /* 0xffffffd02d007824 */ /* 0x000fe200078e0202 */
[----:B------:R-:W-:Y:S01]  /*0f20*/  UIMAD.WIDE.U32 UR18, UR6, UR4, URZ ;  /* 0x00000004061272a5 */ /* 0x000fe2000f8e003f */
[----:B------:R-:W-:Y:S01]  /*0f30*/  IMAD.IADD R5, R5, 0x1, R3 ;  /* 0x0000000105057824 */ /* 0x000fe200078e0203 */
[----:B------:R-:W-:Y:S01]  /*0f40*/  UIMAD UR5, UR6, UR5, URZ ;  /* 0x00000005060572a4 */ /* 0x000fe2000f8e023f */
[----:B------:R-:W-:Y:S01]  /*0f50*/  IMAD.SHL.U32 R6, R6, 0x8, RZ ;  /* 0x0000000806067824 */ /* 0x000fe200078e00ff */
[----:B------:R-:W-:Y:S01]  /*0f60*/  IMNMX R3, R0, 0x30, PT ;  /* 0x0000003000037817 */ /* 0x000fe20003800200 */
[----:B------:R-:W-:Y:S01]  /*0f70*/  IMAD R0, R26, c[0x0][0x248], RZ ;  /* 0x000092001a007a24 */ /* 0x000fe200078e02ff */
[----:B------:R-:W-:Y:S01]  /*0f80*/  UIADD3 UR14, UR17, UR14, URZ ;  /* 0x0000000e110e7290 */ /* 0x000fe2000fffe03f */
[----:B------:R-:W-:Y:S01]  /*0f90*/  IMAD.WIDE.U32 R126, R114, c[0x0][0x248], R4 ;  /* 0x00009200727e7a25 */ /* 0x000fe200078e0004 */
[----:B------:R-:W-:Y:S01]  /*0fa0*/  LOP3.LUT R11, R6, 0xffffff00, RZ, 0xc0, !PT ;  /* 0xffffff00060b7812 */ /* 0x000fe200078ec0ff */
[----:B------:R-:W-:-:S02]  /*0fb0*/  UIADD3 UR5, UR19, UR5, URZ ;  /* 0x0000000513057290 */ /* 0x000fc4000fffe03f */
[----:B------:R-:W-:Y:S01]  /*0fc0*/  IMAD.IADD R10, R3, 0x1, -R120 ;  /* 0x00000001030a7824 */ /* 0x000fe200078e0a78 */
[----:B------:R-:W-:Y:S01]  /*0fd0*/  LOP3.LUT R3, R13, 0x7fffffe, RZ, 0xc0, !PT ;  /* 0x07fffffe0d037812 */ /* 0x000fe200078ec0ff */
[----:B------:R-:W-:Y:S01]  /*0fe0*/  IMAD.SHL.U32 R6, R7, 0x40, RZ ;  /* 0x0000004007067824 */ /* 0x000fe200078e00ff */
[----:B------:R-:W-:Y:S01]  /*0ff0*/  ULDC.U8 UR4, c[0x0][0x298] ;  /* 0x0000a60000047ab9 */ /* 0x000fe20000000000 */
[----:B------:R-:W-:Y:S01]  /*1000*/  IMAD R7, R114, c[0x0][0x24c], R0 ;  /* 0x0000930072077a24 */ /* 0x000fe200078e0200 */
[----:B------:R-:W-:Y:S01]  /*1010*/  ISETP.GE.AND P1, PT, R10, 0x1, PT ;  /* 0x000000010a00780c */ /* 0x000fe20003f26270 */
[----:B------:R-:W-:Y:S01]  /*1020*/  IMAD.IADD R4, R120, 0x1, -R3 ;  /* 0x0000000178047824 */ /* 0x000fe200078e0a03 */
[----:B------:R-:W-:Y:S01]  /*1030*/  LOP3.LUT R0, R6, 0xc0, RZ, 0xc0, !PT ;  /* 0x000000c006007812 */ /* 0x000fe200078ec0ff */
[----:B------:R-:W-:Y:S02]  /*1040*/  IMAD.IADD R123, R127, 0x1, R7 ;  /* 0x000000017f7b7824 */ /* 0x000fe400078e0207 */
[----:B------:R-:W-:Y:S01]  /*1050*/  IMAD.MOV.U32 R122, RZ, RZ, R126 ;  /* 0x000000ffff7a7224 */ /* 0x000fe200078e007e */
[----:B------:R-:W-:Y:S01]  /*1060*/  LOP3.LUT R5, R0, 0x18, R8, 0xf8, !PT ;  /* 0x0000001800057812 */ /* 0x000fe200078ef808 */
[----:B------:R-:W-:Y:S01]  /*1070*/  IMAD R11, R4, 0x20, R11 ;  /* 0x00000020040b7824 */ /* 0x000fe200078e020b */
[----:B------:R-:W-:Y:S01]  /*1080*/  SHF.R.U32.HI R3, RZ, 0x3, R0 ;  /* 0x00000003ff037819 */ /* 0x000fe20000011600 */
[----:B------:R-:W-:Y:S01]  /*1090*/  IMAD.WIDE.U32 R6, R45, UR10, R122 ;  /* 0x0000000a2d067c25 */ /* 0x000fe2000f8e007a */
[----:B------:R-:W-:-:S02]  /*10a0*/  IADD3 R0, R8, 0x20, RZ ;  /* 0x0000002008007810 */ /* 0x000fc40007ffe0ff */
[----:B------:R-:W-:Y:S01]  /*10b0*/  LOP3.LUT R5, R5, R3, RZ, 0x3c, !PT ;  /* 0x0000000305057212 */ /* 0x000fe200078e3cff */
[----:B------:R-:W-:Y:S01]  /*10c0*/  IMAD.IADD R3, R7, 0x1, R14 ;  /* 0x0000000107037824 */ /* 0x000fe200078e020e */
[----:B------:R-:W-:Y:S01]  /*10d0*/  ISETP.GE.AND P5, PT, R0, c[0x0][0x1d4], PT ;  /* 0x0000750000007a0c */ /* 0x000fe20003fa6270 */
[----:B------:R-:W-:Y:S01]  /*10e0*/  IMAD.IADD R152, R17, 0x1, R15 ;  /* 0x0000000111987824 */ /* 0x000fe200078e020f */
[----:B------:R-:W-:Y:S01]  /*10f0*/  IADD3 R0, R8, 0x40, RZ ;  /* 0x0000004008007810 */ /* 0x000fe20007ffe0ff */
[----:B------:R-:W-:Y:S01]  /*1100*/  IMAD.WIDE.U32 R158, R28, c[0x0][0x210], RZ ;  /* 0x000084001c9e7a25 */ /* 0x000fe200078e00ff */
[----:B------:R-:W-:Y:S02]  /*1110*/  @P1 LEA R4, P0, R6, c[0x0][0x220], 0x1 ;  /* 0x0000880006041a11 */ /* 0x000fe400078008ff */
[----:B------:R-:W-:Y:S01]  /*1120*/  ISETP.GE.AND P3, PT, R0, c[0x0][0x1d4], PT ;  /* 0x0000750000007a0c */ /* 0x000fe20003f66270 */
[----:B------:R-:W-:Y:S01]  /*1130*/  IMAD.IADD R0, R11, 0x1, R5 ;  /* 0x000000010b007824 */ /* 0x000fe200078e0205 */
[----:B------:R-:W-:Y:S01]  /*1140*/  @P1 LEA.HI.X R5, R6, c[0x0][0x224], R3, 0x1, P0 ;  /* 0x0000890006051a11 */ /* 0x000fe200000f0c03 */
[----:B------:R-:W-:Y:S01]  /*1150*/  IMAD.WIDE.U32 R160, R28, c[0x0][0x1e8], RZ ;  /* 0x00007a001ca07a25 */ /* 0x000fe200078e00ff */
[----:B------:R-:W-:-:S02]  /*1160*/  ISETP.GT.AND P0, PT, R10, 0x20, PT ;  /* 0x000000200a00780c */ /* 0x000fc40003f04270 */
[-C--:B------:R-:W-:Y:S01]  /*1170*/  LEA.HI R10, R21, R21.reuse, RZ, 0x1 ;  /* 0x00000015150a7211 */ /* 0x080fe200078f08ff */
[----:B------:R-:W-:Y:S01]  /*1180*/  IMAD.SHL.U32 R88, R0, 0x2, RZ ;  /* 0x0000000200587824 */ /* 0x000fe200078e00ff */
[----:B------:R-:W-:Y:S01]  /*1190*/  SHF.R.S32.HI R11, RZ, 0x1f, R16 ;  /* 0x0000001fff0b7819 */ /* 0x000fe20000011410 */
[----:B------:R-:W-:Y:S01]  /*11a0*/  IMAD.MOV.U32 R163, RZ, RZ, c[0x0][0x2b8] ;  /* 0x0000ae00ffa37624 */ /* 0x000fe200078e00ff */
[----:B------:R-:W-:Y:S01]  /*11b0*/  SHF.R.S32.HI R39, RZ, 0x1, R10 ;  /* 0x00000001ff277819 */ /* 0x000fe2000001140a */
[----:B------:R-:W-:Y:S01]  /*11c0*/  IMAD.MOV.U32 R162, RZ, RZ, c[0x0][0x27c] ;  /* 0x00009f00ffa27624 */ /* 0x000fe200078e00ff */
[----:B------:R-:W-:Y:S01]  /*11d0*/  @!PT LDS RZ, [RZ] ;  /* 0x00000000fffff984 */ /* 0x000fe20000000800 */
[----:B------:R-:W-:Y:S01]  /*11e0*/  @!PT LDS RZ, [RZ] ;  /* 0x00000000fffff984 */ /* 0x000fe20000000800 */
[----:B------:R-:W-:Y:S01]  /*11f0*/  @!PT LDS RZ, [RZ] ;  /* 0x00000000fffff984 */ /* 0x000fe20000000800 */
[----:B------:R1:W-:Y:S01]  /*1200*/  @P1 LDGSTS.E.BYPASS.LTC128B.128 [R88+0x3c80], [R4.64], !P6 ;  /* 0x03c8000004581fae */ /* 0x0003e2000f101d4c */
[----:B------:R-:W-:Y:S01]  /*1210*/  LEA.HI R7, R20, R21, RZ, 0x4 ;  /* 0x0000001514077211 */ /* 0x000fe200078f20ff */
[----:B------:R-:W-:Y:S01]  /*1220*/  IMAD.MOV.U32 R77, RZ, RZ, c[0x0][0x27c] ;  /* 0x00009f00ff4d7624 */ /* 0x000fe200078e00ff */
[C---:B------:R-:W-:Y:S01]  /*1230*/  LEA.HI R0, R10.reuse, R39, RZ, 0x1 ;  /* 0x000000270a007211 */ /* 0x040fe200078f08ff */
[----:B------:R1:W-:Y:S01]  /*1240*/  @P1 LDGSTS.E.BYPASS.LTC128B.128 [R88+0x4880], [R4.64+0x40], !P5 ;  /* 0x0488004004581fae */ /* 0x0003e2000e901d4c */
[----:B------:R-:W-:Y:S01]  /*1250*/  LOP3.LUT R10, R10, 0xfffffffe, RZ, 0xc0, !PT ;  /* 0xfffffffe0a0a7812 */ /* 0x000fe200078ec0ff */
[----:B------:R-:W-:Y:S01]  /*1260*/  IMAD.SHL.U32 R7, R7, 0x10, RZ ;  /* 0x0000001007077824 */ /* 0x000fe200078e00ff */
[----:B------:R-:W-:Y:S01]  /*1270*/  LOP3.LUT R0, R0, 0x7fffffe, RZ, 0xc0, !PT ;  /* 0x07fffffe00007812 */ /* 0x000fe200078ec0ff */
[----:B------:R1:W-:Y:S01]  /*1280*/  @P1 LDGSTS.E.BYPASS.LTC128B.128 [R88+0x5480], [R4.64+0x80], !P3 ;  /* 0x0548008004581fae */ /* 0x0003e2000d901d4c */
[----:B------:R-:W-:Y:S01]  /*1290*/  @P0 IADD3 R6, P1, R6, UR8, RZ ;  /* 0x0000000806060c10 */ /* 0x000fe2000ff3e0ff */
[----:B------:R-:W-:Y:S01]  /*12a0*/  IMAD.SHL.U32 R77, R77, 0x2, RZ ;  /* 0x000000024d4d7824 */ /* 0x000fe200078e00ff */
[----:B------:R-:W-:Y:S01]  /*12b0*/  LOP3.LUT R7, R7, 0xffffff00, RZ, 0xc0, !PT ;  /* 0xffffff0007077812 */ /* 0x000fe200078ec0ff */
[----:B------:R-:W-:Y:S01]  /*12c0*/  IMAD.IADD R0, R39, 0x1, -R0 ;  /* 0x0000000127007824 */ /* 0x000fe200078e0a00 */
[----:B------:R-:W-:-:S02]  /*12d0*/  SHF.R.S32.HI R20, RZ, 0x1f, R39 ;  /* 0x0000001fff147819 */ /* 0x000fc40000011427 */
[----:B------:R-:W-:Y:S01]  /*12e0*/  P2R R116, PR, RZ, 0x8 ;  /* 0x00000008ff747803 */ /* 0x000fe20000000000 */
[----:B------:R-:W-:Y:S01]  /*12f0*/  IMAD R7, R0, 0x20, R7 ;  /* 0x0000002000077824 */ /* 0x000fe200078e0207 */
[----:B------:R-:W-:Y:S01]  /*1300*/  P2R R117, PR, RZ, 0x20 ;  /* 0x00000020ff757803 */ /* 0x000fe20000000000 */
[C---:B------:R-:W-:Y:S01]  /*1310*/  IMAD R0, R20.reuse, c[0x0][0x280], RZ ;  /* 0x0000a00014007a24 */ /* 0x040fe200078e02ff */
[----:B------:R-:W-:Y:S01]  /*1320*/  ISETP.NE.AND P4, PT, R163, 0x1, PT ;  /* 0x00000001a300780c */ /* 0x000fe20003f85270 */
[----:B------:R-:W-:Y:S02]  /*1330*/  IMAD R20, R20, c[0x0][0x290], RZ ;  /* 0x0000a40014147a24 */ /* 0x000fe400078e02ff */
[C---:B------:R-:W-:Y:S02]  /*1340*/  IMAD R0, R39.reuse, c[0x0][0x284], R0 ;  /* 0x0000a10027007a24 */ /* 0x040fe400078e0200 */
[----:B------:R-:W-:Y:S01]  /*1350*/  IMAD R20, R39, c[0x0][0x294], R20 ;  /* 0x0000a50027147a24 */ /* 0x000fe200078e0214 */
[----:B-1----:R-:W-:Y:S01]  /*1360*/  @P0 IADD3.X R5, R3, UR9, RZ, P1, !PT ;  /* 0x0000000903050c10 */ /* 0x002fe20008ffe4ff */
[----:B------:R-:W-:Y:S01]  /*1370*/  IMAD.IADD R3, R21, 0x1, -R10 ;  /* 0x0000000115037824 */ /* 0x000fe200078e0a0a */
[----:B------:R-:W-:-:S03]  /*1380*/  @P0 LEA R4, P1, R6, c[0x0][0x220], 0x1 ;  /* 0x0000880006040a11 */ /* 0x000fc600078208ff */
[----:B------:R-:W-:Y:S01]  /*1390*/  IMAD.SHL.U32 R36, R3, 0x4, RZ ;  /* 0x0000000403247824 */ /* 0x000fe200078e00ff */
[----:B------:R-:W-:Y:S02]  /*13a0*/  @P0 LEA.HI.X R5, R6, c[0x0][0x224], R5, 0x1, P1 ;  /* 0x0000890006050a11 */ /* 0x000fe400008f0c05 */
[----:B------:R-:W-:Y:S02]  /*13b0*/  LEA.HI R6, R11, R120, RZ, 0x2 ;  /* 0x000000780b067211 */ /* 0x000fe400078f10ff */
[--C-:B------:R-:W-:Y:S01]  /*13c0*/  SHF.R.S32.HI R37, RZ, 0x1f, R36.reuse ;  /* 0x0000001fff257819 */ /* 0x100fe20000011424 */
[----:B------:R1:W-:Y:S01]  /*13d0*/  @P0 LDGSTS.E.BYPASS.LTC128B.128 [R88+0x4480], [R4.64], !P6 ;  /* 0x0448000004580fae */ /* 0x0003e2000f101d4c */
[----:B------:R-:W-:Y:S02]  /*13e0*/  LOP3.LUT R6, R6, 0xfffffffc, RZ, 0xc0, !PT ;  /* 0xfffffffc06067812 */ /* 0x000fe400078ec0ff */
[C---:B------:R-:W-:Y:S01]  /*13f0*/  IADD3 R41, R36.reuse, 0x10, RZ ;  /* 0x0000001024297810 */ /* 0x040fe20007ffe0ff */
[----:B------:R-:W-:Y:S01]  /*1400*/  IMAD.WIDE.U32 R16, R39, c[0x0][0x280], R36 ;  /* 0x0000a00027107a25 */ /* 0x000fe200078e0024 */
[----:B------:R1:W-:Y:S01]  /*1410*/  @P0 LDGSTS.E.BYPASS.LTC128B.128 [R88+0x5080], [R4.64+0x40], !P5 ;  /* 0x0508004004580fae */ /* 0x0003e2000e901d4c */
[----:B------:R-:W-:-:S02]  /*1420*/  IADD3 R40, R36, 0x20, RZ ;  /* 0x0000002024287810 */ /* 0x000fc40007ffe0ff */
[----:B------:R-:W-:Y:S01]  /*1430*/  IMAD.IADD R6, R120, 0x1, -R6 ;  /* 0x0000000178067824 */ /* 0x000fe200078e0a06 */
[----:B------:R1:W-:Y:S01]  /*1440*/  @P0 LDGSTS.E.BYPASS.LTC128B.128 [R88+0x5c80], [R4.64+0x80], !P3 ;  /* 0x05c8008004580fae */ /* 0x0003e2000d901d4c */
[----:B------:R-:W-:Y:S01]  /*1450*/  IMAD.WIDE.U32 R14, R39, c[0x0][0x290], R36 ;  /* 0x0000a400270e7a25 */ /* 0x000fe200078e0024 */
[----:B------:R-:W-:Y:S02]  /*1460*/  IADD3 R44, R36, 0x28, RZ ;  /* 0x00000028242c7810 */ /* 0x000fe40007ffe0ff */
[C---:B------:R-:W-:Y:S01]  /*1470*/  LOP3.LUT P1, RZ, R6.reuse, 0x2, RZ, 0xc0, !PT ;  /* 0x0000000206ff7812 */ /* 0x040fe2000782c0ff */
[----:B------:R-:W-:Y:S01]  /*1480*/  IMAD.SHL.U32 R6, R6, 0x40, RZ ;  /* 0x0000004006067824 */ /* 0x000fe200078e00ff */
[----:B------:R-:W0:Y:S01]  /*1490*/  LDGDEPBAR ;  /* 0x00000000000079af */ /* 0x000e220000000000 */
[----:B------:R-:W-:Y:S01]  /*14a0*/  IMAD.IADD R25, R17, 0x1, R0 ;  /* 0x0000000111197824 */ /* 0x000fe200078e0200 */
[----:B------:R-:W-:Y:S01]  /*14b0*/  IADD3 R43, R36, 0x8, RZ ;  /* 0x00000008242b7810 */ /* 0x000fe20007ffe0ff */
[----:B------:R-:W-:Y:S01]  /*14c0*/  IMAD.IADD R17, R15, 0x1, R20 ;  /* 0x000000010f117824 */ /* 0x000fe200078e0214 */
[----:B------:R-:W-:Y:S01]  /*14d0*/  LOP3.LUT R105, R6, 0xc0, RZ, 0xc0, !PT ;  /* 0x000000c006697812 */ /* 0x000fe200078ec0ff */
[----:B------:R-:W-:Y:S01]  /*14e0*/  IMAD R6, R29, c[0x0][0x260], RZ ;  /* 0x000098001d067a24 */ /* 0x000fe200078e02ff */
[C---:B------:R-:W-:Y:S01]  /*14f0*/  IADD3 R42, R36.reuse, 0x18, RZ ;  /* 0x00000018242a7810 */ /* 0x040fe20007ffe0ff */
[C---:B------:R-:W-:Y:S01]  /*1500*/  IMAD.IADD R31, R36.reuse, 0x1, R41 ;  /* 0x00000001241f7824 */ /* 0x040fe200078e0229 */
[----:B------:R-:W-:Y:S01]  /*1510*/  SHF.R.U32.HI R106, RZ, 0x3, R105 ;  /* 0x00000003ff6a7819 */ /* 0x000fe20000011669 */
[----:B------:R-:W-:Y:S01]  /*1520*/  IMAD.IADD R32, R36, 0x1, R40 ;  /* 0x0000000124207824 */ /* 0x000fe200078e0228 */
[----:B------:R-:W-:Y:S01]  /*1530*/  BAR.SYNC.DEFER_BLOCKING 0x0 ;  /* 0x0000000000007b1d */ /* 0x000fe20000010000 */
[----:B------:R-:W-:Y:S01]  /*1540*/  IMAD R6, R28, c[0x0][0x264], R6 ;  /* 0x000099001c067a24 */ /* 0x000fe200078e0206 */
[----:B------:R-:W-:Y:S01]  /*1550*/  ISETP.GE.AND P0, PT, R162, 0x1, PT ;  /* 0x00000001a200780c */ /* 0x000fe20003f06270 */
[----:B------:R-:W-:Y:S01]  /*1560*/  IMAD.MOV.U32 R24, RZ, RZ, R16 ;  /* 0x000000ffff187224 */ /* 0x000fe200078e0010 */
[----:B------:R-:W-:Y:S01]  /*1570*/  ISETP.GE.AND P3, PT, R32, c[0x0][0x27c], PT ;  /* 0x00009f0020007a0c */ /* 0x000fe20003f66270 */
[----:B------:R-:W-:-:S02]  /*1580*/  IMAD.MOV.U32 R16, RZ, RZ, R14 ;  /* 0x000000ffff107224 */ /* 0x000fc400078e000e */
[----:B-----5:R-:W-:-:S04]  /*1590*/  IMAD.WIDE.U32 R132, R155, c[0x0][0x280], R24 ;  /* 0x0000a0009b847a25 */ /* 0x020fc800078e0018 */
[----:B------:R-:W-:Y:S01]  /*15a0*/  IMAD.WIDE.U32 R130, R155, c[0x0][0x290], R16 ;  /* 0x0000a4009b827a25 */ /* 0x000fe200078e0010 */
[----:B---3--:R-:W-:-:S03]  /*15b0*/  @P2 SHF.R.S32.HI R19, RZ, 0x1f, R18 ;  /* 0x0000001fff132819 */ /* 0x008fc60000011412 */
[----:B------:R-:W-:Y:S02]  /*15c0*/  @!P2 IMAD.MOV.U32 R18, RZ, RZ, R22 ;  /* 0x000000ffff12a224 */ /* 0x000fe400078e0016 */
[----:B------:R-:W-:Y:S02]  /*15d0*/  IMAD.SHL.U32 R22, R3, 0x8, RZ ;  /* 0x0000000803167824 */ /* 0x000fe400078e00ff */
[----:B------:R-:W-:Y:S02]  /*15e0*/  @!P2 IMAD.MOV.U32 R19, RZ, RZ, R12 ;  /* 0x000000ffff13a224 */ /* 0x000fe400078e000c */
[----:B------:R-:W-:Y:S01]  /*15f0*/  IMAD.WIDE.U32 R134, R18, c[0x0][0x2b0], RZ ;  /* 0x0000ac0012867a25 */ /* 0x000fe200078e00ff */
[--C-:B------:R-:W-:Y:S02]  /*1600*/  SHF.R.S32.HI R23, RZ, 0x1f, R22.reuse ;  /* 0x0000001fff177819 */ /* 0x100fe40000011416 */
[C---:B------:R-:W-:Y:S02]  /*1610*/  ISETP.GE.AND P2, PT, R22.reuse, c[0x0][0x27c], PT ;  /* 0x00009f0016007a0c */ /* 0x040fe40003f46270 */
[C---:B------:R-:W-:Y:S01]  /*1620*/  IADD3 R102, R22.reuse, 0x30, RZ ;  /* 0x0000003016667810 */ /* 0x040fe20007ffe0ff */
[----:B------:R-:W-:Y:S01]  /*1630*/  IMAD.WIDE.U32 R12, R39, c[0x0][0x280], R22 ;  /* 0x0000a000270c7a25 */ /* 0x000fe200078e0016 */
[----:B------:R-:W-:-:S02]  /*1640*/  IADD3 R101, R22, 0x40, RZ ;  /* 0x0000004016657810 */ /* 0x000fc40007ffe0ff */
[----:B------:R-:W-:Y:S01]  /*1650*/  IADD3 R100, R22, 0x50, RZ ;  /* 0x0000005016647810 */ /* 0x000fe20007ffe0ff */
[----:B------:R-:W-:Y:S01]  /*1660*/  IMAD.IADD R15, R0, 0x1, R13 ;  /* 0x00000001000f7824 */ /* 0x000fe200078e020d */
[--C-:B------:R-:W-:Y:S01]  /*1670*/  LOP3.LUT R0, R105, 0x8, R22.reuse, 0xf8, !PT ;  /* 0x0000000869007812 */ /* 0x100fe200078ef816 */
[----:B------:R-:W-:-:S03]  /*1680*/  IMAD.WIDE.U32 R10, R39, c[0x0][0x290], R22 ;  /* 0x0000a400270a7a25 */ /* 0x000fc600078e0016 */
[----:B-1----:R-:W-:Y:S01]  /*1690*/  LOP3.LUT R4, R0, R106, RZ, 0x3c, !PT ;  /* 0x0000006a00047212 */ /* 0x002fe200078e3cff */
[----:B------:R-:W-:Y:S01]  /*16a0*/  IMAD.IADD R21, R20, 0x1, R11 ;  /* 0x0000000114157824 */ /* 0x000fe200078e020b */
[----:B------:R-:W-:Y:S01]  /*16b0*/  SEL R0, RZ, c[0x0][0x27c], !P2 ;  /* 0x00009f00ff007a07 */ /* 0x000fe20005000000 */
[----:B------:R-:W-:Y:S02]  /*16c0*/  IMAD.MOV.U32 R20, RZ, RZ, R10 ;  /* 0x000000ffff147224 */ /* 0x000fe400078e000a */
[----:B------:R-:W-:Y:S02]  /*16d0*/  IMAD.IADD R89, R7, 0x1, R4 ;  /* 0x0000000107597824 */ /* 0x000fe400078e0204 */
[----:B------:R-:W-:Y:S02]  /*16e0*/  IMAD.IADD R0, R22, 0x1, R0 ;  /* 0x0000000116007824 */ /* 0x000fe400078e0200 */
[----:B------:R-:W-:Y:S01]  /*16f0*/  IMAD.WIDE.U32 R4, R28, c[0x0][0x260], R8 ;  /* 0x000098001c047a25 */ /* 0x000fe200078e0008 */
[----:B------:R-:W-:-:S02]  /*1700*/  LEA R89, R89, 0x1880, 0x1 ;  /* 0x0000188059597811 */ /* 0x000fc400078e08ff */
[----:B------:R-:W-:Y:S01]  /*1710*/  SHF.R.S32.HI R8, RZ, 0x1f, R0 ;  /* 0x0000001fff087819 */ /* 0x000fe20000011400 */
[----:B------:R-:W-:Y:S01]  /*1720*/  IMAD.IADD R5, R5, 0x1, R6 ;  /* 0x0000000105057824 */ /* 0x000fe200078e0206 */
[C---:B------:R-:W-:Y:S01]  /*1730*/  IADD3 R90, R89.reuse, 0x20, RZ ;  /* 0x00000020595a7810 */ /* 0x040fe20007ffe0ff */
[----:B------:R-:W-:Y:S01]  /*1740*/  IMAD.MOV.U32 R14, RZ, RZ, R12 ;  /* 0x000000ffff0e7224 */ /* 0x000fe200078e000c */
[----:B------:R-:W-:Y:S01]  /*1750*/  @P1 IADD3 R90, R89, -0x20, RZ ;  /* 0xffffffe0595a1810 */ /* 0x000fe20007ffe0ff */
[----:B------:R-:W-:Y:S01]  /*1760*/  IMAD.WIDE.U32 R124, R155, c[0x0][0x290], R20 ;  /* 0x0000a4009b7c7a25 */ /* 0x000fe200078e0014 */
[----:B------:R-:W-:Y:S02]  /*1770*/  ISETP.GE.AND P1, PT, R31, c[0x0][0x27c], PT ;  /* 0x00009f001f007a0c */ /* 0x000fe40003f26270 */
[CC--:B------:R-:W-:Y:S01]  /*1780*/  LEA.HI R6, R8.reuse, R0.reuse, RZ, 0x3 ;  /* 0x0000000008067211 */ /* 0x0c0fe200078f18ff */
[----:B------:R-:W-:Y:S01]  /*1790*/  IMAD.WIDE.U32 R128, R155, c[0x0][0x280], R14 ;  /* 0x0000a0009b807a25 */ /* 0x000fe200078e000e */
[----:B------:R-:W-:-:S02]  /*17a0*/  LEA.HI R10, R8, R0, RZ, 0x5 ;  /* 0x00000000080a7211 */ /* 0x000fc400078f28ff */
[----:B------:R-:W-:Y:S01]  /*17b0*/  SEL R8, RZ, c[0x0][0x27c], !P1 ;  /* 0x00009f00ff087a07 */ /* 0x000fe20004800000 */
[----:B------:R-:W-:Y:S01]  /*17c0*/  IMAD R0, R26, c[0x0][0x268], RZ ;  /* 0x00009a001a007a24 */ /* 0x000fe200078e02ff */
[----:B------:R-:W-:Y:S02]  /*17d0*/  SEL R9, RZ, c[0x0][0x27c], !P3 ;  /* 0x00009f00ff097a07 */ /* 0x000fe40005800000 */
[----:B------:R-:W-:Y:S01]  /*17e0*/  SHF.R.S32.HI R10, RZ, 0x5, R10 ;  /* 0x00000005ff0a7819 */ /* 0x000fe2000001140a */
[----:B------:R-:W-:Y:S01]  /*17f0*/  IMAD.IADD R8, R8, 0x1, R31 ;  /* 0x0000000108087824 */ /* 0x000fe200078e021f */
[----:B------:R-:W-:Y:S01]  /*1800*/  LOP3.LUT R11, R105, 0x18, R6, 0xf8, !PT ;  /* 0x00000018690b7812 */ /* 0x000fe200078ef806 */
[----:B------:R-:W-:Y:S01]  /*1810*/  IMAD R113, R114, c[0x0][0x26c], R0 ;  /* 0x00009b0072717a24 */ /* 0x000fe200078e0200 */
[----:B------:R-:W-:Y:S01]  /*1820*/  SHF.R.S32.HI R75, RZ, 0x3, R6 ;  /* 0x00000003ff4b7819 */ /* 0x000fe20000011406 */
[----:B------:R-:W-:Y:S01]  /*1830*/  IMAD.IADD R0, R9, 0x1, R32 ;  /* 0x0000000109007824 */ /* 0x000fe200078e0220 */
[----:B------:R-:W-:Y:S01]  /*1840*/  LOP3.LUT R6, R6, 0xfffffff8, RZ, 0xc0, !PT ;  /* 0xfffffff806067812 */ /* 0x000fe200078ec0ff */
[----:B------:R-:W-:Y:S01]  /*1850*/  IMAD.WIDE.U32 R114, R114, c[0x0][0x268], R4 ;  /* 0x00009a0072727a25 */ /* 0x000fe200078e0004 */
[----:B------:R-:W-:-:S02]  /*1860*/  SHF.R.S32.HI R4, RZ, 0x1f, R8 ;  /* 0x0000001fff047819 */ /* 0x000fc40000011408 */
[----:B------:R-:W-:Y:S01]  /*1870*/  SHF.R.S32.HI R9, RZ, 0x1f, R0 ;  /* 0x0000001fff097819 */ /* 0x000fe20000011400 */
[----:B------:R-:W-:Y:S01]  /*1880*/  IMAD R10, R10, 0x600, R7 ;  /* 0x000006000a0a7824 */ /* 0x000fe200078e0207 */
[-C--:B------:R-:W-:Y:S01]  /*1890*/  LEA.HI R5, R4, R8.reuse, RZ, 0x3 ;  /* 0x0000000804057211 */ /* 0x080fe200078f18ff */
[----:B------:R-:W-:Y:S01]  /*18a0*/  IMAD.SHL.U32 R142, R6, 0x2, RZ ;  /* 0x00000002068e7824 */ /* 0x000fe200078e00ff */
[----:B------:R-:W-:Y:S01]  /*18b0*/  LEA.HI R12, R4, R8, RZ, 0x5 ;  /* 0x00000008040c7211 */ /* 0x000fe200078f28ff */
[----:B------:R-:W-:Y:S01]  /*18c0*/  IMAD.IADD R113, R115, 0x1, R113 ;  /* 0x0000000173717824 */ /* 0x000fe200078e0271 */
[----:B------:R-:W-:Y:S02]  /*18d0*/  LOP3.LUT R8, R11, R106, RZ, 0x3c, !PT ;  /* 0x0000006a0b087212 */ /* 0x000fe400078e3cff */
[CC--:B------:R-:W-:Y:S02]  /*18e0*/  LEA.HI R4, R9.reuse, R0.reuse, RZ, 0x3 ;  /* 0x0000000009047211 */ /* 0x0c0fe400078f18ff */
[----:B------:R-:W-:Y:S01]  /*18f0*/  LEA.HI R0, R9, R0, RZ, 0x5 ;  /* 0x0000000009007211 */ /* 0x000fe200078f28ff */
[----:B------:R-:W-:Y:S01]  /*1900*/  IMAD.IADD R27, R10, 0x1, R8 ;  /* 0x000000010a1b7824 */ /* 0x000fe200078e0208 */
[----:B------:R-:W-:-:S02]  /*1910*/  SHF.R.S32.HI R9, RZ, 0x5, R12 ;  /* 0x00000005ff097819 */ /* 0x000fc4000001140c */
[----:B------:R-:W-:Y:S01]  /*1920*/  SHF.R.S32.HI R0, RZ, 0x5, R0 ;  /* 0x00000005ff007819 */ /* 0x000fe20000011400 */
[----:B------:R-:W-:Y:S01]  /*1930*/  IMAD.SHL.U32 R141, R27, 0x2, RZ ;  /* 0x000000021b8d7824 */ /* 0x000fe200078e00ff */
[----:B------:R-:W-:Y:S01]  /*1940*/  LOP3.LUT R8, R105, 0x18, R5, 0xf8, !PT ;  /* 0x0000001869087812 */ /* 0x000fe200078ef805 */
[--C-:B------:R-:W-:Y:S01]  /*1950*/  IMAD R11, R9, 0x600, R7.reuse ;  /* 0x00000600090b7824 */ /* 0x100fe200078e0207 */
[----:B------:R-:W-:Y:S02]  /*1960*/  LOP3.LUT R10, R105, 0x18, R4, 0xf8, !PT ;  /* 0x00000018690a7812 */ /* 0x000fe400078ef804 */
[-C--:B------:R-:W-:Y:S01]  /*1970*/  LOP3.LUT R9, R8, R106.reuse, RZ, 0x3c, !PT ;  /* 0x0000006a08097212 */ /* 0x080fe200078e3cff */
[----:B------:R-:W-:Y:S01]  /*1980*/  IMAD R8, R0, 0x600, R7 ;  /* 0x0000060000087824 */ /* 0x000fe200078e0207 */
[----:B------:R-:W-:Y:S01]  /*1990*/  LOP3.LUT R0, R10, R106, RZ, 0x3c, !PT ;  /* 0x0000006a0a007212 */ /* 0x000fe200078e3cff */
[----:B------:R-:W-:Y:S01]  /*19a0*/  IMAD R10, R29, c[0x0][0x1e8], RZ ;  /* 0x00007a001d0a7a24 */ /* 0x000fe200078e02ff */
[----:B------:R-:W-:Y:S01]  /*19b0*/  SHF.R.S32.HI R12, RZ, 0x1f, R101 ;  /* 0x0000001fff0c7819 */ /* 0x000fe20000011465 */
[----:B------:R-:W-:Y:S01]  /*19c0*/  IMAD.IADD R26, R11, 0x1, R9 ;  /* 0x000000010b1a7824 */ /* 0x000fe200078e0209 */
[----:B------:R-:W-:Y:S01]  /*19d0*/  SHF.R.S32.HI R74, RZ, 0x3, R5 ;  /* 0x00000003ff4a7819 */ /* 0x000fe20000011405 */
[----:B------:R-:W-:Y:S01]  /*19e0*/  IMAD.IADD R13, R8, 0x1, R0 ;  /* 0x00000001080d7824 */ /* 0x000fe200078e0200 */
[----:B------:R-:W-:Y:S01]  /*19f0*/  SHF.R.S32.HI R0, RZ, 0x1f, R155 ;  /* 0x0000001fff007819 */ /* 0x000fe2000001149b */
[----:B------:R-:W-:Y:S01]  /*1a00*/  IMAD R11, R29, c[0x0][0x210], RZ ;  /* 0x000084001d0b7a24 */ /* 0x000fe200078e02ff */
[----:B------:R-:W-:Y:S01]  /*1a10*/  LEA.HI R12, R12, R101, RZ, 0x3 ;  /* 0x000000650c0c7211 */ /* 0x000fe200078f18ff */
[----:B------:R-:W-:Y:S01]  /*1a20*/  IMAD R10, R28, c[0x0][0x1ec], R10 ;  /* 0x00007b001c0a7a24 */ /* 0x000fe200078e020a */
[----:B------:R-:W-:Y:S01]  /*1a30*/  SHF.R.S32.HI R73, RZ, 0x3, R4 ;  /* 0x00000003ff497819 */ /* 0x000fe20000011404 */
[----:B------:R-:W-:Y:S01]  /*1a40*/  IMAD R9, R0, c[0x0][0x280], RZ ;  /* 0x0000a00000097a24 */ /* 0x000fe200078e02ff */
[----:B------:R-:W-:Y:S01]  /*1a50*/  LOP3.LUT R97, R12, 0xfffffff8, RZ, 0xc0, !PT ;  /* 0xfffffff80c617812 */ /* 0x000fe200078ec0ff */
[----:B------:R-:W-:-:S02]  /*1a60*/  IMAD R8, R0, c[0x0][0x290], RZ ;  /* 0x0000a40000087a24 */ /* 0x000fc400078e02ff */
[----:B------:R-:W-:Y:S01]  /*1a70*/  IMAD R0, R28, c[0x0][0x214], R11 ;  /* 0x000085001c007a24 */ /* 0x000fe200078e020b */
[----:B------:R-:W-:Y:S01]  /*1a80*/  SHF.R.S32.HI R11, RZ, 0x1f, R100 ;  /* 0x0000001fff0b7819 */ /* 0x000fe20000011464 */
[----:B------:R-:W-:Y:S01]  /*1a90*/  IMAD.IADD R151, R161, 0x1, R10 ;  /* 0x00000001a1977824 */ /* 0x000fe200078e020a */
[----:B------:R-:W-:Y:S01]  /*1aa0*/  SHF.R.S32.HI R10, RZ, 0x1f, R31 ;  /* 0x0000001fff0a7819 */ /* 0x000fe2000001141f */
[----:B------:R-:W-:Y:S01]  /*1ab0*/  IMAD.IADD R150, R159, 0x1, R0 ;  /* 0x000000019f967824 */ /* 0x000fe200078e0200 */
[----:B------:R-:W-:Y:S01]  /*1ac0*/  LEA.HI R11, R11, R100, RZ, 0x3 ;  /* 0x000000640b0b7211 */ /* 0x000fe200078f18ff */
[----:B------:R-:W-:Y:S01]  /*1ad0*/  IMAD R0, R3, 0x40, R39 ;  /* 0x0000004003007824 */ /* 0x000fe200078e0227 */
[----:B------:R-:W-:Y:S01]  /*1ae0*/  SHF.R.S32.HI R3, RZ, 0x1f, R102 ;  /* 0x0000001fff037819 */ /* 0x000fe20000011466 */
[C---:B------:R-:W-:Y:S01]  /*1af0*/  IMAD R9, R155.reuse, c[0x0][0x284], R9 ;  /* 0x0000a1009b097a24 */ /* 0x040fe200078e0209 */
[----:B------:R-:W-:Y:S01]  /*1b00*/  LEA.HI R10, R10, R31, RZ, 0x3 ;  /* 0x0000001f0a0a7211 */ /* 0x000fe200078f18ff */
[----:B------:R-:W-:Y:S01]  /*1b10*/  IMAD R8, R155, c[0x0][0x294], R8 ;  /* 0x0000a5009b087a24 */ /* 0x000fe200078e0208 */
[----:B------:R-:W-:Y:S01]  /*1b20*/  LEA.HI R98, R3, R102, RZ, 0x3 ;  /* 0x0000006603627211 */ /* 0x000fe200078f18ff */
[----:B------:R-:W-:Y:S01]  /*1b30*/  IMAD.IADD R148, R133, 0x1, R9 ;  /* 0x0000000185947824 */ /* 0x000fe200078e0209 */
[----:B------:R-:W-:Y:S01]  /*1b40*/  SHF.R.S32.HI R3, RZ, 0x1f, R32 ;  /* 0x0000001fff037819 */ /* 0x000fe20000011420 */
[----:B------:R-:W-:Y:S01]  /*1b50*/  IMAD.IADD R145, R9, 0x1, R129 ;  /* 0x0000000109917824 */ /* 0x000fe200078e0281 */
[----:B------:R-:W-:Y:S01]  /*1b60*/  LOP3.LUT R98, R98, 0xfffffff8, RZ, 0xc0, !PT ;  /* 0xfffffff862627812 */ /* 0x000fe200078ec0ff */
[----:B------:R-:W-:Y:S01]  /*1b70*/  IMAD.IADD R146, R131, 0x1, R8 ;  /* 0x0000000183927824 */ /* 0x000fe200078e0208 */
[----:B------:R-:W-:Y:S01]  /*1b80*/  LEA.HI R94, R3, R32, RZ, 0x3 ;  /* 0x00000020035e7211 */ /* 0x000fe200078f18ff */
[----:B------:R-:W-:Y:S01]  /*1b90*/  IMAD R3, R19, c[0x0][0x2b0], RZ ;  /* 0x0000ac0013037a24 */ /* 0x000fe200078e02ff */
[----:B------:R-:W-:Y:S01]  /*1ba0*/  LOP3.LUT R96, R11, 0xfffffff8, RZ, 0xc0, !PT ;  /* 0xfffffff80b607812 */ /* 0x000fe200078ec0ff */
[----:B------:R-:W-:Y:S01]  /*1bb0*/  IMAD.IADD R144, R8, 0x1, R125 ;  /* 0x0000000108907824 */ /* 0x000fe200078e027d */
[----:B------:R-:W-:Y:S01]  /*1bc0*/  LOP3.LUT R95, R10, 0xfffffff8, RZ, 0xc0, !PT ;  /* 0xfffffff80a5f7812 */ /* 0x000fe200078ec0ff */
[----:B------:R-:W-:Y:S01]  /*1bd0*/  IMAD R3, R18, c[0x0][0x2b4], R3 ;  /* 0x0000ad0012037a24 */ /* 0x000fe200078e0203 */
        /* <DEDUP_REMOVED lines=9> */
[----:B------:R-:W-:Y:S02]  /*1c70*/  LOP3.LUT R3, R4, 0xfffffff8, RZ, 0xc0, !PT ;  /* 0xfffffff804037812 */ /* 0x000fe400078ec0ff */
[----:B------:R-:W-:Y:S01]  /*1c80*/  SHF.R.S32.HI R5, RZ, 0x1f, R6 ;  /* 0x0000001fff057819 */ /* 0x000fe20000011406 */
[----:B------:R-:W-:Y:S01]  /*1c90*/  IMAD.SHL.U32 R139, R6, 0x2, RZ ;  /* 0x00000002068b7824 */ /* 0x000fe200078e00ff */
[----:B------:R-:W-:Y:S01]  /*1ca0*/  SHF.R.S32.HI R4, RZ, 0x1f, R3 ;  /* 0x0000001fff047819 */ /* 0x000fe20000011403 */
[----:B------:R-:W-:Y:S01]  /*1cb0*/  IMAD.SHL.U32 R137, R3, 0x2, RZ ;  /* 0x0000000203897824 */ /* 0x000fe200078e00ff */
[----:B------:R-:W-:-:S02]  /*1cc0*/  SHF.R.S32.HI R109, RZ, 0x1f, R96 ;  /* 0x0000001fff6d7819 */ /* 0x000fc40000011460 */
[----:B------:R-:W-:Y:S02]  /*1cd0*/  SHF.R.S32.HI R108, RZ, 0x1f, R95 ;  /* 0x0000001fff6c7819 */ /* 0x000fe4000001145f */
[----:B------:R-:W-:Y:S02]  /*1ce0*/  SHF.R.S32.HI R107, RZ, 0x1f, R94 ;  /* 0x0000001fff6b7819 */ /* 0x000fe4000001145e */
[----:B------:R-:W-:Y:S02]  /*1cf0*/  SHF.L.U64.HI R140, R6, 0x1, R5 ;  /* 0x00000001068c7819 */ /* 0x000fe40000010205 */
[----:B------:R-:W-:Y:S02]  /*1d00*/  SHF.L.U64.HI R138, R3, 0x1, R4 ;  /* 0x00000001038a7819 */ /* 0x000fe40000010204 */
.L_x_432:
[----:B------:R-:W-:Y:S01]  /*1d10*/  IMAD R3, R45, 0x30, R0 ;  /* 0x000000302d037824 */ /* 0x000fe200078e0200 */
[----:B------:R-:W-:Y:S01]  /*1d20*/  ISETP.NE.AND P4, PT, R163, 0x1, PT ;  /* 0x00000001a300780c */ /* 0x000fe20003f85270 */
[----:B------:R-:W-:Y:S01]  /*1d30*/  IMAD.MOV.U32 R92, RZ, RZ, RZ ;  /* 0x000000ffff5c7224 */ /* 0x000fe200078e00ff */
[----:B------:R-:W-:Y:S04]  /*1d40*/  DEPBAR.LE SB0, 0x0 ;  /* 0x000080000000791a */ /* 0x000fe80000000000 */
[----:B-1-3--:R-:W-:Y:S01]  /*1d50*/  IMAD.IADD R4, R152, 0x1, R3 ;  /* 0x0000000198047824 */ /* 0x00afe200078e0203 */
[----:B------:R-:W-:Y:S01]  /*1d60*/  ISETP.GE.AND P0, PT, R3, R2, PT ;  /* 0x000000020300720c */ /* 0x000fe20003f06270 */
[----:B------:R-:W-:Y:S01]  /*1d70*/  BSSY B1, `(.L_x_407) ;  /* 0x00003d5000017945 */ /* 0x000fe20003800000 */
[----:B------:R-:W-:Y:S01]  /*1d80*/  ISETP.GE.AND P5, PT, R162, 0x1, PT ;  /* 0x00000001a200780c */ /* 0x000fe20003fa6270 */
[--C-:B------:R-:W-:Y:S01]  /*1d90*/  IMAD.MOV.U32 R3, RZ, RZ, R4.reuse ;  /* 0x000000ffff037224 */ /* 0x100fe200078e0004 */
[----:B------:R-:W-:Y:S02]  /*1da0*/  ISETP.GT.OR P0, PT, R0, 0x2f, P0 ;  /* 0x0000002f0000780c */ /* 0x000fe40000704670 */
[----:B------:R-:W-:Y:S05]  /*1db0*/  @P4 IMAD.HI.U32 R5, R4, c[0x0][0x2bc], RZ ;  /* 0x0000af0004054a27 */ /* 0x000fea00078e00ff */
[----:B------:R-:W-:Y:S06]  /*1dc0*/  @P4 SHF.R.U32.HI R3, RZ, c[0x0][0x2c0], R5 ;  /* 0x0000b000ff034a19 */ /* 0x000fec0000011605 */
[C---:B------:R-:W-:Y:S04]  /*1dd0*/  @!P0 IADD3 R5, P4, R3.reuse, R134, RZ ;  /* 0x0000008603058210 */ /* 0x040fe80007f9e0ff */
[----:B------:R-:W-:Y:S01]  /*1de0*/  @!P0 LEA.HI.X.SX32 R6, R3, R147, 0x1, P4 ;  /* 0x0000009303068211 */ /* 0x000fe200020f0eff */
[----:B------:R-:W-:Y:S01]  /*1df0*/  IMAD.MOV R3, RZ, RZ, -R3 ;  /* 0x000000ffff037224 */ /* 0x000fe200078e0a03 */
[----:B------:R-:W-:Y:S03]  /*1e00*/  @!P0 LEA R8, P4, R5, c[0x0][0x2a0], 0x2 ;  /* 0x0000a80005088a11 */ /* 0x000fe600078810ff */
        /* <DEDUP_REMOVED lines=18> */
[C---:B------:R-:W-:Y:S01]  /*1f30*/  IMAD R6, R45.reuse, UR14, RZ ;  /* 0x0000000e2d067c24 */ /* 0x040fe2000f8e02ff */
[----:B------:R-:W-:Y:S01]  /*1f40*/  ISETP.NE.AND P0, PT, RZ, UR4, PT ;  /* 0x00000004ff007c0c */ /* 0x000fe2000bf05270 */
[C---:B------:R-:W-:Y:S01]  /*1f50*/  IMAD R5, R45.reuse, UR5, RZ ;  /* 0x000000052d057c24 */ /* 0x040fe2000f8e02ff */
[----:B------:R-:W-:Y:S01]  /*1f60*/  SHF.R.S32.HI R4, RZ, 0x1f, R45 ;  /* 0x0000001fff047819 */ /* 0x000fe2000001142d */
[C---:B------:R-:W-:Y:S02]  /*1f70*/  IMAD R3, R45.reuse, -0x30, R2 ;  /* 0xffffffd02d037824 */ /* 0x040fe400078e0202 */
[----:B------:R-:W-:Y:S03]  /*1f80*/  IMAD.WIDE.U32 R28, R45, UR16, RZ ;  /* 0x000000102d1c7c25 */ /* 0x000fe6000f8e00ff */
[----:B------:R-:W-:Y:S01]  /*1f90*/  IMNMX R91, R3, 0x30, PT ;  /* 0x00000030035b7817 */ /* 0x000fe20003800200 */
[C---:B------:R-:W-:Y:S02]  /*1fa0*/  IMAD R6, R4.reuse, UR16, R6 ;  /* 0x0000001004067c24 */ /* 0x040fe4000f8e0206 */
[----:B------:R-:W-:Y:S02]  /*1fb0*/  IMAD R5, R4, UR18, R5 ;  /* 0x0000001204057c24 */ /* 0x000fe4000f8e0205 */
[----:B------:R-:W-:Y:S01]  /*1fc0*/  IMAD.WIDE.U32 R46, R45, UR18, RZ ;  /* 0x000000122d2e7c25 */ /* 0x000fe2000f8e00ff */
        /* <DEDUP_REMOVED lines=62> */
.L_x_411:
[----:B------:R-:W-:Y:S05]  /*23b0*/  BSYNC B0 ;  /* 0x0000000000007941 */ /* 0x000fea0003800000 */
.L_x_410:
        /* <DEDUP_REMOVED lines=23> */
[----:B--2---:R-:W-:Y:S01]  /*2530*/  PRMT R33, R6, 0x5410, R3 ;  /* 0x0000541006217816 */ /* 0x004fe20000000003 */
[----:B------:R-:W-:Y:S01]  /*2540*/  IMAD.MOV.U32 R6, RZ, RZ, R18 ;  /* 0x000000ffff067224 */ /* 0x000fe200078e0012 */
[----:B------:R-:W-:Y:S02]  /*2550*/  MOV R11, R20 ;  /* 0x00000014000b7202 */ /* 0x000fe40000000f00 */
        /* <DEDUP_REMOVED lines=37> */
[----:B------:R-:W-:Y:S02]  /*27b0*/  @!P0 FFMA.FTZ R71, R4, R35, -R66 ;  /* 0x0000002304478223 */ /* 0x000fe40000010842 */
[-C--:B------:R-:W-:Y:S02]  /*27c0*/  @!P0 FMUL.FTZ R66, R38, R10.reuse ;  /* 0x0000000a26428220 */ /* 0x080fe40000410000 */
[----:B------:R-:W-:Y:S02]  /*27d0*/  @!P0 IMAD.MOV.U32 R6, RZ, RZ, R14 ;  /* 0x000000ffff068224 */ /* 0x000fe400078e000e */
[C---:B------:R-:W-:Y:S02]  /*27e0*/  @!P0 FMUL.FTZ R4, R5.reuse, R10 ;  /* 0x0000000a05048220 */ /* 0x040fe40000410000 */
[-C--:B------:R-:W-:Y:S01]  /*27f0*/  @!P0 FFMA.FTZ R68, R5, R46.reuse, -R66 ;  /* 0x0000002e05448223 */ /* 0x080fe20000010842 */
[----:B------:R-:W-:Y:S01]  /*2800*/  @!P0 MOV R5, R15 ;  /* 0x0000000f00058202 */ /* 0x000fe20000000f00 */
[----:B------:R-:W-:Y:S01]  /*2810*/  @!P0 FFMA.FTZ R3, R34, R35, R3 ;  /* 0x0000002322038223 */ /* 0x000fe20000010003 */
[--C-:B------:R-:W-:Y:S01]  /*2820*/  @!P0 HADD2.F32 R34, -RZ, R6.reuse.H1_H1 ;  /* 0x30000006ff228230 */ /* 0x100fe20000004100 */
[----:B------:R-:W-:Y:S01]  /*2830*/  @!P0 FFMA.FTZ R4, R38, R46, R4 ;  /* 0x0000002e26048223 */ /* 0x000fe20000010004 */
[----:B------:R-:W-:Y:S02]  /*2840*/  @!P0 HADD2.F32 R6, -RZ, R6.H0_H0 ;  /* 0x20000006ff068230 */ /* 0x000fe40000004100 */
[----:B------:R-:W-:Y:S01]  /*2850*/  @!P0 HADD2.F32 R35, -RZ, R47.H0_H0 ;  /* 0x2000002fff238230 */ /* 0x000fe20000004100 */
[----:B------:R-:W-:Y:S01]  /*2860*/  @!P0 FMUL.FTZ R67, R34, R24 ;  /* 0x0000001822438220 */ /* 0x000fe20000410000 */
[--C-:B------:R-:W-:Y:S01]  /*2870*/  @!P0 HADD2.F32 R47, -RZ, R5.reuse.H1_H1 ;  /* 0x30000005ff2f8230 */ /* 0x100fe20000004100 */
[----:B------:R-:W-:Y:S01]  /*2880*/  @!P0 F2FP.PACK_AB R4, R4, R68 ;  /* 0x000000440404823e */ /* 0x000fe200000000ff */
[----:B------:R-:W-:Y:S01]  /*2890*/  @!P0 HADD2.F32 R10, -RZ, R5.H0_H0 ;  /* 0x20000005ff0a8230 */ /* 0x000fe20000004100 */
[C---:B------:R-:W-:Y:S01]  /*28a0*/  @!P0 FMUL.FTZ R5, R6.reuse, R24 ;  /* 0x0000001806058220 */ /* 0x040fe20000410000 */
[----:B------:R-:W-:Y:S01]  /*28b0*/  @!P0 F2FP.PACK_AB R3, R3, R71 ;  /* 0x000000470303823e */ /* 0x000fe200000000ff */
[C---:B------:R-:W-:Y:S02]  /*28c0*/  @!P0 FMUL.FTZ R66, R47.reuse, R11 ;  /* 0x0000000b2f428220 */ /* 0x040fe40000410000 */
[----:B------:R-:W-:Y:S01]  /*28d0*/  @!P0 FFMA.FTZ R67, R6, R35, -R67 ;  /* 0x0000002306438223 */ /* 0x000fe20000010843 */
[----:B------:R-:W-:Y:S01]  /*28e0*/  @!P0 MOV R12, R3 ;  /* 0x00000003000c8202 */ /* 0x000fe20000000f00 */
[----:B------:R-:W-:Y:S02]  /*28f0*/  @!P0 FMUL.FTZ R6, R10, R11 ;  /* 0x0000000b0a068220 */ /* 0x000fe40000410000 */
        /* <DEDUP_REMOVED lines=9> */
.L_x_414:
[----:B------:R-:W-:Y:S05]  /*2990*/  BSYNC B0 ;  /* 0x0000000000007941 */ /* 0x000fea0003800000 */
.L_x_413:
        /* <DEDUP_REMOVED lines=12> */
[--C-:B------:R-:W-:Y:S02]  /*2a60*/  @!P0 SHF.R.U64 R24, R50, 0x10, R51.reuse ;  /* 0x0000001032188819 */ /* 0x100fe40000001233 */
[----:B------:R-:W-:Y:S01]  /*2a70*/  @!P0 SHF.R.U32.HI R38, RZ, 0x10, R51 ;  /* 0x00000010ff268819 */ /* 0x000fe20000011633 */
        /* <DEDUP_REMOVED lines=12> */
[-C--:B------:R-:W-:Y:S02]  /*2b40*/  @!P0 FFMA.FTZ R51, R4, R10.reuse, -R34 ;  /* 0x0000000a04338223 */ /* 0x080fe40000010822 */
[----:B------:R-:W-:Y:S01]  /*2b50*/  @!P0 FFMA.FTZ R3, R8, R10, R3 ;  /* 0x0000000a08038223 */ /* 0x000fe20000010003 */
[----:B------:R-:W-:Y:S01]  /*2b60*/  @!P0 MOV R8, R14 ;  /* 0x0000000e00088202 */ /* 0x000fe20000000f00 */
[-C--:B------:R-:W-:Y:S01]  /*2b70*/  @!P0 FMUL.FTZ R34, R11, R6.reuse ;  /* 0x000000060b228220 */ /* 0x080fe20000410000 */
[----:B------:R-:W-:Y:S01]  /*2b80*/  @!P0 HADD2.F32 R10, -RZ, R9.H0_H0 ;  /* 0x20000009ff0a8230 */ /* 0x000fe20000004100 */
        /* <DEDUP_REMOVED lines=27> */
.L_x_416:
[----:B------:R-:W-:Y:S05]  /*2d40*/  BSYNC B0 ;  /* 0x0000000000007941 */ /* 0x000fea0003800000 */
.L_x_415:
[----:B------:R-:W-:Y:S01]  /*2d50*/  ISETP.GE.AND P0, PT, R32, c[0x0][0x1d4], PT ;  /* 0x0000750020007a0c */ /* 0x000fe20003f06270 */
[----:B------:R-:W-:Y:S01]  /*2d60*/  @!UPT UIADD3 URZ, URZ, URZ, URZ ;  /* 0x0000003f3f3ff290 */ /* 0x000fe2000fffe03f */
[----:B------:R-:W-:Y:S11]  /*2d70*/  BSSY B0, `(.L_x_417) ;  /* 0x0000038000007945 */ /* 0x000ff60003800000 */
[----:B------:R-:W-:-:S05]  /*2d80*/  @P0 BRA `(.L_x_418) ;  /* 0x0000036000000947 */ /* 0x000fca0003800000 */
[C---:B----4-:R-:W-:Y:S01]  /*2d90*/  LEA R34, P0, R94.reuse, R69, 0x1 ;  /* 0x000000455e227211 */ /* 0x050fe200078008ff */
[----:B------:R-:W2:Y:S03]  /*2da0*/  LDS.128 R8, [R89+0x3000] ;  /* 0x0030000059087984 */ /* 0x000ea60000000c00 */
[----:B---3--:R-:W-:Y:S02]  /*2db0*/  LEA.HI.X R35, R94, R70, R107, 0x1, P0 ;  /* 0x000000465e237211 */ /* 0x008fe400000f0c6b */
[----:B------:R-:W-:Y:S11]  /*2dc0*/  ISETP.GE.AND P0, PT, R41, c[0x0][0x27c], PT ;  /* 0x00009f0029007a0c */ /* 0x000ff60003f06270 */
[----:B------:R-:W-:Y:S02]  /*2dd0*/  @!UPT UIADD3 URZ, URZ, URZ, URZ ;  /* 0x0000003f3f3ff290 */ /* 0x000fe4000fffe03f */
[----:B------:R-:W-:Y:S01]  /*2de0*/  @!P0 HADD2.F32 R3, -RZ, R28.H0_H0 ;  /* 0x2000001cff038230 */ /* 0x000fe20000004100 */
[----:B------:R-:W-:Y:S01]  /*2df0*/  @!P0 SHF.R.U64 R6, R16, 0x10, R17 ;  /* 0x0000001010068819 */ /* 0x000fe20000001211 */
[--C-:B-1----:R-:W-:Y:S01]  /*2e00*/  @!P0 HADD2.F32 R13, -RZ, R60.reuse.H0_H0 ;  /* 0x2000003cff0d8230 */ /* 0x102fe20000004100 */
[----:B------:R-:W-:Y:S01]  /*2e10*/  @!P0 SHF.R.U64 R15, R52, 0x10, R53 ;  /* 0x00000010340f8819 */ /* 0x000fe20000001235 */
[----:B------:R-:W-:Y:S01]  /*2e20*/  @!P0 HADD2.F32 R24, -RZ, R60.H1_H1 ;  /* 0x3000003cff188230 */ /* 0x000fe20000004100 */
[----:B------:R-:W-:Y:S01]  /*2e30*/  @!P0 SHF.R.U32.HI R16, RZ, 0x10, R17 ;  /* 0x00000010ff108819 */ /* 0x000fe20000011611 */
[----:B------:R-:W-:Y:S01]  /*2e40*/  @!P0 HADD2.F32 R6, -RZ, R6.H0_H0 ;  /* 0x20000006ff068230 */ /* 0x000fe20000004100 */
[----:B------:R-:W-:Y:S01]  /*2e50*/  @!P0 SHF.R.U32.HI R52, RZ, 0x10, R53 ;  /* 0x00000010ff348819 */ /* 0x000fe20000011635 */
[----:B------:R-:W-:Y:S02]  /*2e60*/  @!P0 HADD2.F32 R15, -RZ, R15.H0_H0 ;  /* 0x2000000fff0f8230 */ /* 0x000fe40000004100 */
[----:B------:R-:W-:Y:S01]  /*2e70*/  @!P0 HADD2.F32 R16, -RZ, R16.H0_H0 ;  /* 0x20000010ff108230 */ /* 0x000fe20000004100 */
[----:B--2---:R-:W-:Y:S02]  /*2e80*/  @!P0 MOV R4, R8 ;  /* 0x0000000800048202 */ /* 0x004fe40000000f00 */
        /* <DEDUP_REMOVED lines=38> */
.L_x_418:
[----:B------:R-:W-:Y:S05]  /*30f0*/  BSYNC B0 ;  /* 0x0000000000007941 */ /* 0x000fea0003800000 */
.L_x_417:
        /* <DEDUP_REMOVED lines=31> */
[-C--:B------:R-:W-:Y:S02]  /*32f0*/  @!P0 FMUL.FTZ R17, R15, R6.reuse ;  /* 0x000000060f118220 */ /* 0x080fe40000410000 */
        /* <DEDUP_REMOVED lines=26> */
.L_x_420:
[----:B------:R-:W-:Y:S05]  /*34a0*/  BSYNC B0 ;  /* 0x0000000000007941 */ /* 0x000fea0003800000 */
.L_x_419:
        /* <DEDUP_REMOVED lines=58> */
.L_x_422:
[----:B------:R-:W-:Y:S05]  /*3850*/  BSYNC B0 ;  /* 0x0000000000007941 */ /* 0x000fea0003800000 */
.L_x_421:
        /* <DEDUP_REMOVED lines=58> */
.L_x_409:
        /* <DEDUP_REMOVED lines=31> */
[----:B------:R-:W-:Y:S01]  /*3df0*/  LEA.HI.X R17, R3, c[0x0][0x274], R4, 0x1, P0 ;  /* 0x00009d0003117a11 */ /* 0x000fe200000f0c04 */
[----:B------:R-:W-:Y:S01]  /*3e00*/  CS2R R24, SRZ ;  /* 0x0000000000187805 */ /* 0x000fe2000001ff00 */
[C---:B------:R-:W-:Y:S04]  /*3e10*/  LEA R4, P0, R5.reuse, c[0x0][0x288], 0x1 ;  /* 0x0000a20005047a11 */ /* 0x040fe800078008ff */
[----:B------:R-:W-:Y:S02]  /*3e20*/  LEA.HI.X R5, R5, c[0x0][0x28c], R6, 0x1, P0 ;  /* 0x0000a30005057a11 */ /* 0x000fe400000f0c06 */
[----:B------:R-:W-:Y:S11]  /*3e30*/  ISETP.GE.AND P0, PT, R22, c[0x0][0x27c], PT ;  /* 0x00009f0016007a0c */ /* 0x000ff60003f06270 */
[----:B------:R-:W-:Y:S02]  /*3e40*/  @!UPT UIADD3 URZ, URZ, URZ, URZ ;  /* 0x0000003f3f3ff290 */ /* 0x000fe4000fffe03f */
        /* <DEDUP_REMOVED lines=10> */
.L_x_424:
[----:B------:R-:W-:Y:S05]  /*3ef0*/  BSYNC B0 ;  /* 0x0000000000007941 */ /* 0x000fea0003800000 */
.L_x_423:
[----:B------:R2:W3:Y:S04]  /*3f00*/  SHFL.IDX PT, R79, R30, RZ, 0x1e1f ;  /* 0x001e1fff1e4f7589 */ /* 0x0004e800000e0000 */
[----:B------:R2:W4:Y:S01]  /*3f10*/  SHFL.IDX PT, R78, R33, RZ, 0x1e1f ;  /* 0x001e1fff214e7589 */ /* 0x00052200000e0000 */
[----:B------:R-:W-:-:S05]  /*3f20*/  @P4 BRA `(.L_x_412) ;  /* 0x00001b9000004947 */ /* 0x000fca0003800000 */
[----:B------:R-:W-:Y:S01]  /*3f30*/  ISETP.GE.AND P0, PT, R22, c[0x0][0x1d4], PT ;  /* 0x0000750016007a0c */ /* 0x000fe20003f06270 */
[----:B-----5:R-:W-:Y:S01]  /*3f40*/  IMAD.MOV.U32 R6, RZ, RZ, R66 ;  /* 0x000000ffff067224 */ /* 0x020fe200078e0042 */
[----:B------:R-:W-:Y:S01]  /*3f50*/  IADD3 R76, -R77, c[0x0][0x1d4], RZ ;  /* 0x000075004d4c7a10 */ /* 0x000fe20007ffe1ff */
[----:B-1----:R-:W-:Y:S01]  /*3f60*/  IMAD.MOV.U32 R5, RZ, RZ, R67 ;  /* 0x000000ffff057224 */ /* 0x002fe200078e0043 */
        /* <DEDUP_REMOVED lines=25> */
[----:B------:R-:W-:Y:S01]  /*4100*/  SEL R3, R77, R76, !P2 ;  /* 0x0000004c4d037207 */ /* 0x000fe20005000000 */
[----:B------:R-:W-:Y:S01]  /*4110*/  IMAD.MOV.U32 R21, RZ, RZ, R10 ;  /* 0x000000ffff157224 */ /* 0x000fe200078e000a */
[----:B------:R-:W-:Y:S01]  /*4120*/  ISETP.GE.AND P0, PT, R22, c[0x0][0x27c], PT ;  /* 0x00009f0016007a0c */ /* 0x000fe20003f06270 */
[----:B------:R-:W-:Y:S01]  /*4130*/  IMAD.MOV.U32 R53, RZ, RZ, R50 ;  /* 0x000000ffff357224 */ /* 0x000fe200078e0032 */
[----:B------:R-:W-:Y:S01]  /*4140*/  SHF.R.S32.HI R4, RZ, 0x1f, R3 ;  /* 0x0000001fff047819 */ /* 0x000fe20000011403 */
[----:B------:R-:W1:Y:S01]  /*4150*/  LDS.128 R16, [R141+0x3c80] ;  /* 0x003c80008d107984 */ /* 0x000e620000000c00 */
[----:B------:R-:W-:Y:S02]  /*4160*/  MOV R20, R9 ;  /* 0x0000000900147202 */ /* 0x000fe40000000f00 */
[----:B------:R-:W-:Y:S02]  /*4170*/  LEA.HI R3, R4, R3, RZ, 0x4 ;  /* 0x0000000304037211 */ /* 0x000fe400078f20ff */
[----:B------:R-:W-:Y:S02]  /*4180*/  MOV R29, R11 ;  /* 0x0000000b001d7202 */ /* 0x000fe40000000f00 */
[----:B------:R-:W-:Y:S02]  /*4190*/  LEA.HI.SX32 R3, R3, R75, 0x1c ;  /* 0x0000004b03037211 */ /* 0x000fe400078fe2ff */
[----:B------:R-:W-:Y:S02]  /*41a0*/  MOV R52, R49 ;  /* 0x0000003100347202 */ /* 0x000fe40000000f00 */
[----:B------:R-:W-:Y:S02]  /*41b0*/  SHF.R.S32.HI R4, RZ, 0x1f, R3 ;  /* 0x0000001fff047819 */ /* 0x000fe40000011403 */
[----:B------:R-:W-:Y:S02]  /*41c0*/  SHF.L.U32 R80, R3, 0x3, RZ ;  /* 0x0000000303507819 */ /* 0x000fe400000006ff */
[----:B------:R-:W-:Y:S02]  /*41d0*/  LEA.HI R4, R4, R3, RZ, 0x2 ;  /* 0x0000000304047211 */ /* 0x000fe400078f10ff */
[----:B------:R-:W-:Y:S02]  /*41e0*/  @!P0 SHF.R.U64 R5, R8, 0x10, R9 ;  /* 0x0000001008058819 */ /* 0x000fe40000001209 */
[----:B------:R-:W-:Y:S02]  /*41f0*/  SHF.R.S32.HI R3, RZ, 0x2, R4 ;  /* 0x00000002ff037819 */ /* 0x000fe40000011404 */
[----:B------:R-:W-:Y:S02]  /*4200*/  LOP3.LUT R4, R105, 0x18, R80, 0xf8, !PT ;  /* 0x0000001869047812 */ /* 0x000fe400078ef850 */
[----:B------:R-:W-:Y:S01]  /*4210*/  @!P0 SHF.R.U64 R28, R10, 0x10, R11 ;  /* 0x000000100a1c8819 */ /* 0x000fe2000000120b */
[----:B------:R-:W-:Y:S01]  /*4220*/  IMAD R3, R3, 0x600, R7 ;  /* 0x0000060003037824 */ /* 0x000fe200078e0207 */
[----:B------:R-:W-:Y:S02]  /*4230*/  LOP3.LUT R4, R4, R106, RZ, 0x3c, !PT ;  /* 0x0000006a04047212 */ /* 0x000fe400078e3cff */
[----:B------:R-:W-:Y:S01]  /*4240*/  @!P0 SHF.R.U32.HI R30, RZ, 0x10, R11 ;  /* 0x00000010ff1e8819 */ /* 0x000fe2000001160b */
[----:B------:R-:W-:Y:S01]  /*4250*/  @!P0 HADD2.F32 R11, -RZ, R6.H0_H0 ;  /* 0x20000006ff0b8230 */ /* 0x000fe20000004100 */
[--C-:B------:R-:W-:Y:S01]  /*4260*/  @!P0 SHF.R.U64 R47, R48, 0x10, R49.reuse ;  /* 0x00000010302f8819 */ /* 0x100fe20000001231 */
[----:B------:R-:W-:Y:S01]  /*4270*/  IMAD.IADD R3, R3, 0x1, R4 ;  /* 0x0000000103037824 */ /* 0x000fe200078e0204 */
[----:B------:R-:W-:Y:S01]  /*4280*/  @!P0 SHF.R.U32.HI R49, RZ, 0x10, R49 ;  /* 0x00000010ff318819 */ /* 0x000fe20000011631 */
[----:B------:R-:W-:Y:S01]  /*4290*/  IMAD.MOV.U32 R4, RZ, RZ, R8 ;  /* 0x000000ffff047224 */ /* 0x000fe200078e0008 */
[----:B------:R-:W-:Y:S01]  /*42a0*/  @!P0 SHF.R.U32.HI R8, RZ, 0x10, R9 ;  /* 0x00000010ff088819 */ /* 0x000fe20000011609 */
[----:B------:R-:W-:Y:S01]  /*42b0*/  @!P0 HADD2.F32 R47, -RZ, R47.H0_H0 ;  /* 0x2000002fff2f8230 */ /* 0x000fe20000004100 */
[----:B------:R-:W-:Y:S01]  /*42c0*/  SHF.L.U32 R3, R3, 0x1, RZ ;  /* 0x0000000103037819 */ /* 0x000fe200000006ff */
[----:B------:R-:W-:Y:S01]  /*42d0*/  @!P0 HADD2.F32 R49, -RZ, R49.H0_H0 ;  /* 0x20000031ff318230 */ /* 0x000fe20000004100 */
[--C-:B------:R-:W-:Y:S01]  /*42e0*/  @!P0 SHF.R.U64 R54, R50, 0x10, R51.reuse ;  /* 0x0000001032368819 */ /* 0x100fe20000001233 */
[----:B------:R-:W-:Y:S01]  /*42f0*/  @!P0 HADD2.F32 R9, -RZ, R4.H0_H0 ;  /* 0x20000004ff098230 */ /* 0x000fe20000004100 */
[----:B------:R-:W-:Y:S01]  /*4300*/  @!P0 SHF.R.U32.HI R68, RZ, 0x10, R51 ;  /* 0x00000010ff448819 */ /* 0x000fe20000011633 */
[----:B------:R1:W2:Y:S01]  /*4310*/  LDS.128 R60, [R3+0x3c80] ;  /* 0x003c8000033c7984 */ /* 0x0002a20000000c00 */
[----:B------:R-:W-:Y:S01]  /*4320*/  @!P0 HADD2.F32 R4, -RZ, R5.H0_H0 ;  /* 0x20000005ff048230 */ /* 0x000fe20000004100 */
[----:B------:R-:W-:Y:S01]  /*4330*/  MOV R55, R51 ;  /* 0x0000003300377202 */ /* 0x000fe20000000f00 */
[----:B------:R-:W-:Y:S02]  /*4340*/  @!P0 HADD2.F32 R51, -RZ, R53.H0_H0 ;  /* 0x20000035ff338230 */ /* 0x000fe40000004100 */
[----:B------:R-:W-:Y:S02]  /*4350*/  @!P0 HADD2.F32 R53, -RZ, R54.H0_H0 ;  /* 0x20000036ff358230 */ /* 0x000fe40000004100 */
[----:B------:R-:W-:Y:S02]  /*4360*/  @!P0 HADD2.F32 R54, -RZ, R55.H0_H0 ;  /* 0x20000037ff368230 */ /* 0x000fe40000004100 */
[----:B------:R-:W-:Y:S01]  /*4370*/  @!P0 HADD2.F32 R55, -RZ, R68.H0_H0 ;  /* 0x20000044ff378230 */ /* 0x000fe20000004100 */
[----:B-1----:R-:W-:Y:S05]  /*4380*/  @!P0 IMAD.MOV.U32 R3, RZ, RZ, R16 ;  /* 0x000000ffff038224 */ /* 0x002fea00078e0010 */
[--C-:B------:R-:W-:Y:S02]  /*4390*/  @!P0 HADD2.F32 R6, -RZ, R3.reuse.H0_H0 ;  /* 0x20000003ff068230 */ /* 0x100fe40000004100 */
[----:B------:R-:W-:Y:S03]  /*43a0*/  @!P0 HADD2.F32 R5, -RZ, R3.H1_H1 ;  /* 0x30000003ff058230 */ /* 0x000fe60000004100 */
[-C--:B------:R-:W-:Y:S01]  /*43b0*/  @!P0 FMUL.FTZ R3, R6, R9.reuse ;  /* 0x0000000906038220 */ /* 0x080fe20000410000 */
[----:B--2---:R-:W-:Y:S05]  /*43c0*/  @!P0 MOV R46, R60 ;  /* 0x0000003c002e8202 */ /* 0x004fea0000000f00 */
[--C-:B------:R-:W-:Y:S02]  /*43d0*/  @!P0 HADD2.F32 R10, -RZ, R46.reuse.H0_H0 ;  /* 0x2000002eff0a8230 */ /* 0x100fe40000004100 */
[----:B------:R-:W-:Y:S03]  /*43e0*/  @!P0 HADD2.F32 R46, -RZ, R46.H1_H1 ;  /* 0x3000002eff2e8230 */ /* 0x000fe60000004100 */
[----:B------:R-:W-:Y:S02]  /*43f0*/  @!P0 FMUL.FTZ R48, R10, R9 ;  /* 0x000000090a308220 */ /* 0x000fe40000410000 */
[-C--:B------:R-:W-:Y:S02]  /*4400*/  @!P0 FMUL.FTZ R9, R46, R4.reuse ;  /* 0x000000042e098220 */ /* 0x080fe40000410000 */
[-C--:B------:R-:W-:Y:S01]  /*4410*/  @!P0 FFMA.FTZ R3, R10, R11.reuse, R3 ;  /* 0x0000000b0a038223 */ /* 0x080fe20000010003 */
[----:B------:R-:W-:Y:S01]  /*4420*/  @!P0 HADD2.F32 R10, -RZ, R20.H0_H0 ;  /* 0x20000014ff0a8230 */ /* 0x000fe20000004100 */
[----:B------:R-:W-:Y:S02]  /*4430*/  @!P0 FFMA.FTZ R87, R6, R11, -R48 ;  /* 0x0000000b06578223 */ /* 0x000fe40000010830 */
[----:B------:R-:W-:Y:S02]  /*4440*/  @!P0 IMAD.MOV.U32 R11, RZ, RZ, R61 ;  /* 0x000000ffff0b8224 */ /* 0x000fe400078e003d */
[C---:B------:R-:W-:Y:S02]  /*4450*/  @!P0 FMUL.FTZ R4, R5.reuse, R4 ;  /* 0x0000000405048220 */ /* 0x040fe40000410000 */
[----:B------:R-:W-:Y:S01]  /*4460*/  @!P0 FFMA.FTZ R86, R5, R47, -R9 ;  /* 0x0000002f05568223 */ /* 0x000fe20000010809 */
[----:B------:R-:W-:Y:S01]  /*4470*/  @!P0 MOV R5, R17 ;  /* 0x0000001100058202 */ /* 0x000fe20000000f00 */
[----:B------:R-:W-:Y:S01]  /*4480*/  @!P0 FFMA.FTZ R4, R46, R47, R4 ;  /* 0x0000002f2e048223 */ /* 0x000fe20000010004 */
[--C-:B------:R-:W-:Y:S02]  /*4490*/  @!P0 HADD2.F32 R46, -RZ, R11.reuse.H0_H0 ;  /* 0x2000000bff2e8230 */ /* 0x100fe40000004100 */
[----:B------:R-:W-:Y:S02]  /*44a0*/  @!P0 HADD2.F32 R9, -RZ, R8.H0_H0 ;  /* 0x20000008ff098230 */ /* 0x000fe40000004100 */
[----:B------:R-:W-:Y:S01]  /*44b0*/  @!P0 HADD2.F32 R48, -RZ, R11.H1_H1 ;  /* 0x3000000bff308230 */ /* 0x000fe20000004100 */
[-C--:B------:R-:W-:Y:S01]  /*44c0*/  @!P0 FMUL.FTZ R20, R46, R10.reuse ;  /* 0x0000000a2e148220 */ /* 0x080fe20000410000 */
[--C-:B------:R-:W-:Y:S01]  /*44d0*/  @!P0 HADD2.F32 R6, -RZ, R5.reuse.H0_H0 ;  /* 0x20000005ff068230 */ /* 0x100fe20000004100 */
[----:B------:R-:W-:Y:S01]  /*44e0*/  @!P0 F2FP.PACK_AB R3, R4, R3 ;  /* 0x000000030403823e */ /* 0x000fe200000000ff */
[----:B------:R-:W-:Y:S01]  /*44f0*/  @!P0 HADD2.F32 R47, -RZ, R52.H0_H0 ;  /* 0x20000034ff2f8230 */ /* 0x000fe20000004100 */
[----:B------:R-:W-:Y:S01]  /*4500*/  @!P0 FMUL.FTZ R11, R48, R9 ;  /* 0x00000009300b8220 */ /* 0x000fe20000410000 */
[----:B------:R-:W-:Y:S01]  /*4510*/  @!P0 HADD2.F32 R8, -RZ, R5.H1_H1 ;  /* 0x30000005ff088230 */ /* 0x000fe20000004100 */
[C---:B------:R-:W-:Y:S01]  /*4520*/  @!P0 FMUL.FTZ R5, R6.reuse, R10 ;  /* 0x0000000a06058220 */ /* 0x040fe20000410000 */
[----:B------:R-:W-:Y:S01]  /*4530*/  @!P0 MOV R10, R62 ;  /* 0x0000003e000a8202 */ /* 0x000fe20000000f00 */
[----:B------:R-:W-:Y:S01]  /*4540*/  @!P0 FFMA.FTZ R85, R6, R47, -R20 ;  /* 0x0000002f06558223 */ /* 0x000fe20000010814 */
[----:B------:R-:W-:Y:S01]  /*4550*/  @!P0 MOV R60, R3 ;  /* 0x00000003003c8202 */ /* 0x000fe20000000f00 */
[C---:B------:R-:W-:Y:S01]  /*4560*/  @!P0 FMUL.FTZ R6, R8.reuse, R9 ;  /* 0x0000000908068220 */ /* 0x040fe20000410000 */
[----:B------:R-:W-:Y:S01]  /*4570*/  @!P0 HADD2.F32 R20, -RZ, R28.H0_H0 ;  /* 0x2000001cff148230 */ /* 0x000fe20000004100 */
[----:B------:R-:W-:Y:S01]  /*4580*/  @!P0 FFMA.FTZ R84, R8, R49, -R11 ;  /* 0x0000003108548223 */ /* 0x000fe2000001080b */
[----:B------:R-:W-:Y:S01]  /*4590*/  @!P0 HADD2.F32 R11, -RZ, R21.H0_H0 ;  /* 0x20000015ff0b8230 */ /* 0x000fe20000004100 */
[----:B------:R-:W-:Y:S01]  /*45a0*/  @!P0 IMAD.MOV.U32 R8, RZ, RZ, R18 ;  /* 0x000000ffff088224 */ /* 0x000fe200078e0012 */
[--C-:B------:R-:W-:Y:S01]  /*45b0*/  @!P0 HADD2.F32 R50, -RZ, R10.reuse.H0_H0 ;  /* 0x2000000aff328230 */ /* 0x100fe20000004100 */
[----:B------:R-:W-:Y:S01]  /*45c0*/  @!P0 FFMA.FTZ R5, R46, R47, R5 ;  /* 0x0000002f2e058223 */ /* 0x000fe20000010005 */
[----:B------:R-:W-:Y:S01]  /*45d0*/  @!P0 HADD2.F32 R52, -RZ, R10.H1_H1 ;  /* 0x3000000aff348230 */ /* 0x000fe20000004100 */
[----:B------:R-:W-:Y:S01]  /*45e0*/  @!P0 FFMA.FTZ R6, R48, R49, R6 ;  /* 0x0000003130068223 */ /* 0x000fe20000010006 */
[--C-:B------:R-:W-:Y:S01]  /*45f0*/  @!P0 HADD2.F32 R9, -RZ, R8.reuse.H0_H0 ;  /* 0x20000008ff098230 */ /* 0x100fe20000004100 */
[----:B------:R-:W-:Y:S01]  /*4600*/  @!P0 FMUL.FTZ R28, R50, R11 ;  /* 0x0000000b321c8220 */ /* 0x000fe20000410000 */
[----:B------:R-:W-:Y:S01]  /*4610*/  @!P0 HADD2.F32 R10, -RZ, R8.H1_H1 ;  /* 0x30000008ff0a8230 */ /* 0x000fe20000004100 */
[----:B------:R-:W-:Y:S01]  /*4620*/  @!P0 FMUL.FTZ R21, R52, R20 ;  /* 0x0000001434158220 */ /* 0x000fe20000410000 */
[----:B------:R-:W-:Y:S01]  /*4630*/  @!P0 F2FP.PACK_AB R46, R84, R85 ;  /* 0x00000055542e823e */ /* 0x000fe200000000ff */
[C---:B------:R-:W-:Y:S01]  /*4640*/  @!P0 FMUL.FTZ R8, R9.reuse, R11 ;  /* 0x0000000b09088220 */ /* 0x040fe20000410000 */
[----:B------:R-:W-:Y:S01]  /*4650*/  @!P0 MOV R11, R63 ;  /* 0x0000003f000b8202 */ /* 0x000fe20000000f00 */
[----:B------:R-:W-:Y:S01]  /*4660*/  @!P0 FFMA.FTZ R83, R9, R51, -R28 ;  /* 0x0000003309538223 */ /* 0x000fe2000001081c */
[----:B------:R-:W-:Y:S01]  /*4670*/  @!P0 MOV R17, R46 ;  /* 0x0000002e00118202 */ /* 0x000fe20000000f00 */
[C---:B------:R-:W-:Y:S01]  /*4680*/  @!P0 FMUL.FTZ R9, R10.reuse, R20 ;  /* 0x000000140a098220 */ /* 0x040fe20000410000 */
[----:B------:R-:W-:Y:S01]  /*4690*/  @!P0 HADD2.F32 R28, -RZ, R30.H0_H0 ;  /* 0x2000001eff1c8230 */ /* 0x000fe20000004100 */
[----:B------:R-:W-:Y:S01]  /*46a0*/  @!P0 FFMA.FTZ R82, R10, R53, -R21 ;  /* 0x000000350a528223 */ /* 0x000fe20000010815 */
[----:B------:R-:W-:Y:S01]  /*46b0*/  @!P0 MOV R10, R19 ;  /* 0x00000013000a8202 */ /* 0x000fe20000000f00 */
[----:B------:R-:W-:Y:S01]  /*46c0*/  @!P0 FFMA.FTZ R8, R50, R51, R8 ;  /* 0x0000003332088223 */ /* 0x000fe20000010008 */
[----:B------:R-:W-:Y:S01]  /*46d0*/  @!P0 HADD2.F32 R21, -RZ, R29.H0_H0 ;  /* 0x2000001dff158230 */ /* 0x000fe20000004100 */
[----:B------:R-:W-:Y:S01]  /*46e0*/  @!P0 FFMA.FTZ R9, R52, R53, R9 ;  /* 0x0000003534098223 */ /* 0x000fe20000010009 */
[--C-:B------:R-:W-:Y:S01]  /*46f0*/  @!P0 HADD2.F32 R29, -RZ, R11.reuse.H0_H0 ;  /* 0x2000000bff1d8230 */ /* 0x100fe20000004100 */
[----:B------:R-:W-:Y:S01]  /*4700*/  @!P0 F2FP.PACK_AB R5, R6, R5 ;  /* 0x000000050605823e */ /* 0x000fe200000000ff */
[----:B------:R-:W-:Y:S02]  /*4710*/  @!P0 HADD2.F32 R30, -RZ, R11.H1_H1 ;  /* 0x3000000bff1e8230 */ /* 0x000fe40000004100 */
[--C-:B------:R-:W-:Y:S01]  /*4720*/  @!P0 HADD2.F32 R11, -RZ, R10.reuse.H0_H0 ;  /* 0x2000000aff0b8230 */ /* 0x100fe20000004100 */
[-C--:B------:R-:W-:Y:S01]  /*4730*/  @!P0 FMUL.FTZ R81, R29, R21.reuse ;  /* 0x000000151d518220 */ /* 0x080fe20000410000 */
[----:B------:R-:W-:Y:S01]  /*4740*/  @!P0 HADD2.F32 R20, -RZ, R10.H1_H1 ;  /* 0x3000000aff148230 */ /* 0x000fe20000004100 */
[----:B------:R-:W-:Y:S01]  /*4750*/  @!P0 FMUL.FTZ R68, R30, R28 ;  /* 0x0000001c1e448220 */ /* 0x000fe20000410000 */
[----:B------:R-:W-:Y:S01]  /*4760*/  @!P0 F2FP.PACK_AB R8, R9, R8 ;  /* 0x000000080908823e */ /* 0x000fe200000000ff */
[C---:B------:R-:W-:Y:S01]  /*4770*/  @!P0 FMUL.FTZ R10, R11.reuse, R21 ;  /* 0x000000150b0a8220 */ /* 0x040fe20000410000 */
[----:B------:R-:W-:Y:S01]  /*4780*/  @!P0 F2FP.PACK_AB R21, R82, R83 ;  /* 0x000000535215823e */ /* 0x000fe200000000ff */
[----:B------:R-:W-:Y:S01]  /*4790*/  @!P0 FFMA.FTZ R81, R11, R54, -R81 ;  /* 0x000000360b518223 */ /* 0x000fe20000010851 */
[----:B------:R-:W-:Y:S01]  /*47a0*/  @!P0 MOV R61, R5 ;  /* 0x00000005003d8202 */ /* 0x000fe20000000f00 */
[----:B------:R-:W-:Y:S01]  /*47b0*/  @!P0 FMUL.FTZ R11, R20, R28 ;  /* 0x0000001c140b8220 */ /* 0x000fe20000410000 */
        /* <DEDUP_REMOVED lines=17> */
.L_x_426:
[----:B------:R-:W-:Y:S05]  /*48d0*/  BSYNC B0 ;  /* 0x0000000000007941 */ /* 0x000fea0003800000 */
.L_x_425:
[----:B------:R-:W-:Y:S01]  /*48e0*/  ISETP.GE.AND P0, PT, R31, c[0x0][0x1d4], PT ;  /* 0x000075001f007a0c */ /* 0x000fe20003f06270 */
[----:B------:R-:W-:Y:S01]  /*48f0*/  @!UPT UIADD3 URZ, URZ, URZ, URZ ;  /* 0x0000003f3f3ff290 */ /* 0x000fe2000fffe03f */
[----:B------:R-:W-:Y:S11]  /*4900*/  BSSY B0, `(.L_x_427) ;  /* 0x0000078000007945 */ /* 0x000ff60003800000 */
[----:B------:R-:W-:-:S05]  /*4910*/  @P0 BRA `(.L_x_428) ;  /* 0x0000076000000947 */ /* 0x000fca0003800000 */
[----:B------:R-:W-:Y:S01]  /*4920*/  SEL R3, R77, R76, !P1 ;  /* 0x0000004c4d037207 */ /* 0x000fe20004800000 */
[----:B-1----:R-:W1:Y:S01]  /*4930*/  LDS.128 R16, [R136+0x3c80] ;  /* 0x003c800088107984 */ /* 0x002e620000000c00 */
[----:B------:R-:W-:Y:S02]  /*4940*/  ISETP.GE.AND P0, PT, R31, c[0x0][0x27c], PT ;  /* 0x00009f001f007a0c */ /* 0x000fe40003f06270 */
[----:B------:R-:W-:Y:S04]  /*4950*/  SHF.R.S32.HI R4, RZ, 0x1f, R3 ;  /* 0x0000001fff047819 */ /* 0x000fe80000011403 */
[----:B------:R-:W-:Y:S04]  /*4960*/  LEA.HI R3, R4, R3, RZ, 0x4 ;  /* 0x0000000304037211 */ /* 0x000fe800078f20ff */
[----:B------:R-:W-:Y:S03]  /*4970*/  LEA.HI.SX32 R3, R3, R74, 0x1c ;  /* 0x0000004a03037211 */ /* 0x000fe600078fe2ff */
[----:B------:R-:W-:Y:S01]  /*4980*/  @!P0 SHF.R.U64 R5, R12, 0x10, R13 ;  /* 0x000000100c058819 */ /* 0x000fe2000000120d */
[----:B------:R-:W-:Y:S01]  /*4990*/  @!P0 HADD2.F32 R12, -RZ, R69.H0_H0 ;  /* 0x20000045ff0c8230 */ /* 0x000fe20000004100 */
[----:B------:R-:W-:Y:S01]  /*49a0*/  SHF.R.S32.HI R4, RZ, 0x1f, R3 ;  /* 0x0000001fff047819 */ /* 0x000fe20000011403 */
[--C-:B------:R-:W-:Y:S01]  /*49b0*/  @!P0 HADD2.F32 R47, -RZ, R70.reuse.H0_H0 ;  /* 0x20000046ff2f8230 */ /* 0x100fe20000004100 */
[----:B------:R-:W-:Y:S01]  /*49c0*/  SHF.L.U32 R51, R3, 0x3, RZ ;  /* 0x0000000303337819 */ /* 0x000fe200000006ff */
[----:B------:R-:W-:Y:S01]  /*49d0*/  @!P0 HADD2.F32 R8, -RZ, R5.H0_H0 ;  /* 0x20000005ff088230 */ /* 0x000fe20000004100 */
[----:B------:R-:W-:Y:S01]  /*49e0*/  LEA.HI R4, R4, R3, RZ, 0x2 ;  /* 0x0000000304047211 */ /* 0x000fe200078f10ff */
[----:B------:R-:W-:Y:S01]  /*49f0*/  @!P0 HADD2.F32 R30, -RZ, R70.H1_H1 ;  /* 0x30000046ff1e8230 */ /* 0x000fe20000004100 */
[----:B------:R-:W-:Y:S02]  /*4a00*/  @!P0 SHF.R.U32.HI R10, RZ, 0x10, R13 ;  /* 0x00000010ff0a8819 */ /* 0x000fe4000001160d */
[----:B------:R-:W-:Y:S02]  /*4a10*/  SHF.R.S32.HI R3, RZ, 0x2, R4 ;  /* 0x00000002ff037819 */ /* 0x000fe40000011404 */
[----:B------:R-:W-:Y:S01]  /*4a20*/  LOP3.LUT R4, R105, 0x18, R51, 0xf8, !PT ;  /* 0x0000001869047812 */ /* 0x000fe200078ef833 */
[----:B------:R-:W-:Y:S01]  /*4a30*/  @!P0 HADD2.F32 R10, -RZ, R10.H0_H0 ;  /* 0x2000000aff0a8230 */ /* 0x000fe20000004100 */
[----:B------:R-:W-:Y:S01]  /*4a40*/  @!P0 SHF.R.U64 R20, R56, 0x10, R57 ;  /* 0x0000001038148819 */ /* 0x000fe20000001239 */
[----:B------:R-:W-:Y:S01]  /*4a50*/  IMAD R3, R3, 0x600, R7 ;  /* 0x0000060003037824 */ /* 0x000fe200078e0207 */
[----:B------:R-:W-:Y:S02]  /*4a60*/  LOP3.LUT R4, R4, R106, RZ, 0x3c, !PT ;  /* 0x0000006a04047212 */ /* 0x000fe400078e3cff */
[--C-:B------:R-:W-:Y:S02]  /*4a70*/  @!P0 SHF.R.U32.HI R11, RZ, 0x10, R15.reuse ;  /* 0x00000010ff0b8819 */ /* 0x100fe4000001160f */
[----:B------:R-:W-:Y:S01]  /*4a80*/  @!P0 SHF.R.U64 R14, R14, 0x10, R15 ;  /* 0x000000100e0e8819 */ /* 0x000fe2000000120f */
[----:B------:R-:W-:Y:S01]  /*4a90*/  IMAD.IADD R3, R3, 0x1, R4 ;  /* 0x0000000103037824 */ /* 0x000fe200078e0204 */
[----:B------:R-:W-:Y:S01]  /*4aa0*/  @!P0 HADD2.F32 R4, -RZ, R33.H0_H0 ;  /* 0x20000021ff048230 */ /* 0x000fe20000004100 */
[----:B------:R-:W-:Y:S01]  /*4ab0*/  @!P0 SHF.R.U32.HI R28, RZ, 0x10, R57 ;  /* 0x00000010ff1c8819 */ /* 0x000fe20000011639 */
[----:B------:R-:W-:Y:S01]  /*4ac0*/  @!P0 HADD2.F32 R15, -RZ, R20.H0_H0 ;  /* 0x20000014ff0f8230 */ /* 0x000fe20000004100 */
[--C-:B------:R-:W-:Y:S01]  /*4ad0*/  @!P0 SHF.R.U32.HI R49, RZ, 0x10, R59.reuse ;  /* 0x00000010ff318819 */ /* 0x100fe2000001163b */
[----:B------:R-:W-:Y:S01]  /*4ae0*/  @!P0 HADD2.F32 R11, -RZ, R11.H0_H0 ;  /* 0x2000000bff0b8230 */ /* 0x000fe20000004100 */
[----:B------:R-:W-:Y:S01]  /*4af0*/  SHF.L.U32 R3, R3, 0x1, RZ ;  /* 0x0000000103037819 */ /* 0x000fe200000006ff */
[----:B------:R-:W-:Y:S01]  /*4b00*/  @!P0 HADD2.F32 R28, -RZ, R28.H0_H0 ;  /* 0x2000001cff1c8230 */ /* 0x000fe20000004100 */
[----:B------:R-:W-:Y:S01]  /*4b10*/  @!P0 SHF.R.U64 R58, R58, 0x10, R59 ;  /* 0x000000103a3a8819 */ /* 0x000fe2000000123b */
[----:B------:R-:W-:Y:S02]  /*4b20*/  @!P0 HADD2.F32 R49, -RZ, R49.H0_H0 ;  /* 0x20000031ff318230 */ /* 0x000fe40000004100 */
[----:B------:R1:W2:Y:S01]  /*4b30*/  LDS.128 R52, [R3+0x3c80] ;  /* 0x003c800003347984 */ /* 0x0002a20000000c00 */
        /* <DEDUP_REMOVED lines=9> */
[-C--:B------:R-:W-:Y:S02]  /*4bd0*/  @!P0 FMUL.FTZ R20, R13, R8.reuse ;  /* 0x000000080d148220 */ /* 0x080fe40000410000 */
[----:B------:R-:W-:Y:S02]  /*4be0*/  @!P0 FMUL.FTZ R4, R5, R8 ;  /* 0x0000000805048220 */ /* 0x000fe40000410000 */
        /* <DEDUP_REMOVED lines=8> */
[----:B------:R-:W-:Y:S01]  /*4c70*/  @!P0 MOV R12, R55 ;  /* 0x00000037000c8202 */ /* 0x000fe20000000f00 */
[----:B------:R-:W-:Y:S02]  /*4c80*/  @!P0 HADD2.F32 R21, -RZ, R8.H1_H1 ;  /* 0x30000008ff158230 */ /* 0x000fe40000004100 */
[----:B------:R-:W-:Y:S01]  /*4c90*/  @!P0 HADD2.F32 R20, -RZ, R69.H1_H1 ;  /* 0x30000045ff148230 */ /* 0x000fe20000004100 */
[----:B------:R-:W-:Y:S01]  /*4ca0*/  @!P0 F2FP.PACK_AB R3, R4, R3 ;  /* 0x000000030403823e */ /* 0x000fe200000000ff */
[--C-:B------:R-:W-:Y:S01]  /*4cb0*/  @!P0 HADD2.F32 R9, -RZ, R6.reuse.H0_H0 ;  /* 0x20000006ff098230 */ /* 0x100fe20000004100 */
[----:B------:R-:W-:Y:S01]  /*4cc0*/  @!P0 FMUL.FTZ R13, R21, R10 ;  /* 0x0000000a150d8220 */ /* 0x000fe20000410000 */
[----:B------:R-:W-:Y:S01]  /*4cd0*/  @!P0 HADD2.F32 R8, -RZ, R6.H1_H1 ;  /* 0x30000006ff088230 */ /* 0x000fe20000004100 */
[----:B------:R-:W-:Y:S01]  /*4ce0*/  @!P0 FMUL.FTZ R6, R15, R5 ;  /* 0x000000050f068220 */ /* 0x000fe20000410000 */
[----:B------:R-:W-:Y:S01]  /*4cf0*/  @!P0 MOV R52, R3 ;  /* 0x0000000300348202 */ /* 0x000fe20000000f00 */
[C---:B------:R-:W-:Y:S01]  /*4d00*/  @!P0 FMUL.FTZ R5, R9.reuse, R5 ;  /* 0x0000000509058220 */ /* 0x040fe20000410000 */
[--C-:B------:R-:W-:Y:S01]  /*4d10*/  @!P0 HADD2.F32 R46, -RZ, R12.reuse.H0_H0 ;  /* 0x2000000cff2e8230 */ /* 0x100fe20000004100 */
[----:B------:R-:W-:Y:S01]  /*4d20*/  @!P0 FFMA.FTZ R61, R9, R20, -R6 ;  /* 0x00000014093d8223 */ /* 0x000fe20000010806 */
[----:B------:R-:W-:Y:S01]  /*4d30*/  @!P0 HADD2.F32 R48, -RZ, R12.H1_H1 ;  /* 0x3000000cff308230 */ /* 0x000fe20000004100 */
[C---:B------:R-:W-:Y:S01]  /*4d40*/  @!P0 FMUL.FTZ R6, R8.reuse, R10 ;  /* 0x0000000a08068220 */ /* 0x040fe20000410000 */
[----:B------:R-:W-:Y:S01]  /*4d50*/  @!P0 HADD2.F32 R10, -RZ, R34.H0_H0 ;  /* 0x20000022ff0a8230 */ /* 0x000fe20000004100 */
[----:B------:R-:W-:Y:S02]  /*4d60*/  @!P0 FFMA.FTZ R60, R8, R28, -R13 ;  /* 0x0000001c083c8223 */ /* 0x000fe4000001080d */
[----:B------:R-:W-:Y:S02]  /*4d70*/  @!P0 IMAD.MOV.U32 R8, RZ, RZ, R19 ;  /* 0x000000ffff088224 */ /* 0x000fe400078e0013 */
[----:B------:R-:W-:Y:S02]  /*4d80*/  @!P0 FMUL.FTZ R12, R46, R10 ;  /* 0x0000000a2e0c8220 */ /* 0x000fe40000410000 */
[----:B------:R-:W-:Y:S01]  /*4d90*/  @!P0 FMUL.FTZ R13, R48, R11 ;  /* 0x0000000b300d8220 */ /* 0x000fe20000410000 */
[--C-:B------:R-:W-:Y:S01]  /*4da0*/  @!P0 HADD2.F32 R9, -RZ, R8.reuse.H0_H0 ;  /* 0x20000008ff098230 */ /* 0x100fe20000004100 */
[----:B------:R-:W-:Y:S01]  /*4db0*/  @!P0 FFMA.FTZ R5, R15, R20, R5 ;  /* 0x000000140f058223 */ /* 0x000fe20000010005 */
[----:B------:R-:W-:Y:S01]  /*4dc0*/  @!P0 HADD2.F32 R8, -RZ, R8.H1_H1 ;  /* 0x30000008ff088230 */ /* 0x000fe20000004100 */
[----:B------:R-:W-:Y:S01]  /*4dd0*/  @!P0 FFMA.FTZ R6, R21, R28, R6 ;  /* 0x0000001c15068223 */ /* 0x000fe20000010006 */
[----:B------:R-:W-:Y:S01]  /*4de0*/  @!P0 F2FP.PACK_AB R15, R60, R61 ;  /* 0x0000003d3c0f823e */ /* 0x000fe200000000ff */
[C---:B------:R-:W-:Y:S01]  /*4df0*/  @!P0 FFMA.FTZ R59, R9.reuse, R47, -R12 ;  /* 0x0000002f093b8223 */ /* 0x040fe2000001080c */
[----:B------:R-:W-:Y:S01]  /*4e00*/  @!P0 MOV R12, R54 ;  /* 0x00000036000c8202 */ /* 0x000fe20000000f00 */
[----:B------:R-:W-:Y:S01]  /*4e10*/  @!P0 FMUL.FTZ R10, R9, R10 ;  /* 0x0000000a090a8220 */ /* 0x000fe20000410000 */
[----:B------:R-:W-:Y:S01]  /*4e20*/  @!P0 MOV R9, R18 ;  /* 0x0000001200098202 */ /* 0x000fe20000000f00 */
[C---:B------:R-:W-:Y:S01]  /*4e30*/  @!P0 FMUL.FTZ R11, R8.reuse, R11 ;  /* 0x0000000b080b8220 */ /* 0x040fe20000410000 */
[----:B------:R-:W-:Y:S01]  /*4e40*/  @!P0 MOV R17, R15 ;  /* 0x0000000f00118202 */ /* 0x000fe20000000f00 */
[----:B------:R-:W-:Y:S01]  /*4e50*/  @!P0 FFMA.FTZ R57, R8, R49, -R13 ;  /* 0x0000003108398223 */ /* 0x000fe2000001080d */
[----:B------:R-:W-:Y:S01]  /*4e60*/  @!P0 HADD2.F32 R8, -RZ, R34.H1_H1 ;  /* 0x30000022ff088230 */ /* 0x000fe20000004100 */
[----:B------:R-:W-:Y:S01]  /*4e70*/  @!P0 F2FP.PACK_AB R5, R6, R5 ;  /* 0x000000050605823e */ /* 0x000fe200000000ff */
[--C-:B------:R-:W-:Y:S02]  /*4e80*/  @!P0 HADD2.F32 R29, -RZ, R12.reuse.H0_H0 ;  /* 0x2000000cff1d8230 */ /* 0x100fe40000004100 */
[--C-:B------:R-:W-:Y:S01]  /*4e90*/  @!P0 HADD2.F32 R13, -RZ, R9.reuse.H0_H0 ;  /* 0x20000009ff0d8230 */ /* 0x100fe20000004100 */
[----:B------:R-:W-:Y:S01]  /*4ea0*/  @!P0 MOV R53, R5 ;  /* 0x0000000500358202 */ /* 0x000fe20000000f00 */
[----:B------:R-:W-:Y:S02]  /*4eb0*/  @!P0 HADD2.F32 R33, -RZ, R12.H1_H1 ;  /* 0x3000000cff218230 */ /* 0x000fe40000004100 */
[----:B------:R-:W-:Y:S01]  /*4ec0*/  @!P0 HADD2.F32 R12, -RZ, R9.H1_H1 ;  /* 0x30000009ff0c8230 */ /* 0x000fe20000004100 */
[-C--:B------:R-:W-:Y:S01]  /*4ed0*/  @!P0 FMUL.FTZ R9, R29, R8.reuse ;  /* 0x000000081d098220 */ /* 0x080fe20000410000 */
[----:B------:R-:W-:Y:S01]  /*4ee0*/  @!P0 HADD2.F32 R34, -RZ, R58.H0_H0 ;  /* 0x2000003aff228230 */ /* 0x000fe20000004100 */
[C---:B------:R-:W-:Y:S02]  /*4ef0*/  @!P0 FMUL.FTZ R8, R13.reuse, R8 ;  /* 0x000000080d088220 */ /* 0x040fe40000410000 */
[----:B------:R-:W-:Y:S01]  /*4f00*/  @!P0 FFMA.FTZ R56, R13, R30, -R9 ;  /* 0x0000001e0d388223 */ /* 0x000fe20000010809 */
[----:B------:R-:W-:Y:S01]  /*4f10*/  @!P0 F2FP.PACK_AB R13, R57, R59 ;  /* 0x0000003b390d823e */ /* 0x000fe200000000ff */
[----:B------:R-:W-:Y:S02]  /*4f20*/  @!P0 FMUL.FTZ R9, R12, R14 ;  /* 0x0000000e0c098220 */ /* 0x000fe40000410000 */
[----:B------:R-:W-:Y:S02]  /*4f30*/  @!P0 FFMA.FTZ R8, R29, R30, R8 ;  /* 0x0000001e1d088223 */ /* 0x000fe40000010008 */
[C---:B------:R-:W-:Y:S01]  /*4f40*/  @!P0 FMUL.FTZ R50, R33.reuse, R14 ;  /* 0x0000000e21328220 */ /* 0x040fe20000410000 */
[----:B------:R-:W-:Y:S01]  /*4f50*/  @!P0 F2FP.PACK_AB R14, R62, R63 ;  /* 0x0000003f3e0e823e */ /* 0x000fe200000000ff */
[-C--:B------:R-:W-:Y:S02]  /*4f60*/  @!P0 FFMA.FTZ R9, R33, R34.reuse, R9 ;  /* 0x0000002221098223 */ /* 0x080fe40000010009 */
        /* <DEDUP_REMOVED lines=17> */
.L_x_428:
[----:B------:R-:W-:Y:S05]  /*5080*/  BSYNC B0 ;  /* 0x0000000000007941 */ /* 0x000fea0003800000 */
.L_x_427:
[----:B------:R-:W-:Y:S11]  /*5090*/  ISETP.GE.AND P0, PT, R32, c[0x0][0x1d4], PT ;  /* 0x0000750020007a0c */ /* 0x000ff60003f06270 */
[----:B------:R-:W-:Y:S02]  /*50a0*/  @!UPT UIADD3 URZ, URZ, URZ, URZ ;  /* 0x0000003f3f3ff290 */ /* 0x000fe4000fffe03f */
[----:B------:R-:W-:-:S05]  /*50b0*/  @P0 BRA `(.L_x_412) ;  /* 0x00000a0000000947 */ /* 0x000fca0003800000 */
[----:B------:R-:W-:Y:S01]  /*50c0*/  SEL R3, R77, R76, !P3 ;  /* 0x0000004c4d037207 */ /* 0x000fe20005800000 */
[----:B-1----:R-:W-:Y:S01]  /*50d0*/  LDS.128 R16, [R121+0x3c80] ;  /* 0x003c800079107984 */ /* 0x002fe20000000c00 */
[----:B----4-:R-:W-:Y:S02]  /*50e0*/  IADD3 R56, P0, R78, R137, RZ ;  /* 0x000000894e387210 */ /* 0x010fe40007f1e0ff */
[----:B------:R-:W-:Y:S02]  /*50f0*/  SHF.R.S32.HI R4, RZ, 0x1f, R3 ;  /* 0x0000001fff047819 */ /* 0x000fe40000011403 */
[----:B---3--:R-:W-:Y:S02]  /*5100*/  IADD3.X R57, R79, R138, RZ, P0, !PT ;  /* 0x0000008a4f397210 */ /* 0x008fe400007fe4ff */
[----:B------:R-:W-:Y:S02]  /*5110*/  LEA.HI R3, R4, R3, RZ, 0x4 ;  /* 0x0000000304037211 */ /* 0x000fe400078f20ff */
[----:B------:R-:W-:Y:S02]  /*5120*/  ISETP.GE.AND P0, PT, R32, c[0x0][0x27c], PT ;  /* 0x00009f0020007a0c */ /* 0x000fe40003f06270 */
[----:B------:R-:W-:Y:S04]  /*5130*/  LEA.HI.SX32 R3, R3, R73, 0x1c ;  /* 0x0000004903037211 */ /* 0x000fe800078fe2ff */
[----:B------:R-:W-:Y:S01]  /*5140*/  SHF.R.S32.HI R4, RZ, 0x1f, R3 ;  /* 0x0000001fff047819 */ /* 0x000fe20000011403 */
[----:B------:R-:W-:Y:S03]  /*5150*/  IMAD.SHL.U32 R46, R3, 0x8, RZ ;  /* 0x00000008032e7824 */ /* 0x000fe600078e00ff */
[----:B------:R-:W-:Y:S03]  /*5160*/  LEA.HI R4, R4, R3, RZ, 0x2 ;  /* 0x0000000304047211 */ /* 0x000fe600078f10ff */
[----:B------:R-:W-:Y:S01]  /*5170*/  @!P0 SHF.R.U64 R5, R24, 0x10, R25 ;  /* 0x0000001018058819 */ /* 0x000fe20000001219 */
[----:B------:R-:W-:Y:S01]  /*5180*/  @!P0 HADD2.F32 R12, -RZ, R71.H0_H0 ;  /* 0x20000047ff0c8230 */ /* 0x000fe20000004100 */
[----:B------:R-:W-:Y:S01]  /*5190*/  SHF.R.S32.HI R3, RZ, 0x2, R4 ;  /* 0x00000002ff037819 */ /* 0x000fe20000011404 */
[--C-:B------:R-:W-:Y:S01]  /*51a0*/  @!P0 HADD2.F32 R30, -RZ, R72.reuse.H0_H0 ;  /* 0x20000048ff1e8230 */ /* 0x100fe20000004100 */
[----:B------:R-:W-:Y:S01]  /*51b0*/  LOP3.LUT R4, R105, 0x18, R46, 0xf8, !PT ;  /* 0x0000001869047812 */ /* 0x000fe200078ef82e */
[----:B------:R-:W-:Y:S01]  /*51c0*/  @!P0 HADD2.F32 R8, -RZ, R5.H0_H0 ;  /* 0x20000005ff088230 */ /* 0x000fe20000004100 */
[----:B------:R-:W-:Y:S01]  /*51d0*/  @!P0 SHF.R.U64 R14, R26, 0x10, R27 ;  /* 0x000000101a0e8819 */ /* 0x000fe2000000121b */
[----:B------:R-:W-:Y:S01]  /*51e0*/  IMAD R3, R3, 0x600, R7 ;  /* 0x0000060003037824 */ /* 0x000fe200078e0207 */
[----:B------:R-:W-:Y:S01]  /*51f0*/  LOP3.LUT R4, R4, R106, RZ, 0x3c, !PT ;  /* 0x0000006a04047212 */ /* 0x000fe200078e3cff */
[----:B------:R-:W-:Y:S01]  /*5200*/  @!P0 HADD2.F32 R26, -RZ, R72.H1_H1 ;  /* 0x30000048ff1a8230 */ /* 0x000fe20000004100 */
[----:B------:R-:W-:Y:S01]  /*5210*/  @!P0 SHF.R.U64 R15, R64, 0x10, R65 ;  /* 0x00000010400f8819 */ /* 0x000fe20000001241 */
[----:B------:R-:W-:Y:S01]  /*5220*/  @!P0 HADD2.F32 R14, -RZ, R14.H0_H0 ;  /* 0x2000000eff0e8230 */ /* 0x000fe20000004100 */
[----:B------:R-:W-:Y:S01]  /*5230*/  IADD3 R3, R3, R4, RZ ;  /* 0x0000000403037210 */ /* 0x000fe20007ffe0ff */
[----:B------:R-:W-:Y:S01]  /*5240*/  @!P0 HADD2.F32 R4, -RZ, R35.H0_H0 ;  /* 0x20000023ff048230 */ /* 0x000fe20000004100 */
[----:B------:R-:W-:Y:S01]  /*5250*/  @!P0 SHF.R.U32.HI R10, RZ, 0x10, R25 ;  /* 0x00000010ff0a8819 */ /* 0x000fe20000011619 */
[----:B------:R-:W-:Y:S01]  /*5260*/  @!P0 HADD2.F32 R15, -RZ, R15.H0_H0 ;  /* 0x2000000fff0f8230 */ /* 0x000fe20000004100 */
[----:B------:R-:W-:Y:S01]  /*5270*/  @!P0 SHF.R.U32.HI R24, RZ, 0x10, R65 ;  /* 0x00000010ff188819 */ /* 0x000fe20000011641 */
[----:B------:R-:W-:Y:S01]  /*5280*/  IMAD.SHL.U32 R3, R3, 0x2, RZ ;  /* 0x0000000203037824 */ /* 0x000fe200078e00ff */
[----:B------:R-:W-:Y:S01]  /*5290*/  @!P0 SHF.R.U32.HI R11, RZ, 0x10, R27 ;  /* 0x00000010ff0b8819 */ /* 0x000fe2000001161b */
[----:B------:R-:W-:Y:S01]  /*52a0*/  @!P0 HADD2.F32 R10, -RZ, R10.H0_H0 ;  /* 0x2000000aff0a8230 */ /* 0x000fe20000004100 */
[--C-:B------:R-:W-:Y:S01]  /*52b0*/  @!P0 SHF.R.U32.HI R34, RZ, 0x10, R67.reuse ;  /* 0x00000010ff228819 */ /* 0x100fe20000011643 */
[----:B------:R-:W-:Y:S01]  /*52c0*/  @!P0 HADD2.F32 R24, -RZ, R24.H0_H0 ;  /* 0x20000018ff188230 */ /* 0x000fe20000004100 */
[----:B------:R-:W1:Y:S01]  /*52d0*/  LDS.128 R48, [R3+0x3c80] ;  /* 0x003c800003307984 */ /* 0x000e620000000c00 */
[----:B------:R-:W-:Y:S01]  /*52e0*/  @!P0 HADD2.F32 R11, -RZ, R11.H0_H0 ;  /* 0x2000000bff0b8230 */ /* 0x000fe20000004100 */
[----:B------:R-:W-:Y:S01]  /*52f0*/  @!P0 SHF.R.U64 R28, R66, 0x10, R67 ;  /* 0x00000010421c8819 */ /* 0x000fe20000001243 */
[----:B------:R-:W-:Y:S04]  /*5300*/  @!P0 HADD2.F32 R34, -RZ, R34.H0_H0 ;  /* 0x20000022ff228230 */ /* 0x000fe80000004100 */
[----:B------:R-:W-:Y:S01]  /*5310*/  @!P0 HADD2.F32 R28, -RZ, R28.H0_H0 ;  /* 0x2000001cff1c8230 */ /* 0x000fe20000004100 */
[----:B-1----:R-:W-:Y:S01]  /*5320*/  @!P0 IMAD.MOV.U32 R13, RZ, RZ, R48 ;  /* 0x000000ffff0d8224 */ /* 0x002fe200078e0030 */
[----:B------:R-:W-:Y:S04]  /*5330*/  @!P0 MOV R3, R16 ;  /* 0x0000001000038202 */ /* 0x000fe80000000f00 */
[----:B------:R-:W-:Y:S02]  /*5340*/  @!P0 HADD2.F32 R9, -RZ, R13.H0_H0 ;  /* 0x2000000dff098230 */ /* 0x000fe40000004100 */
[--C-:B------:R-:W-:Y:S02]  /*5350*/  @!P0 HADD2.F32 R6, -RZ, R3.reuse.H0_H0 ;  /* 0x20000003ff068230 */ /* 0x100fe40000004100 */
[----:B------:R-:W-:Y:S01]  /*5360*/  @!P0 HADD2.F32 R5, -RZ, R3.H1_H1 ;  /* 0x30000003ff058230 */ /* 0x000fe20000004100 */
[-C--:B------:R-:W-:Y:S01]  /*5370*/  @!P0 FMUL.FTZ R21, R9, R4.reuse ;  /* 0x0000000409158220 */ /* 0x080fe20000410000 */
[----:B------:R-:W-:Y:S01]  /*5380*/  @!P0 HADD2.F32 R13, -RZ, R13.H1_H1 ;  /* 0x3000000dff0d8230 */ /* 0x000fe20000004100 */
[C---:B------:R-:W-:Y:S02]  /*5390*/  @!P0 FMUL.FTZ R3, R6.reuse, R4 ;  /* 0x0000000406038220 */ /* 0x040fe40000410000 */
[-C--:B------:R-:W-:Y:S02]  /*53a0*/  @!P0 FMUL.FTZ R4, R5, R8.reuse ;  /* 0x0000000805048220 */ /* 0x080fe40000410000 */
[----:B------:R-:W-:Y:S01]  /*53b0*/  @!P0 FMUL.FTZ R20, R13, R8 ;  /* 0x000000080d148220 */ /* 0x000fe20000410000 */
[----:B------:R-:W-:Y:S01]  /*53c0*/  @!P0 MOV R8, R49 ;  /* 0x0000003100088202 */ /* 0x000fe20000000f00 */
        /* <DEDUP_REMOVED lines=9> */
[--C-:B------:R-:W-:Y:S01]  /*5460*/  @!P0 HADD2.F32 R8, -RZ, R6.reuse.H1_H1 ;  /* 0x30000006ff088230 */ /* 0x100fe20000004100 */
[----:B------:R-:W-:Y:S01]  /*5470*/  @!P0 F2FP.PACK_AB R3, R4, R3 ;  /* 0x000000030403823e */ /* 0x000fe200000000ff */
[----:B------:R-:W-:Y:S01]  /*5480*/  @!P0 HADD2.F32 R20, -RZ, R71.H1_H1 ;  /* 0x30000047ff148230 */ /* 0x000fe20000004100 */
[----:B------:R-:W-:Y:S01]  /*5490*/  @!P0 FMUL.FTZ R13, R21, R10 ;  /* 0x0000000a150d8220 */ /* 0x000fe20000410000 */
[----:B------:R-:W-:Y:S01]  /*54a0*/  @!P0 HADD2.F32 R9, -RZ, R6.H0_H0 ;  /* 0x20000006ff098230 */ /* 0x000fe20000004100 */
[----:B------:R-:W-:Y:S01]  /*54b0*/  @!P0 FMUL.FTZ R6, R15, R5 ;  /* 0x000000050f068220 */ /* 0x000fe20000410000 */
[--C-:B------:R-:W-:Y:S01]  /*54c0*/  @!P0 HADD2.F32 R29, -RZ, R12.reuse.H0_H0 ;  /* 0x2000000cff1d8230 */ /* 0x100fe20000004100 */
[C---:B------:R-:W-:Y:S01]  /*54d0*/  @!P0 FFMA.FTZ R53, R8.reuse, R24, -R13 ;  /* 0x0000001808358223 */ /* 0x040fe2000001080d */
[----:B------:R-:W-:Y:S01]  /*54e0*/  @!P0 HADD2.F32 R33, -RZ, R12.H1_H1 ;  /* 0x3000000cff218230 */ /* 0x000fe20000004100 */
[C---:B------:R-:W-:Y:S01]  /*54f0*/  @!P0 FFMA.FTZ R54, R9.reuse, R20, -R6 ;  /* 0x0000001409368223 */ /* 0x040fe20000010806 */
[----:B------:R-:W-:Y:S01]  /*5500*/  @!P0 MOV R48, R3 ;  /* 0x0000000300308202 */ /* 0x000fe20000000f00 */
[----:B------:R-:W-:Y:S01]  /*5510*/  @!P0 FMUL.FTZ R6, R8, R10 ;  /* 0x0000000a08068220 */ /* 0x000fe20000410000 */
[----:B------:R-:W-:Y:S01]  /*5520*/  @!P0 MOV R8, R19 ;  /* 0x0000001300088202 */ /* 0x000fe20000000f00 */
[----:B------:R-:W-:Y:S01]  /*5530*/  @!P0 FMUL.FTZ R5, R9, R5 ;  /* 0x0000000509058220 */ /* 0x000fe20000410000 */
[----:B------:R-:W-:Y:S01]  /*5540*/  @!P0 HADD2.F32 R10, -RZ, R38.H0_H0 ;  /* 0x20000026ff0a8230 */ /* 0x000fe20000004100 */
[----:B------:R-:W-:Y:S02]  /*5550*/  @!P0 FMUL.FTZ R13, R33, R11 ;  /* 0x0000000b210d8220 */ /* 0x000fe40000410000 */
[----:B------:R-:W-:Y:S01]  /*5560*/  @!P0 FFMA.FTZ R5, R15, R20, R5 ;  /* 0x000000140f058223 */ /* 0x000fe20000010005 */
[--C-:B------:R-:W-:Y:S01]  /*5570*/  @!P0 HADD2.F32 R9, -RZ, R8.reuse.H0_H0 ;  /* 0x20000008ff098230 */ /* 0x100fe20000004100 */
[----:B------:R-:W-:Y:S01]  /*5580*/  @!P0 FMUL.FTZ R12, R29, R10 ;  /* 0x0000000a1d0c8220 */ /* 0x000fe20000410000 */
[----:B------:R-:W-:Y:S01]  /*5590*/  @!P0 F2FP.PACK_AB R15, R53, R54 ;  /* 0x00000036350f823e */ /* 0x000fe200000000ff */
[----:B------:R-:W-:Y:S01]  /*55a0*/  @!P0 FFMA.FTZ R6, R21, R24, R6 ;  /* 0x0000001815068223 */ /* 0x000fe20000010006 */
[----:B------:R-:W-:Y:S01]  /*55b0*/  @!P0 HADD2.F32 R8, -RZ, R8.H1_H1 ;  /* 0x30000008ff088230 */ /* 0x000fe20000004100 */
[C---:B------:R-:W-:Y:S01]  /*55c0*/  @!P0 FFMA.FTZ R52, R9.reuse, R30, -R12 ;  /* 0x0000001e09348223 */ /* 0x040fe2000001080c */
[----:B------:R-:W-:Y:S01]  /*55d0*/  @!P0 MOV R12, R50 ;  /* 0x00000032000c8202 */ /* 0x000fe20000000f00 */
[----:B------:R-:W-:Y:S01]  /*55e0*/  @!P0 FMUL.FTZ R10, R9, R10 ;  /* 0x0000000a090a8220 */ /* 0x000fe20000410000 */
[----:B------:R-:W-:Y:S01]  /*55f0*/  @!P0 MOV R17, R15 ;  /* 0x0000000f00118202 */ /* 0x000fe20000000f00 */
[----:B------:R-:W-:Y:S01]  /*5600*/  @!P0 IMAD.MOV.U32 R9, RZ, RZ, R18 ;  /* 0x000000ffff098224 */ /* 0x000fe200078e0012 */
[----:B------:R-:W-:Y:S01]  /*5610*/  @!P0 F2FP.PACK_AB R5, R6, R5 ;  /* 0x000000050605823e */ /* 0x000fe200000000ff */
[C---:B------:R-:W-:Y:S01]  /*5620*/  @!P0 FMUL.FTZ R11, R8.reuse, R11 ;  /* 0x0000000b080b8220 */ /* 0x040fe20000410000 */
[----:B------:R-:W-:Y:S01]  /*5630*/  @!P0 HADD2.F32 R25, -RZ, R12.H0_H0 ;  /* 0x2000000cff198230 */ /* 0x000fe20000004100 */
[----:B------:R-:W-:Y:S01]  /*5640*/  @!P0 FFMA.FTZ R47, R8, R34, -R13 ;  /* 0x00000022082f8223 */ /* 0x000fe2000001080d */
[----:B------:R-:W-:Y:S01]  /*5650*/  @!P0 HADD2.F32 R8, -RZ, R38.H1_H1 ;  /* 0x30000026ff088230 */ /* 0x000fe20000004100 */
[----:B------:R-:W-:Y:S01]  /*5660*/  @!P0 IMAD.MOV.U32 R49, RZ, RZ, R5 ;  /* 0x000000ffff318224 */ /* 0x000fe200078e0005 */
[----:B------:R-:W-:Y:S02]  /*5670*/  @!P0 HADD2.F32 R27, -RZ, R12.H1_H1 ;  /* 0x3000000cff1b8230 */ /* 0x000fe40000004100 */
[--C-:B------:R-:W-:Y:S02]  /*5680*/  @!P0 HADD2.F32 R13, -RZ, R9.reuse.H0_H0 ;  /* 0x20000009ff0d8230 */ /* 0x100fe40000004100 */
[----:B------:R-:W-:Y:S01]  /*5690*/  @!P0 HADD2.F32 R12, -RZ, R9.H1_H1 ;  /* 0x30000009ff0c8230 */ /* 0x000fe20000004100 */
[----:B------:R-:W-:Y:S02]  /*56a0*/  @!P0 FMUL.FTZ R9, R25, R8 ;  /* 0x0000000819098220 */ /* 0x000fe40000410000 */
[----:B------:R-:W-:Y:S02]  /*56b0*/  @!P0 FMUL.FTZ R35, R27, R14 ;  /* 0x0000000e1b238220 */ /* 0x000fe40000410000 */
[C---:B------:R-:W-:Y:S02]  /*56c0*/  @!P0 FFMA.FTZ R38, R13.reuse, R26, -R9 ;  /* 0x0000001a0d268223 */ /* 0x040fe40000010809 */
[C---:B------:R-:W-:Y:S02]  /*56d0*/  @!P0 FFMA.FTZ R35, R12.reuse, R28, -R35 ;  /* 0x0000001c0c238223 */ /* 0x040fe40000010823 */
[----:B------:R-:W-:Y:S01]  /*56e0*/  @!P0 FMUL.FTZ R8, R13, R8 ;  /* 0x000000080d088220 */ /* 0x000fe20000410000 */
[----:B------:R-:W-:Y:S01]  /*56f0*/  @!P0 F2FP.PACK_AB R13, R47, R52 ;  /* 0x000000342f0d823e */ /* 0x000fe200000000ff */
        /* <DEDUP_REMOVED lines=10> */
[----:B------:R-:W-:Y:S03]  /*57a0*/  @!P0 FFMA.FTZ R11, R33, R34, R11 ;  /* 0x00000022210b8223 */ /* 0x000fe6000001000b */
        /* <DEDUP_REMOVED lines=11> */
.L_x_408:
[----:B------:R1:W2:Y:S01]  /*5860*/  SHFL.IDX PT, R5, R30, RZ, 0x1e1f ;  /* 0x001e1fff1e057589 */ /* 0x0002a200000e0000 */
[----:B------:R-:W-:Y:S03]  /*5870*/  IMAD R3, R45, -0x30, R2 ;  /* 0xffffffd02d037824 */ /* 0x000fe600078e0202 */
[----:B------:R1:W3:Y:S02]  /*5880*/  SHFL.IDX PT, R4, R33, RZ, 0x1e1f ;  /* 0x001e1fff21047589 */ /* 0x0002e400000e0000 */
[----:B------:R-:W-:Y:S04]  /*5890*/  IMNMX R91, R3, 0x30, PT ;  /* 0x00000030035b7817 */ /* 0x000fe80003800200 */
[----:B------:R-:W-:Y:S11]  /*58a0*/  ISETP.GT.AND P0, PT, R91, R39, PT ;  /* 0x000000275b00720c */ /* 0x000ff60003f04270 */
[----:B------:R-:W-:Y:S02]  /*58b0*/  @!UPT UIADD3 URZ, URZ, URZ, URZ ;  /* 0x0000003f3f3ff290 */ /* 0x000fe4000fffe03f */
[----:B------:R-:W-:-:S05]  /*58c0*/  @!P0 BRA `(.L_x_412) ;  /* 0x000001f000008947 */ /* 0x000fca0003800000 */
[----:B------:R-:W-:Y:S02]  /*58d0*/  ISETP.GE.AND P4, PT, R22, c[0x0][0x1d4], PT ;  /* 0x0000750016007a0c */ /* 0x000fe40003f86270 */
[----:B------:R-:W-:Y:S11]  /*58e0*/  ISETP.GE.AND P6, PT, R32, c[0x0][0x1d4], PT ;  /* 0x0000750020007a0c */ /* 0x000ff60003fc6270 */
[----:B------:R-:W4:Y:S01]  /*58f0*/  @!P4 LDS.128 R16, [R89+0x2400] ;  /* 0x002400005910c984 */ /* 0x000f220000000c00 */
[CC--:B---3--:R-:W-:Y:S04]  /*5900*/  @!P4 LEA R10, P0, R22.reuse, R4.reuse, 0x1 ;  /* 0x00000004160ac211 */ /* 0x0c8fe800078008ff */
[-C--:B--2---:R-:W-:Y:S02]  /*5910*/  @!P4 LEA.HI.X R11, R22, R5.reuse, R23, 0x1, P0 ;  /* 0x00000005160bc211 */ /* 0x084fe400000f0c17 */
[----:B------:R-:W-:Y:S11]  /*5920*/  ISETP.GE.AND P0, PT, R31, c[0x0][0x1d4], PT ;  /* 0x000075001f007a0c */ /* 0x000ff60003f06270 */
[----:B------:R-:W-:Y:S02]  /*5930*/  @!UPT UIADD3 URZ, URZ, URZ, URZ ;  /* 0x0000003f3f3ff290 */ /* 0x000fe4000fffe03f */
[CC--:B------:R-:W-:Y:S04]  /*5940*/  @!P0 LEA R8, P5, R95.reuse, R4.reuse, 0x1 ;  /* 0x000000045f088211 */ /* 0x0c0fe800078a08ff */
[-C--:B------:R-:W-:Y:S02]  /*5950*/  @!P0 LEA.HI.X R9, R95, R5.reuse, R108, 0x1, P5 ;  /* 0x000000055f098211 */ /* 0x080fe400028f0c6c */
[CC--:B------:R-:W-:Y:S04]  /*5960*/  @!P6 LEA R12, P5, R94.reuse, R4.reuse, 0x1 ;  /* 0x000000045e0ce211 */ /* 0x0c0fe800078a08ff */
[-C--:B------:R-:W-:Y:S02]  /*5970*/  @!P6 LEA.HI.X R13, R94, R5.reuse, R107, 0x1, P5 ;  /* 0x000000055e0de211 */ /* 0x080fe400028f0c6b */
[----:B------:R-:W-:Y:S01]  /*5980*/  ISETP.GE.AND P5, PT, R102, c[0x0][0x1d4], PT ;  /* 0x0000750066007a0c */ /* 0x000fe20003fa6270 */
[----:B----4-:R2:W-:Y:S04]  /*5990*/  @!P4 ST.E.128 [R10.64], R16 ;  /* 0x000000100a00c985 */ /* 0x0105e8000c101d0c */
[----:B------:R-:W3:Y:S08]  /*59a0*/  @!P0 LDS.128 R16, [R90+0x2400] ;  /* 0x002400005a108984 */ /* 0x000ef00000000c00 */
[CC--:B--2---:R-:W-:Y:S04]  /*59b0*/  @!P5 LEA R10, P4, R98.reuse, R4.reuse, 0x1 ;  /* 0x00000004620ad211 */ /* 0x0c4fe800078808ff */
[-C--:B------:R-:W-:Y:S02]  /*59c0*/  @!P5 LEA.HI.X R11, R98, R5.reuse, R111, 0x1, P4 ;  /* 0x00000005620bd211 */ /* 0x080fe400020f0c6f */
[----:B------:R-:W-:Y:S01]  /*59d0*/  ISETP.GE.AND P4, PT, R101, c[0x0][0x1d4], PT ;  /* 0x0000750065007a0c */ /* 0x000fe20003f86270 */
[----:B---3--:R2:W-:Y:S04]  /*59e0*/  @!P0 ST.E.128 [R8.64], R16 ;  /* 0x0000001008008985 */ /* 0x0085e8000c101d0c */
[----:B------:R-:W3:Y:S08]  /*59f0*/  @!P6 LDS.128 R16, [R89+0x3000] ;  /* 0x003000005910e984 */ /* 0x000ef00000000c00 */
[CC--:B--2---:R-:W-:Y:S04]  /*5a00*/  @!P4 LEA R8, P0, R97.reuse, R4.reuse, 0x1 ;  /* 0x000000046108c211 */ /* 0x0c4fe800078008ff */
[-C--:B------:R-:W-:Y:S02]  /*5a10*/  @!P4 LEA.HI.X R9, R97, R5.reuse, R110, 0x1, P0 ;  /* 0x000000056109c211 */ /* 0x080fe400000f0c6e */
[----:B------:R-:W-:Y:S01]  /*5a20*/  ISETP.GE.AND P0, PT, R100, c[0x0][0x1d4], PT ;  /* 0x0000750064007a0c */ /* 0x000fe20003f06270 */
[----:B---3--:R-:W-:Y:S04]  /*5a30*/  @!P6 ST.E.128 [R12.64], R16 ;  /* 0x000000100c00e985 */ /* 0x008fe8000c101d0c */
[----:B------:R-:W2:Y:S08]  /*5a40*/  @!P5 LDS.128 R12, [R90+0x3000] ;  /* 0x003000005a0cd984 */ /* 0x000eb00000000c00 */
[C---:B------:R-:W-:Y:S04]  /*5a50*/  @!P0 LEA R4, P6, R96.reuse, R4, 0x1 ;  /* 0x0000000460048211 */ /* 0x040fe800078c08ff */
[----:B------:R-:W-:Y:S01]  /*5a60*/  @!P0 LEA.HI.X R5, R96, R5, R109, 0x1, P6 ;  /* 0x0000000560058211 */ /* 0x000fe200030f0c6d */
[----:B--2---:R-:W-:Y:S04]  /*5a70*/  @!P5 ST.E.128 [R10.64], R12 ;  /* 0x0000000c0a00d985 */ /* 0x004fe8000c101d0c */
[----:B------:R-:W2:Y:S04]  /*5a80*/  @!P4 LDS.128 R12, [R89+0x3c00] ;  /* 0x003c0000590cc984 */ /* 0x000ea80000000c00 */
[----:B--2---:R-:W-:Y:S04]  /*5a90*/  @!P4 ST.E.128 [R8.64], R12 ;  /* 0x0000000c0800c985 */ /* 0x004fe8000c101d0c */
[----:B------:R-:W2:Y:S04]  /*5aa0*/  @!P0 LDS.128 R8, [R90+0x3c00] ;  /* 0x003c00005a088984 */ /* 0x000ea80000000c00 */
[----:B--2---:R2:W-:Y:S02]  /*5ab0*/  @!P0 ST.E.128 [R4.64], R8 ;  /* 0x0000000804008985 */ /* 0x0045e4000c101d0c */
.L_x_412:
[----:B------:R-:W-:Y:S05]  /*5ac0*/  BSYNC B1 ;  /* 0x0000000000017941 */ /* 0x000fea0003800000 */
.L_x_407:
[----:B------:R-:W-:Y:S01]  /*5ad0*/  IMAD.IADD R3, R91, 0x1, -R120 ;  /* 0x000000015b037824 */ /* 0x000fe200078e0a78 */
[----:B------:R-:W-:Y:S01]  /*5ae0*/  ISETP.NE.AND P6, PT, R116, RZ, PT ;  /* 0x000000ff7400720c */ /* 0x000fe20003fc5270 */
[----:B-12--5:R-:W-:Y:S01]  /*5af0*/  IMAD.WIDE R8, R45, 0x30, R118 ;  /* 0x000000302d087825 */ /* 0x026fe200078e0276 */
[----:B------:R-:W-:Y:S01]  /*5b00*/  P2R R13, PR, RZ, 0x2 ;  /* 0x00000002ff0d7803 */ /* 0x000fe20000000000 */
[----:B------:R-:W-:Y:S01]  /*5b10*/  BSSY B0, `(.L_x_429) ;  /* 0x0000058000007945 */ /* 0x000fe20003800000 */
[----:B------:R-:W-:Y:S01]  /*5b20*/  ISETP.GE.AND P0, PT, R3, 0x21, PT ;  /* 0x000000210300780c */ /* 0x000fe20003f06270 */
[----:B------:R-:W-:Y:S01]  /*5b30*/  IMAD R6, R104, c[0x0][0x218], RZ ;  /* 0x0000860068067a24 */ /* 0x000fe200078e02ff */
[----:B------:R-:W-:Y:S03]  /*5b40*/  ISETP.NE.AND P1, PT, R99, RZ, PT ;  /* 0x000000ff6300720c */ /* 0x000fe60003f25270 */
[----:B------:R-:W-:Y:S08]  /*5b50*/  IMAD R6, R92, c[0x0][0x21c], R6 ;  /* 0x000087005c067a24 */ /* 0x000ff000078e0206 */
[C---:B------:R-:W-:Y:S01]  /*5b60*/  @P0 IADD3 R12, P4, R8.reuse, 0x20, RZ ;  /* 0x00000020080c0810 */ /* 0x040fe20007f9e0ff */
[----:B------:R-:W-:Y:S04]  /*5b70*/  @P0 IMAD.MOV.U32 R11, RZ, RZ, R113 ;  /* 0x000000ffff0b0224 */ /* 0x000fe800078e0071 */
[----:B------:R-:W-:Y:S01]  /*5b80*/  @P0 IMAD.X R10, RZ, RZ, R9, P4 ;  /* 0x000000ffff0a0224 */ /* 0x000fe200020e0609 */
[----:B------:R-:W-:Y:S11]  /*5b90*/  ISETP.GE.AND P4, PT, R3, 0x1, PT ;  /* 0x000000010300780c */ /* 0x000ff60003f86270 */
[----:B------:R-:W-:Y:S02]  /*5ba0*/  @!UPT UIADD3 URZ, URZ, URZ, URZ ;  /* 0x0000003f3f3ff290 */ /* 0x000fe4000fffe03f */
[----:B------:R-:W-:Y:S01]  /*5bb0*/  @P4 MOV R5, R113 ;  /* 0x0000007100054202 */ /* 0x000fe20000000f00 */
[----:B------:R-:W-:Y:S02]  /*5bc0*/  @P4 IMAD R3, R9, c[0x0][0x258], RZ ;  /* 0x0000960009034a24 */ /* 0x000fe400078e02ff */
[----:B---3--:R-:W-:Y:S04]  /*5bd0*/  @P4 IMAD.MOV.U32 R4, RZ, RZ, R114 ;  /* 0x000000ffff044224 */ /* 0x008fe800078e0072 */
[C---:B------:R-:W-:Y:S04]  /*5be0*/  @P4 IMAD.WIDE.U32 R4, R8.reuse, c[0x0][0x258], R4 ;  /* 0x0000960008044a25 */ /* 0x040fe800078e0004 */
[----:B------:R-:W-:Y:S04]  /*5bf0*/  @P4 IMAD R8, R8, c[0x0][0x25c], R3 ;  /* 0x0000970008084a24 */ /* 0x000fe800078e0203 */
[----:B------:R-:W-:Y:S01]  /*5c00*/  @P4 IMAD.IADD R3, R5, 0x1, R8 ;  /* 0x0000000105034824 */ /* 0x000fe200078e0208 */
[C---:B------:R-:W-:Y:S04]  /*5c10*/  @P4 LEA R8, P5, R4.reuse, c[0x0][0x250], 0x1 ;  /* 0x0000940004084a11 */ /* 0x040fe800078a08ff */
[----:B------:R-:W-:Y:S01]  /*5c20*/  @P4 LEA.HI.X R9, R4, c[0x0][0x254], R3, 0x1, P5 ;  /* 0x0000950004094a11 */ /* 0x000fe200028f0c03 */
[----:B------:R-:W-:Y:S02]  /*5c30*/  IMAD R3, R103, c[0x0][0x208], RZ ;  /* 0x0000820067037a24 */ /* 0x000fe400078e02ff */
[----:B------:R-:W-:Y:S02]  /*5c40*/  IMAD.WIDE.U32 R4, R93, c[0x0][0x208], RZ ;  /* 0x000082005d047a25 */ /* 0x000fe400078e00ff */
[----:B------:R-:W-:Y:S01]  /*5c50*/  @!PT LDS RZ, [RZ] ;  /* 0x00000000fffff984 */ /* 0x000fe20000000800 */
[----:B------:R-:W-:Y:S01]  /*5c60*/  @!PT LDS RZ, [RZ] ;  /* 0x00000000fffff984 */ /* 0x000fe20000000800 */
[----:B------:R-:W-:Y:S01]  /*5c70*/  @!PT LDS RZ, [RZ] ;  /* 0x00000000fffff984 */ /* 0x000fe20000000800 */
[----:B------:R1:W-:Y:S01]  /*5c80*/  @P4 LDGSTS.E.BYPASS.LTC128B.128 [R88+0x1880], [R8.64], !P1 ;  /* 0x0188000008584fae */ /* 0x0003e2000c901d4c */
[----:B------:R-:W-:Y:S01]  /*5c90*/  ISETP.NE.AND P1, PT, R13, RZ, PT ;  /* 0x000000ff0d00720c */ /* 0x000fe20003f25270 */
[----:B------:R-:W-:Y:S04]  /*5ca0*/  IMAD R3, R93, c[0x0][0x20c], R3 ;  /* 0x000083005d037a24 */ /* 0x000fe800078e0203 */
[----:B------:R-:W-:Y:S04]  /*5cb0*/  IMAD.IADD R5, R5, 0x1, R3 ;  /* 0x0000000105057824 */ /* 0x000fe800078e0203 */
[----:B------:R-:W-:Y:S05]  /*5cc0*/  IMAD.WIDE.U32 R4, R92, c[0x0][0x218], R4 ;  /* 0x000086005c047a25 */ /* 0x000fea00078e0004 */
[----:B------:R-:W-:Y:S01]  /*5cd0*/  IADD3 R3, P5, R158, R4, RZ ;  /* 0x000000049e037210 */ /* 0x000fe20007fbe0ff */
[----:B------:R-:W-:Y:S01]  /*5ce0*/  @P0 IMAD R4, R10, c[0x0][0x258], RZ ;  /* 0x000096000a040a24 */ /* 0x000fe200078e02ff */
[----:B------:R-:W-:Y:S02]  /*5cf0*/  @P0 MOV R10, R114 ;  /* 0x00000072000a0202 */ /* 0x000fe40000000f00 */
[----:B------:R-:W-:Y:S01]  /*5d00*/  IADD3.X R6, R150, R5, R6, P5, !PT ;  /* 0x0000000596067210 */ /* 0x000fe20002ffe406 */
[C---:B------:R-:W-:Y:S02]  /*5d10*/  @P0 IMAD R4, R12.reuse, c[0x0][0x25c], R4 ;  /* 0x000097000c040a24 */ /* 0x040fe400078e0204 */
[----:B------:R-:W-:Y:S05]  /*5d20*/  @P0 IMAD.WIDE.U32 R10, R12, c[0x0][0x258], R10 ;  /* 0x000096000c0a0a25 */ /* 0x000fea00078e000a */
[----:B------:R-:W-:Y:S02]  /*5d30*/  @P0 IADD3 R5, R11, R4, RZ ;  /* 0x000000040b050210 */ /* 0x000fe40007ffe0ff */
[C---:B------:R-:W-:Y:S04]  /*5d40*/  @P0 LEA R4, P5, R10.reuse, c[0x0][0x250], 0x1 ;  /* 0x000094000a040a11 */ /* 0x040fe800078a08ff */
[----:B------:R-:W-:Y:S02]  /*5d50*/  @P0 LEA.HI.X R5, R10, c[0x0][0x254], R5, 0x1, P5 ;  /* 0x000095000a050a11 */ /* 0x000fe400028f0c05 */
[C---:B------:R-:W-:Y:S04]  /*5d60*/  LEA R10, P5, R3.reuse, c[0x0][0x1f8], 0x1 ;  /* 0x00007e00030a7a11 */ /* 0x040fe800078a08ff */
[----:B------:R-:W-:Y:S02]  /*5d70*/  LEA.HI.X R6, R3, c[0x0][0x1fc], R6, 0x1, P5 ;  /* 0x00007f0003067a11 */ /* 0x000fe400028f0c06 */
[----:B------:R1:W2:Y:S01]  /*5d80*/  SHFL.IDX PT, R3, R10, RZ, 0x1e1f ;  /* 0x001e1fff0a037589 */ /* 0x0002a200000e0000 */
[----:B------:R-:W-:Y:S11]  /*5d90*/  ISETP.NE.AND P5, PT, R117, RZ, PT ;  /* 0x000000ff7500720c */ /* 0x000ff60003fa5270 */
[----:B------:R-:W-:Y:S02]  /*5da0*/  @!UPT UIADD3 URZ, URZ, URZ, URZ ;  /* 0x0000003f3f3ff290 */ /* 0x000fe4000fffe03f */
[----:B------:R1:W-:Y:S04]  /*5db0*/  @P4 LDGSTS.E.BYPASS.LTC128B.128 [R88+0x2480], [R8.64+0x40], !P5 ;  /* 0x0248004008584fae */ /* 0x0003e8000e901d4c */
[----:B------:R1:W-:Y:S01]  /*5dc0*/  @P4 LDGSTS.E.BYPASS.LTC128B.128 [R88+0x3080], [R8.64+0x80], !P6 ;  /* 0x0308008008584fae */ /* 0x0003e2000f101d4c */
[----:B------:R-:W-:Y:S11]  /*5dd0*/  ISETP.NE.AND P4, PT, R99, RZ, PT ;  /* 0x000000ff6300720c */ /* 0x000ff60003f85270 */
[----:B------:R-:W-:Y:S02]  /*5de0*/  @!UPT UIADD3 URZ, URZ, URZ, URZ ;  /* 0x0000003f3f3ff290 */ /* 0x000fe4000fffe03f */
[----:B------:R3:W-:Y:S04]  /*5df0*/  @P0 LDGSTS.E.BYPASS.LTC128B.128 [R88+0x2080], [R4.64], !P4 ;  /* 0x0208000004580fae */ /* 0x0007e8000e101d4c */
[----:B------:R3:W-:Y:S04]  /*5e00*/  @P0 LDGSTS.E.BYPASS.LTC128B.128 [R88+0x2c80], [R4.64+0x40], !P5 ;  /* 0x02c8004004580fae */ /* 0x0007e8000e901d4c */
[----:B------:R3:W-:Y:S01]  /*5e10*/  @P0 LDGSTS.E.BYPASS.LTC128B.128 [R88+0x3880], [R4.64+0x80], !P6 ;  /* 0x0388008004580fae */ /* 0x0007e2000f101d4c */
[----:B------:R-:W-:Y:S03]  /*5e20*/  ISETP.GT.AND P0, PT, R91, R39, PT ;  /* 0x000000275b00720c */ /* 0x000fe60003f04270 */
[----:B------:R-:W0:Y:S04]  /*5e30*/  LDGDEPBAR ;  /* 0x00000000000079af */ /* 0x000e280000000000 */
[----:B---3--:R1:W3:Y:S01]  /*5e40*/  SHFL.IDX PT, R4, R6, RZ, 0x1e1f ;  /* 0x001e1fff06047589 */ /* 0x0082e200000e0000 */
[----:B------:R-:W-:Y:S04]  /*5e50*/  DEPBAR.LE SB0, 0x0 ;  /* 0x000080000000791a */ /* 0x000fe80000000000 */
[----:B------:R-:W-:Y:S06]  /*5e60*/  BAR.SYNC.DEFER_BLOCKING 0x0 ;  /* 0x0000000000007b1d */ /* 0x000fec0000010000 */
[----:B------:R-:W-:-:S05]  /*5e70*/  @!P0 BRA `(.L_x_430) ;  /* 0x0000021000008947 */ /* 0x000fca0003800000 */
[----:B--2---:R-:W-:Y:S02]  /*5e80*/  ISETP.GE.AND P4, PT, R22, c[0x0][0x1d4], PT ;  /* 0x0000750016007a0c */ /* 0x004fe40003f86270 */
[----:B------:R-:W-:Y:S11]  /*5e90*/  ISETP.GE.AND P6, PT, R32, c[0x0][0x1d4], PT ;  /* 0x0000750020007a0c */ /* 0x000ff60003fc6270 */
[----:B------:R-:W2:Y:S01]  /*5ea0*/  @!P4 LDS.128 R16, [R89] ;  /* 0x000000005910c984 */ /* 0x000ea20000000c00 */
[CC--:B-1----:R-:W-:Y:S04]  /*5eb0*/  @!P4 LEA R10, P0, R22.reuse, R3.reuse, 0x1 ;  /* 0x00000003160ac211 */ /* 0x0c2fe800078008ff */
[-C--:B---3--:R-:W-:Y:S02]  /*5ec0*/  @!P4 LEA.HI.X R11, R22, R4.reuse, R23, 0x1, P0 ;  /* 0x00000004160bc211 */ /* 0x088fe400000f0c17 */
[----:B------:R-:W-:Y:S11]  /*5ed0*/  ISETP.GE.AND P0, PT, R31, c[0x0][0x1d4], PT ;  /* 0x000075001f007a0c */ /* 0x000ff60003f06270 */
[----:B------:R-:W-:Y:S02]  /*5ee0*/  @!UPT UIADD3 URZ, URZ, URZ, URZ ;  /* 0x0000003f3f3ff290 */ /* 0x000fe4000fffe03f */
[CC--:B------:R-:W-:Y:S04]  /*5ef0*/  @!P0 LEA R8, P5, R95.reuse, R3.reuse, 0x1 ;  /* 0x000000035f088211 */ /* 0x0c0fe800078a08ff */
[-C--:B------:R-:W-:Y:S02]  /*5f00*/  @!P0 LEA.HI.X R9, R95, R4.reuse, R108, 0x1, P5 ;  /* 0x000000045f098211 */ /* 0x080fe400028f0c6c */
[CC--:B------:R-:W-:Y:S04]  /*5f10*/  @!P6 LEA R14, P5, R94.reuse, R3.reuse, 0x1 ;  /* 0x000000035e0ee211 */ /* 0x0c0fe800078a08ff */
[-C--:B------:R-:W-:Y:S02]  /*5f20*/  @!P6 LEA.HI.X R15, R94, R4.reuse, R107, 0x1, P5 ;  /* 0x000000045e0fe211 */ /* 0x080fe400028f0c6b */
[----:B------:R-:W-:Y:S01]  /*5f30*/  ISETP.GE.AND P5, PT, R102, c[0x0][0x1d4], PT ;  /* 0x0000750066007a0c */ /* 0x000fe20003fa6270 */
[----:B--2---:R-:W-:Y:S04]  /*5f40*/  @!P4 ST.E.128 [R10.64], R16 ;  /* 0x000000100a00c985 */ /* 0x004fe8000c101d0c */
[----:B------:R-:W1:Y:S08]  /*5f50*/  @!P0 LDS.128 R16, [R90] ;  /* 0x000000005a108984 */ /* 0x000e700000000c00 */
[CC--:B------:R-:W-:Y:S04]  /*5f60*/  @!P5 LEA R12, P4, R98.reuse, R3.reuse, 0x1 ;  /* 0x00000003620cd211 */ /* 0x0c0fe800078808ff */
[-C--:B------:R-:W-:Y:S02]  /*5f70*/  @!P5 LEA.HI.X R13, R98, R4.reuse, R111, 0x1, P4 ;  /* 0x00000004620dd211 */ /* 0x080fe400020f0c6f */
[----:B------:R-:W-:Y:S01]  /*5f80*/  ISETP.GE.AND P4, PT, R101, c[0x0][0x1d4], PT ;  /* 0x0000750065007a0c */ /* 0x000fe20003f86270 */
[----:B-1----:R-:W-:Y:S11]  /*5f90*/  @!P0 ST.E.128 [R8.64], R16 ;  /* 0x0000001008008985 */ /* 0x002ff6000c101d0c */
[----:B------:R-:W-:Y:S01]  /*5fa0*/  @!UPT UIADD3 URZ, URZ, URZ, URZ ;  /* 0x0000003f3f3ff290 */ /* 0x000fe2000fffe03f */
[CC--:B------:R-:W-:Y:S01]  /*5fb0*/  @!P4 LEA R10, P0, R97.reuse, R3.reuse, 0x1 ;  /* 0x00000003610ac211 */ /* 0x0c0fe200078008ff */
[----:B------:R-:W1:Y:S03]  /*5fc0*/  @!P6 LDS.128 R16, [R89+0xc00] ;  /* 0x000c00005910e984 */ /* 0x000e660000000c00 */
[-C--:B------:R-:W-:Y:S02]  /*5fd0*/  @!P4 LEA.HI.X R11, R97, R4.reuse, R110, 0x1, P0 ;  /* 0x00000004610bc211 */ /* 0x080fe400000f0c6e */
[----:B------:R-:W-:Y:S01]  /*5fe0*/  ISETP.GE.AND P0, PT, R100, c[0x0][0x1d4], PT ;  /* 0x0000750064007a0c */ /* 0x000fe20003f06270 */
[----:B-1----:R-:W-:Y:S11]  /*5ff0*/  @!P6 ST.E.128 [R14.64], R16 ;  /* 0x000000100e00e985 */ /* 0x002ff6000c101d0c */
[----:B------:R-:W-:Y:S01]  /*6000*/  @!UPT UIADD3 URZ, URZ, URZ, URZ ;  /* 0x0000003f3f3ff290 */ /* 0x000fe2000fffe03f */
[C---:B------:R-:W-:Y:S01]  /*6010*/  @!P0 LEA R8, P6, R96.reuse, R3, 0x1 ;  /* 0x0000000360088211 */ /* 0x040fe200078c08ff */
[----:B------:R-:W1:Y:S03]  /*6020*/  @!P5 LDS.128 R16, [R90+0xc00] ;  /* 0x000c00005a10d984 */ /* 0x000e660000000c00 */
[----:B------:R-:W-:Y:S01]  /*6030*/  @!P0 LEA.HI.X R9, R96, R4, R109, 0x1, P6 ;  /* 0x0000000460098211 */ /* 0x000fe200030f0c6d */
[----:B-1----:R-:W-:Y:S04]  /*6040*/  @!P5 ST.E.128 [R12.64], R16 ;  /* 0x000000100c00d985 */ /* 0x002fe8000c101d0c */
[----:B------:R-:W1:Y:S04]  /*6050*/  @!P4 LDS.128 R12, [R89+0x1800] ;  /* 0x00180000590cc984 */ /* 0x000e680000000c00 */
[----:B-1----:R-:W-:Y:S04]  /*6060*/  @!P4 ST.E.128 [R10.64], R12 ;  /* 0x0000000c0a00c985 */ /* 0x002fe8000c101d0c */
[----:B------:R-:W1:Y:S04]  /*6070*/  @!P0 LDS.128 R12, [R90+0x1800] ;  /* 0x001800005a0c8984 */ /* 0x000e680000000c00 */
[----:B-1----:R1:W-:Y:S02]  /*6080*/  @!P0 ST.E.128 [R8.64], R12 ;  /* 0x0000000c08008985 */ /* 0x0023e4000c101d0c */
.L_x_430:
[----:B--2---:R-:W-:Y:S05]  /*6090*/  BSYNC B0 ;  /* 0x0000000000007941 */ /* 0x004fea0003800000 */
.L_x_429:
[----:B------:R-:W-:Y:S11]  /*60a0*/  ISETP.GT.AND P5, PT, R45, R149, PT ;  /* 0x000000952d00720c */ /* 0x000ff60003fa4270 */
[----:B------:R-:W-:Y:S02]  /*60b0*/  @!UPT UIADD3 URZ, URZ, URZ, URZ ;  /* 0x0000003f3f3ff290 */ /* 0x000fe4000fffe03f */
[----:B------:R-:W-:-:S05]  /*60c0*/  @!P5 BRA `(.L_x_431) ;  /* 0x000002300000d947 */ /* 0x000fca0003800000 */
[----:B------:R-:W-:Y:S01]  /*60d0*/  IADD3 R3, R45, -0x1, RZ ;  /* 0xffffffff2d037810 */ /* 0x000fe20007ffe0ff */
[----:B---3--:R-:W-:Y:S01]  /*60e0*/  IMAD.MOV.U32 R4, RZ, RZ, R126 ;  /* 0x000000ffff047224 */ /* 0x008fe200078e007e */
[----:B------:R-:W-:Y:S01]  /*60f0*/  ISETP.GE.AND P4, PT, R112, 0x1, PT ;  /* 0x000000017000780c */ /* 0x000fe20003f86270 */
[----:B------:R-:W-:Y:S01]  /*6100*/  IMAD.MOV.U32 R5, RZ, RZ, R123 ;  /* 0x000000ffff057224 */ /* 0x000fe200078e007b */
[----:B-1----:R-:W-:Y:S01]  /*6110*/  SHF.R.S32.HI R8, RZ, 0x1f, R3 ;  /* 0x0000001fff087819 */ /* 0x002fe20000011403 */
[C---:B------:R-:W-:Y:S01]  /*6120*/  IMAD R6, R3.reuse, UR7, RZ ;  /* 0x0000000703067c24 */ /* 0x040fe2000f8e02ff */
[----:B------:R-:W-:Y:S01]  /*6130*/  P2R R11, PR, RZ, 0x4 ;  /* 0x00000004ff0b7803 */ /* 0x000fe20000000000 */
[----:B------:R-:W-:Y:S01]  /*6140*/  IMAD.WIDE.U32 R4, R3, UR10, R4 ;  /* 0x0000000a03047c25 */ /* 0x000fe2000f8e0004 */
[----:B------:R-:W-:Y:S02]  /*6150*/  ISETP.NE.AND P2, PT, R99, RZ, PT ;  /* 0x000000ff6300720c */ /* 0x000fe40003f45270 */
[----:B------:R-:W-:Y:S01]  /*6160*/  P2R R10, PR, RZ, 0x2 ;  /* 0x00000002ff0a7803 */ /* 0x000fe20000000000 */
[----:B------:R-:W-:Y:S01]  /*6170*/  IMAD R3, R8, UR10, R6 ;  /* 0x0000000a08037c24 */ /* 0x000fe2000f8e0206 */
[----:B------:R-:W-:Y:S03]  /*6180*/  ISETP.NE.AND P1, PT, R117, RZ, PT ;  /* 0x000000ff7500720c */ /* 0x000fe60003f25270 */
[----:B------:R-:W-:Y:S01]  /*6190*/  IMAD.IADD R3, R5, 0x1, R3 ;  /* 0x0000000105037824 */ /* 0x000fe200078e0203 */
[C---:B------:R-:W-:Y:S04]  /*61a0*/  @P4 LEA R8, P0, R4.reuse, c[0x0][0x220], 0x1 ;  /* 0x0000880004084a11 */ /* 0x040fe800078008ff */
[----:B------:R-:W-:Y:S02]  /*61b0*/  @P4 LEA.HI.X R9, R4, c[0x0][0x224], R3, 0x1, P0 ;  /* 0x0000890004094a11 */ /* 0x000fe400000f0c03 */
[----:B------:R-:W-:Y:S03]  /*61c0*/  ISETP.GE.AND P0, PT, R112, 0x21, PT ;  /* 0x000000217000780c */ /* 0x000fe60003f06270 */
[----:B------:R-:W-:Y:S01]  /*61d0*/  @!PT LDS RZ, [RZ] ;  /* 0x00000000fffff984 */ /* 0x000fe20000000800 */
[----:B------:R-:W-:Y:S01]  /*61e0*/  @!PT LDS RZ, [RZ] ;  /* 0x00000000fffff984 */ /* 0x000fe20000000800 */
[----:B------:R-:W-:Y:S01]  /*61f0*/  @!PT LDS RZ, [RZ] ;  /* 0x00000000fffff984 */ /* 0x000fe20000000800 */
[----:B------:R1:W-:Y:S01]  /*6200*/  @P4 LDGSTS.E.BYPASS.LTC128B.128 [R88+0x3c80], [R8.64], !P2 ;  /* 0x03c8000008584fae */ /* 0x0003e2000d101d4c */
[----:B------:R-:W-:Y:S03]  /*6210*/  ISETP.NE.AND P2, PT, R11, RZ, PT ;  /* 0x000000ff0b00720c */ /* 0x000fe60003f45270 */
[----:B------:R1:W-:Y:S06]  /*6220*/  @P4 LDGSTS.E.BYPASS.LTC128B.128 [R88+0x4880], [R8.64+0x40], !P1 ;  /* 0x0488004008584fae */ /* 0x0003ec000c901d4c */
[----:B------:R-:W-:Y:S04]  /*6230*/  @P0 IADD3 R5, P6, R4, UR8, RZ ;  /* 0x0000000804050c10 */ /* 0x000fe8000ffde0ff */
[----:B------:R-:W-:Y:S02]  /*6240*/  @P0 IADD3.X R3, R3, UR9, RZ, P6, !PT ;  /* 0x0000000903030c10 */ /* 0x000fe4000b7fe4ff */
[C---:B------:R-:W-:Y:S04]  /*6250*/  @P0 LEA R4, P6, R5.reuse, c[0x0][0x220], 0x1 ;  /* 0x0000880005040a11 */ /* 0x040fe800078c08ff */
[----:B------:R-:W-:Y:S02]  /*6260*/  @P0 LEA.HI.X R5, R5, c[0x0][0x224], R3, 0x1, P6 ;  /* 0x0000890005050a11 */ /* 0x000fe400030f0c03 */
[----:B------:R-:W-:Y:S11]  /*6270*/  ISETP.NE.AND P6, PT, R116, RZ, PT ;  /* 0x000000ff7400720c */ /* 0x000ff60003fc5270 */
[----:B------:R-:W-:Y:S02]  /*6280*/  @!UPT UIADD3 URZ, URZ, URZ, URZ ;  /* 0x0000003f3f3ff290 */ /* 0x000fe4000fffe03f */
[----:B------:R1:W-:Y:S01]  /*6290*/  @P4 LDGSTS.E.BYPASS.LTC128B.128 [R88+0x5480], [R8.64+0x80], !P6 ;  /* 0x0548008008584fae */ /* 0x0003e2000f101d4c */
[----:B------:R-:W-:Y:S11]  /*62a0*/  ISETP.NE.AND P4, PT, R99, RZ, PT ;  /* 0x000000ff6300720c */ /* 0x000ff60003f85270 */
[----:B------:R-:W-:Y:S02]  /*62b0*/  @!UPT UIADD3 URZ, URZ, URZ, URZ ;  /* 0x0000003f3f3ff290 */ /* 0x000fe4000fffe03f */
[----:B------:R1:W-:Y:S04]  /*62c0*/  @P0 LDGSTS.E.BYPASS.LTC128B.128 [R88+0x4480], [R4.64], !P4 ;  /* 0x0448000004580fae */ /* 0x0003e8000e101d4c */
[----:B------:R1:W-:Y:S01]  /*62d0*/  @P0 LDGSTS.E.BYPASS.LTC128B.128 [R88+0x5080], [R4.64+0x40], !P1 ;  /* 0x0508004004580fae */ /* 0x0003e2000c901d4c */
[----:B------:R-:W-:Y:S03]  /*62e0*/  ISETP.NE.AND P1, PT, R10, RZ, PT ;  /* 0x000000ff0a00720c */ /* 0x000fe60003f25270 */
[----:B------:R1:W-:Y:S04]  /*62f0*/  @P0 LDGSTS.E.BYPASS.LTC128B.128 [R88+0x5c80], [R4.64+0x80], !P6 ;  /* 0x05c8008004580fae */ /* 0x0003e8000f101d4c */
.L_x_431:
[----:B------:R-:W0:Y:S01]  /*6300*/  LDGDEPBAR ;  /* 0x00000000000079af */ /* 0x000e220000000000 */
[----:B------:R-:W-:Y:S01]  /*6310*/  IADD3 R45, R45, -0x1, RZ ;  /* 0xffffffff2d2d7810 */ /* 0x000fe20007ffe0ff */
[----:B------:R-:W-:-:S05]  /*6320*/  @P5 BRA `(.L_x_432) ;  /* 0xffffb9e000005947 */ /* 0x000fca000383ffff */
[----:B------:R-:W-:Y:S06]  /*6330*/  BAR.SYNC.DEFER_BLOCKING 0x0 ;  /* 0x0000000000007b1d */ /* 0x000fec0000010000 */
.L_x_406:
[----:B------:R-:W-:Y:S01]  /*6340*/  IMAD.MOV.U32 R7, RZ, RZ, c[0x0][0x2c4] ;  /* 0x0000b100ff077624 */ /* 0x000fe200078e00ff */
[----:B------:R-:W-:Y:S01]  /*6350*/  IADD3 R0, R199, 0x7f, RZ ;  /* 0x0000007fc7007810 */ /* 0x000fe20007ffe0ff */
[----:B------:R-:W-:-:S03]  /*6360*/  IMAD.MOV.U32 R3, RZ, RZ, c[0x0][0x32c] ;  /* 0x0000cb00ff037624 */ /* 0x000fc600078e00ff */
[----:B------:R-:W-:Y:S02]  /*6370*/  ISETP.NE.AND P2, PT, R7, 0x1, PT ;  /* 0x000000010700780c */ /* 0x000fe40003f45270 */
[----:B------:R-:W-:-:S11]  /*6380*/  ISETP.GE.AND P1, PT, R3, 0x1, PT ;  /* 0x000000010300780c */ /* 0x000fd60003f26270 */
[----:B------:R-:W-:-:S05]  /*6390*/  @P2 IMAD.HI.U32 R2, R0, c[0x0][0x2c8], RZ ;  /* 0x0000b20000022a27 */ /* 0x000fca00078e00ff */
[----:B------:R-:W-:-:S05]  /*63a0*/  @P2 SHF.R.U32.HI R0, RZ, c[0x0][0x2cc], R2 ;  /* 0x0000b300ff002a19 */ /* 0x000fca0000011602 */
[----:B------:R-:W-:-:S05]  /*63b0*/  IMAD.IADD R0, R154, 0x1, R0 ;  /* 0x000000019a007824 */ /* 0x000fca00078e0200 */
[----:B------:R-:W-:Y:S01]  /*63c0*/  IADD3 R3, R0, c[0x0][0x328], RZ ;  /* 0x0000ca0000037a10 */ /* 0x000fe20007ffe0ff */
[----:B------:R-:W-:Y:S05]  /*63d0*/  @!P1 BRA `(.L_x_433) ;  /* 0x000000f000009947 */ /* 0x000fea0003800000 */
[C---:B------:R-:W-:Y:S01]  /*63e0*/  ISETP.GT.AND P0, PT, R0.reuse, RZ, PT ;  /* 0x000000ff0000720c */ /* 0x040fe20003f04270 */
[----:B-1-3--:R-:W-:Y:S01]  /*63f0*/  IMAD.MOV.U32 R4, RZ, RZ, c[0x0][0x32c] ;  /* 0x0000cb00ff047624 */ /* 0x00afe200078e00ff */
        /* <DEDUP_REMOVED lines=8> */
.L_x_434:
[----:B------:R-:W-:-:S13]  /*6480*/  ISETP.NE.AND P0, PT, R4, 0x1, PT ;  /* 0x000000010400780c */ /* 0x000fda0003f05270 */
[----:B------:R-:W-:-:S05]  /*6490*/  @P0 IMAD.HI.U32 R0, R2, c[0x0][0x330], RZ ;  /* 0x0000cc0002000a27 */ /* 0x000fca00078e00ff */
[----:B------:R-:W-:-:S05]  /*64a0*/  @P0 SHF.R.U32.HI R2, RZ, c[0x0][0x334], R0 ;  /* 0x0000cd00ff020a19 */ /* 0x000fca0000011600 */
.L_x_435:
[----:B------:R-:W-:-:S05]  /*64b0*/  IMAD R2, R2, R4, c[0x0][0x32c] ;  /* 0x0000cb0002027624 */ /* 0x000fca00078e0204 */
[----:B------:R-:W-:-:S03]  /*64c0*/  IMNMX R3, R3, R2, PT ;  /* 0x0000000203037217 */ /* 0x000fc60003800200 */
.L_x_433:
[----:B-1-3--:R-:W2:Y:S01]  /*64d0*/  LDL R4, [R1] ;  /* 0x0000000001047983 */ /* 0x00aea20000100800 */
[----:B------:R-:W-:Y:S01]  /*64e0*/  IADD3 R3, R3, 0x2f, RZ ;  /* 0x0000002f03037810 */ /* 0x000fe20007ffe0ff */
[----:B------:R-:W-:-:S04]  /*64f0*/  @P2 IMAD.HI.U32 R2, R199, c[0x0][0x2c8], RZ ;  /* 0x0000b200c7022a27 */ /* 0x000fc800078e00ff */
[----:B------:R-:W-:-:S04]  /*6500*/  IMAD.HI R3, R3, 0x2aaaaaab, RZ ;  /* 0x2aaaaaab03037827 */ /* 0x000fc800078e02ff */
[----:B------:R-:W-:Y:S01]  /*6510*/  IMAD.MOV.U32 R0, RZ, RZ, R199 ;  /* 0x000000ffff007224 */ /* 0x000fe200078e00c7 */
[----:B------:R-:W-:Y:S02]  /*6520*/  @P2 SHF.R.U32.HI R0, RZ, c[0x0][0x2cc], R2 ;  /* 0x0000b300ff002a19 */ /* 0x000fe40000011602 */
[----:B------:R-:W-:-:S04]  /*6530*/  SHF.R.U32.HI R2, RZ, 0x1f, R3 ;  /* 0x0000001fff027819 */ /* 0x000fc80000011603 */
[----:B------:R-:W-:-:S04]  /*6540*/  LEA.HI.SX32 R2, R3, R2, 0x1d ;  /* 0x0000000203027211 */ /* 0x000fc800078feaff */
[----:B------:R-:W-:Y:S01]  /*6550*/  IMNMX R252, R2, R156, PT ;  /* 0x0000009c02fc7217 */ /* 0x000fe20003800200 */
[----:B--2---:R-:W-:-:S05]  /*6560*/  IMAD.IADD R0, R4, 0x1, R0 ;  /* 0x0000000104007824 */ /* 0x004fca00078e0200 */
[----:B------:R-:W-:Y:S01]  /*6570*/  IADD3 R3, R0, -c[0x0][0x324], RZ ;  /* 0x8000c90000037a10 */ /* 0x000fe20007ffe0ff */
        /* <DEDUP_REMOVED lines=10> */
.L_x_437:
[----:B------:R-:W-:-:S04]  /*6620*/  MOV R2, c[0x0][0x32c] ;  /* 0x0000cb0000027a02 */ /* 0x000fc80000000f00 */
[----:B------:R-:W-:-:S13]  /*6630*/  ISETP.NE.AND P0, PT, R2, 0x1, PT ;  /* 0x000000010200780c */ /* 0x000fda0003f05270 */
[----:B------:R-:W-:-:S05]  /*6640*/  @P0 IMAD.HI.U32 R2, R0, c[0x0][0x330], RZ ;  /* 0x0000cc0000020a27 */ /* 0x000fca00078e00ff */
[----:B------:R-:W-:-:S05]  /*6650*/  @P0 SHF.R.U32.HI R0, RZ, c[0x0][0x334], R2 ;  /* 0x0000cd00ff000a19 */ /* 0x000fca0000011602 */
.L_x_438:
[----:B------:R-:W-:-:S05]  /*6660*/  IMAD R0, R0, c[0x0][0x32c], RZ ;  /* 0x0000cb0000007a24 */ /* 0x000fca00078e02ff */
[----:B------:R-:W-:-:S05]  /*6670*/  IMNMX R3, R3, R0, !PT ;  /* 0x0000000003037217 */ /* 0x000fca0007800200 */
.L_x_436:
        /* <DEDUP_REMOVED lines=16> */
[----:B----4-:R-:W-:Y:S01]  /*6780*/  IMAD.MOV.U32 R78, RZ, RZ, RZ ;  /* 0x000000ffff4e7224 */ /* 0x010fe200078e00ff */
        /* <DEDUP_REMOVED lines=59> */
[----:B-1----:R-:W2:Y:S01]  /*6b40*/  LDL R10, [R1+0x48] ;  /* 0x00004800010a7983 */ /* 0x002ea20000100800 */
[----:B------:R-:W-:-:S03]  /*6b50*/  ISETP.NE.U32.AND P0, PT, RZ, c[0x0][0x340], PT ;  /* 0x0000d000ff007a0c */ /* 0x000fc60003f05070 */
[----:B------:R-:W1:Y:S01]  /*6b60*/  S2R R115, SR_TID.X ;  /* 0x0000000000737919 */ /* 0x000e620000002100 */
[----:B------:R-:W-:Y:S02]  /*6b70*/  ISETP.NE.AND.EX P2, PT, RZ, c[0x0][0x344], PT, P0 ;  /* 0x0000d100ff007a0c */ /* 0x000fe40003f45300 */
[----:B------:R-:W-:-:S05]  /*6b80*/  SHF.R.S32.HI R0, RZ, 0x1f, R157 ;  /* 0x0000001fff007819 */ /* 0x000fca000001149d */
[----:B------:R-:W-:-:S06]  /*6b90*/  IMAD R0, R0, c[0x0][0x178], RZ ;  /* 0x00005e0000007a24 */ /* 0x000fcc00078e02ff */
[----:B------:R-:W-:Y:S02]  /*6ba0*/  @P2 IMAD.MOV.U32 R2, RZ, RZ, 0x4 ;  /* 0x00000004ff022424 */ /* 0x000fe400078e00ff */
[----:B------:R-:W-:Y:S01]  /*6bb0*/  IMAD R0, R157, c[0x0][0x17c], R0 ;  /* 0x00005f009d007a24 */ /* 0x000fe200078e0200 */
[----:B-1----:R-:W-:-:S04]  /*6bc0*/  SHF.R.S32.HI R9, RZ, 0x1f, R115 ;  /* 0x0000001fff097819 */ /* 0x002fc80000011473 */
[----:B------:R-:W-:-:S04]  /*6bd0*/  LEA.HI R4, R9, R115, RZ, 0x2 ;  /* 0x0000007309047211 */ /* 0x000fc800078f10ff */
[----:B------:R-:W-:Y:S01]  /*6be0*/  SHF.R.S32.HI R117, RZ, 0x2, R4 ;  /* 0x00000002ff757819 */ /* 0x000fe20000011404 */
[----:B------:R-:W1:Y:S01]  /*6bf0*/  S2R R5, SR_CTAID.Y ;  /* 0x0000000000057919 */ /* 0x000e620000002600 */
[----:B--2---:R-:W-:-:S05]  /*6c00*/  @P2 IMAD.WIDE R2, R10, R2, c[0x0][0x340] ;  /* 0x0000d0000a022625 */ /* 0x004fca00078e0202 */
[----:B------:R2:W5:Y:S01]  /*6c10*/  @P2 LDG.E R14, [R2.64] ;  /* 0x0000000c020e2981 */ /* 0x000562000c1e1900 */
[----:B------:R-:W-:Y:S02]  /*6c20*/  ISETP.NE.AND P5, PT, R7, 0x1, PT ;  /* 0x000000010700780c */ /* 0x000fe40003fa5270 */
[----:B-1----:R-:W-:Y:S01]  /*6c30*/  SHF.R.S32.HI R48, RZ, 0x1f, R5 ;  /* 0x0000001fff307819 */ /* 0x002fe20000011405 */
[----:B------:R-:W1:Y:S01]  /*6c40*/  S2R R29, SR_CTAID.Y ;  /* 0x00000000001d7919 */ /* 0x000e620000002600 */
[----:B------:R-:W-:-:S03]  /*6c50*/  ISETP.NE.U32.AND P0, PT, RZ, c[0x0][0x348], PT ;  /* 0x0000d200ff007a0c */ /* 0x000fc60003f05070 */
[----:B------:R-:W-:Y:S01]  /*6c60*/  IMAD R6, R48, c[0x0][0x1b8], RZ ;  /* 0x00006e0030067a24 */ /* 0x000fe200078e02ff */
[----:B------:R-:W-:Y:S01]  /*6c70*/  ISETP.NE.AND.EX P0, PT, RZ, c[0x0][0x34c], PT, P0 ;  /* 0x0000d300ff007a0c */ /* 0x000fe20003f05300 */
[----:B--2---:R-:W-:-:S04]  /*6c80*/  IMAD.WIDE.U32 R2, R157, c[0x0][0x178], RZ ;  /* 0x00005e009d027a25 */ /* 0x004fc800078e00ff */
[----:B------:R-:W-:Y:S01]  /*6c90*/  IMAD.IADD R3, R3, 0x1, R0 ;  /* 0x0000000103037824 */ /* 0x000fe200078e0200 */
[----:B------:R-:W-:Y:S01]  /*6ca0*/  LOP3.LUT R0, R4, 0xfffffffc, RZ, 0xc0, !PT ;  /* 0xfffffffc04007812 */ /* 0x000fe200078ec0ff */
[C---:B-1----:R-:W-:Y:S02]  /*6cb0*/  IMAD R6, R29.reuse, c[0x0][0x1bc], R6 ;  /* 0x00006f001d067a24 */ /* 0x042fe400078e0206 */
[----:B------:R-:W-:-:S04]  /*6cc0*/  IMAD.WIDE.U32 R2, R29, c[0x0][0x1b8], R2 ;  /* 0x00006e001d027a25 */ /* 0x000fc800078e0002 */
[----:B------:R-:W-:Y:S01]  /*6cd0*/  IMAD.IADD R124, R115, 0x1, -R0 ;  /* 0x00000001737c7824 */ /* 0x000fe200078e0a00 */
[----:B------:R-:W-:-:S03]  /*6ce0*/  SHF.R.S32.HI R0, RZ, 0x1f, R10 ;  /* 0x0000001fff007819 */ /* 0x000fc6000001140a */
[----:B------:R-:W-:Y:S01]  /*6cf0*/  IMAD R15, R124, 0x20, R117 ;  /* 0x000000207c0f7824 */ /* 0x000fe200078e0275 */
[----:B------:R-:W-:-:S03]  /*6d00*/  SEL R7, R0, RZ, !P0 ;  /* 0x000000ff00077207 */ /* 0x000fc60004000000 */
[----:B------:R-:W-:Y:S01]  /*6d10*/  IMAD.IADD R5, R199, 0x1, R15 ;  /* 0x00000001c7057824 */ /* 0x000fe200078e020f */
[----:B------:R1:W-:Y:S04]  /*6d20*/  STL [R1+0x24], R15 ;  /* 0x0000240f01007387 */ /* 0x0003e80000100800 */
[----:B------:R-:W2:Y:S01]  /*6d30*/  LDL R11, [R1+0x18] ;  /* 0x00001800010b7983 */ /* 0x000ea20000100800 */
[----:B------:R-:W-:Y:S01]  /*6d40*/  @P5 IMAD.HI.U32 R8, R5, c[0x0][0x2c8], RZ ;  /* 0x0000b20005085a27 */ /* 0x000fe200078e00ff */
[----:B------:R-:W-:Y:S01]  /*6d50*/  SEL R4, R10, RZ, !P0 ;  /* 0x000000ff0a047207 */ /* 0x000fe20004000000 */
[----:B------:R-:W-:Y:S01]  /*6d60*/  BSSY B0, `(.L_x_440) ;  /* 0x000004b000007945 */ /* 0x000fe20003800000 */
[-C--:B------:R-:W-:Y:S01]  /*6d70*/  LEA.HI R113, R9, R115.reuse, RZ, 0x3 ;  /* 0x0000007309717211 */ /* 0x080fe200078f18ff */
[----:B------:R-:W-:Y:S01]  /*6d80*/  IMAD.IADD R3, R3, 0x1, R6 ;  /* 0x0000000103037824 */ /* 0x000fe200078e0206 */
[----:B------:R-:W-:Y:S01]  /*6d90*/  LEA.HI R129, R9, R115, RZ, 0x5 ;  /* 0x0000007309817211 */ /* 0x000fe200078f28ff */
[----:B------:R-:W-:Y:S01]  /*6da0*/  IMAD.MOV.U32 R0, RZ, RZ, R5 ;  /* 0x000000ffff007224 */ /* 0x000fe200078e0005 */
[----:B------:R-:W-:Y:S01]  /*6db0*/  @P5 SHF.R.U32.HI R0, RZ, c[0x0][0x2cc], R8 ;  /* 0x0000b300ff005a19 */ /* 0x000fe20000011608 */
[----:B------:R-:W-:Y:S01]  /*6dc0*/  IMAD R6, R7, c[0x0][0x1c0], RZ ;  /* 0x0000700007067a24 */ /* 0x000fe200078e02ff */
[----:B------:R-:W-:Y:S01]  /*6dd0*/  SHF.R.S32.HI R112, RZ, 0x3, R113 ;  /* 0x00000003ff707819 */ /* 0x000fe20000011471 */
[----:B------:R-:W-:Y:S01]  /*6de0*/  IMAD.WIDE.U32 R2, R4, c[0x0][0x1c0], R2 ;  /* 0x0000700004027a25 */ /* 0x000fe200078e0002 */
[----:B------:R-:W-:-:S03]  /*6df0*/  SHF.R.S32.HI R127, RZ, 0x5, R129 ;  /* 0x00000005ff7f7819 */ /* 0x000fc60000011481 */
[----:B------:R-:W-:Y:S01]  /*6e00*/  IMAD R7, R4, c[0x0][0x1c4], R6 ;  /* 0x0000710004077a24 */ /* 0x000fe200078e0206 */
[--C-:B------:R-:W-:Y:S01]  /*6e10*/  SHF.R.S32.HI R6, RZ, 0x1f, R0.reuse ;  /* 0x0000001fff067819 */ /* 0x100fe20000011400 */
[----:B------:R-:W-:Y:S02]  /*6e20*/  IMAD.MOV R4, RZ, RZ, -R0 ;  /* 0x000000ffff047224 */ /* 0x000fe400078e0a00 */
[----:B------:R-:W-:Y:S02]  /*6e30*/  IMAD.IADD R3, R3, 0x1, R7 ;  /* 0x0000000103037824 */ /* 0x000fe400078e0207 */
[----:B------:R-:W-:Y:S02]  /*6e40*/  IMAD R6, R6, c[0x0][0x1b0], RZ ;  /* 0x00006c0006067a24 */ /* 0x000fe400078e02ff */
[----:B------:R-:W-:Y:S02]  /*6e50*/  IMAD R4, R4, c[0x0][0x2c4], R5 ;  /* 0x0000b10004047a24 */ /* 0x000fe400078e0205 */
[C---:B------:R-:W-:Y:S01]  /*6e60*/  IMAD R5, R0.reuse, c[0x0][0x1b4], R6 ;  /* 0x00006d0000057a24 */ /* 0x040fe200078e0206 */
[----:B------:R-:W-:Y:S01]  /*6e70*/  LEA.HI R6, R9, R115, RZ, 0x4 ;  /* 0x0000007309067211 */ /* 0x000fe200078f20ff */
[----:B------:R-:W-:Y:S01]  /*6e80*/  IMAD.WIDE.U32 R2, R0, c[0x0][0x1b0], R2 ;  /* 0x00006c0000027a25 */ /* 0x000fe200078e0002 */
[----:B------:R-:W-:-:S02]  /*6e90*/  SHF.R.S32.HI R0, RZ, 0x1f, R4 ;  /* 0x0000001fff007819 */ /* 0x000fc40000011404 */
[----:B------:R-:W-:Y:S01]  /*6ea0*/  LOP3.LUT R6, R6, 0xfffffff0, RZ, 0xc0, !PT ;  /* 0xfffffff006067812 */ /* 0x000fe200078ec0ff */
[----:B------:R-:W-:Y:S02]  /*6eb0*/  IMAD.IADD R3, R3, 0x1, R5 ;  /* 0x0000000103037824 */ /* 0x000fe400078e0205 */
[----:B------:R-:W-:Y:S02]  /*6ec0*/  IMAD R5, R0, c[0x0][0x1a8], RZ ;  /* 0x00006a0000057a24 */ /* 0x000fe400078e02ff */
[----:B------:R-:W-:Y:S02]  /*6ed0*/  IMAD.SHL.U32 R0, R112, 0x40, RZ ;  /* 0x0000004070007824 */ /* 0x000fe400078e00ff */
[----:B------:R-:W-:Y:S02]  /*6ee0*/  IMAD.IADD R123, R115, 0x1, -R6 ;  /* 0x00000001737b7824 */ /* 0x000fe400078e0a06 */
[----:B------:R-:W-:Y:S01]  /*6ef0*/  IMAD.SHL.U32 R226, R124, 0x8, RZ ;  /* 0x000000087ce27824 */ /* 0x000fe200078e00ff */
[----:B------:R-:W-:Y:S01]  /*6f00*/  LOP3.LUT R0, R0, 0xc0, RZ, 0xc0, !PT ;  /* 0x000000c000007812 */ /* 0x000fe200078ec0ff */
[C---:B------:R-:W-:Y:S01]  /*6f10*/  IMAD R7, R4.reuse, c[0x0][0x1ac], R5 ;  /* 0x00006b0004077a24 */ /* 0x040fe200078e0205 */
[----:B------:R-:W-:Y:S01]  /*6f20*/  LEA.HI R108, R123, R123, RZ, 0x1 ;  /* 0x0000007b7b6c7211 */ /* 0x000fe200078f08ff */
[----:B------:R-:W-:Y:S01]  /*6f30*/  IMAD.WIDE.U32 R2, R4, c[0x0][0x1a8], R2 ;  /* 0x00006a0004027a25 */ /* 0x000fe200078e0002 */
[----:B------:R-:W-:-:S02]  /*6f40*/  SHF.R.U32.HI R5, RZ, 0x3, R0 ;  /* 0x00000003ff057819 */ /* 0x000fc40000011600 */
[----:B------:R-:W-:Y:S01]  /*6f50*/  LOP3.LUT R4, R0, 0x18, R226, 0xf8, !PT ;  /* 0x0000001800047812 */ /* 0x000fe200078ef8e2 */
[----:B------:R-:W-:Y:S01]  /*6f60*/  IMAD.IADD R0, R3, 0x1, R7 ;  /* 0x0000000103007824 */ /* 0x000fe200078e0207 */
[C---:B------:R-:W-:Y:S02]  /*6f70*/  LEA R13, P0, R2.reuse, c[0x0][0x160], 0x1 ;  /* 0x00005800020d7a11 */ /* 0x040fe400078008ff */
[--C-:B------:R-:W-:Y:S02]  /*6f80*/  SHF.R.S32.HI R6, RZ, 0x1, R108.reuse ;  /* 0x00000001ff067819 */ /* 0x100fe4000001146c */
[----:B------:R-:W-:Y:S02]  /*6f90*/  SHF.R.S32.HI R3, RZ, 0x1f, R108 ;  /* 0x0000001fff037819 */ /* 0x000fe4000001146c */
[----:B------:R-:W-:Y:S02]  /*6fa0*/  LEA.HI.X R12, R2, c[0x0][0x164], R0, 0x1, P0 ;  /* 0x00005900020c7a11 */ /* 0x000fe400000f0c00 */
[----:B------:R-:W-:Y:S01]  /*6fb0*/  LOP3.LUT R7, R4, R5, RZ, 0x3c, !PT ;  /* 0x0000000504077212 */ /* 0x000fe200078e3cff */
[----:B------:R1:W3:Y:S01]  /*6fc0*/  SHFL.IDX PT, R2, R13, RZ, 0x1c1f ;  /* 0x001c1fff0d027589 */ /* 0x0002e200000e0000 */
[----:B------:R-:W-:-:S02]  /*6fd0*/  LEA.HI R0, R3, R6, RZ, 0x2 ;  /* 0x0000000603007211 */ /* 0x000fc400078f10ff */
[----:B------:R-:W-:Y:S01]  /*6fe0*/  LEA.HI R5, R117, R117, RZ, 0x1 ;  /* 0x0000007575057211 */ /* 0x000fe200078f08ff */
[----:B------:R1:W4:Y:S01]  /*6ff0*/  SHFL.IDX PT, R3, R12, RZ, 0x1c1f ;  /* 0x001c1fff0c037589 */ /* 0x00032200000e0000 */
        /* <DEDUP_REMOVED lines=11> */
[----:B------:R-:W-:Y:S01]  /*70b0*/  SEL R4, R4, 0xfffffff0, !P0 ;  /* 0xfffffff004047807 */ /* 0x000fe20004000000 */
[----:B------:R-:W-:Y:S02]  /*70c0*/  IMAD.U32 R218, R0, 0x20, R7 ;  /* 0x0000002000da7824 */ /* 0x000fe400078e0007 */
[----:B------:R-:W-:Y:S01]  /*70d0*/  @!P2 IMAD.MOV.U32 R14, RZ, RZ, R10 ;  /* 0x000000ffff0ea224 */ /* 0x000fe200078e000a */
[----:B------:R-:W-:Y:S01]  /*70e0*/  ISETP.GE.AND P2, PT, R116, c[0x0][0x198], PT ;  /* 0x0000660074007a0c */ /* 0x000fe20003f46270 */
[----:B--2---:R-:W-:Y:S02]  /*70f0*/  IMAD R34, R11, c[0x0][0x2c4], RZ ;  /* 0x0000b1000b227a24 */ /* 0x004fe400078e02ff */
[----:B------:R-:W-:-:S05]  /*7100*/  IMAD.IADD R11, R199, 0x1, R117 ;  /* 0x00000001c70b7824 */ /* 0x000fca00078e0275 */
[----:B------:R-:W-:-:S13]  /*7110*/  ISETP.GE.AND P4, PT, R11, R34, PT ;  /* 0x000000220b00720c */ /* 0x000fda0003f86270 */
[----:B------:R-:W-:Y:S05]  /*7120*/  @P4 BRA `(.L_x_441) ;  /* 0x000000e000004947 */ /* 0x000fea0003800000 */
[----:B-1-34-:R-:W-:Y:S01]  /*7130*/  SHF.R.S32.HI R5, RZ, 0x1f, R116 ;  /* 0x0000001fff057819 */ /* 0x01afe20000011474 */
[----:B------:R-:W-:Y:S01]  /*7140*/  IMAD.WIDE R8, R226, 0x2, R2 ;  /* 0x00000002e2087825 */ /* 0x000fe200078e0202 */
        /* <DEDUP_REMOVED lines=12> */
.L_x_441:
[----:B-1-34-:R-:W-:Y:S05]  /*7210*/  BSYNC B0 ;  /* 0x0000000000007941 */ /* 0x01afea0003800000 */
.L_x_440:
        /* <DEDUP_REMOVED lines=20> */
.L_x_443:
[----:B------:R-:W-:Y:S05]  /*7360*/  BSYNC B0 ;  /* 0x0000000000007941 */ /* 0x000fea0003800000 */
.L_x_442:
        /* <DEDUP_REMOVED lines=20> */
.L_x_445:
[----:B------:R-:W-:Y:S05]  /*74b0*/  BSYNC B0 ;  /* 0x0000000000007941 */ /* 0x000fea0003800000 */
.L_x_444:
[----:B--2---:R-:W2:Y:S04]  /*74c0*/  LDL R16, [R1+0x14] ;  /* 0x0000140001107983 */ /* 0x004ea80000100800 */
[----:B---3--:R-:W3:Y:S04]  /*74d0*/  LDL R9, [R1+0x3c] ;  /* 0x00003c0001097983 */ /* 0x008ee80000100800 */
[----:B------:R-:W-:Y:S04]  /*74e0*/  SHFL.IDX PT, R2, R13, 0x3, 0x1c1f ;  /* 0x007c1f000d027f89 */ /* 0x000fe800000e0000 */
[----:B----4-:R-:W4:Y:S01]  /*74f0*/  SHFL.IDX PT, R3, R12, 0x3, 0x1c1f ;  /* 0x007c1f000c037f89 */ /* 0x010f2200000e0000 */
[----:B------:R-:W-:-:S04]  /*7500*/  IADD3 R0, R11, 0x60, RZ ;  /* 0x000000600b007810 */ /* 0x000fc80007ffe0ff */
[----:B------:R-:W-:Y:S01]  /*7510*/  ISETP.GE.AND P0, PT, R0, R34, PT ;  /* 0x000000220000720c */ /* 0x000fe20003f06270 */
[----:B------:R-:W-:-:S05]  /*7520*/  IMAD.MOV.U32 R5, RZ, RZ, c[0x0][0x2b8] ;  /* 0x0000ae00ff057624 */ /* 0x000fca00078e00ff */
[----:B------:R-:W-:-:S07]  /*7530*/  ISETP.NE.AND P4, PT, R5, 0x1, PT ;  /* 0x000000010500780c */ /* 0x000fce0003f85270 */
[----:B------:R-:W-:Y:S01]  /*7540*/  @!P0 IMAD.SHL.U32 R11, R218, 0x2, RZ ;  /* 0x00000002da0b8824 */ /* 0x000fe200078e00ff */
[----:B------:R-:W-:Y:S01]  /*7550*/  @!P0 SHF.R.S32.HI R5, RZ, 0x1f, R116 ;  /* 0x0000001fff058819 */ /* 0x000fe20000011474 */
[----:B----4-:R-:W-:Y:S01]  /*7560*/  @!P0 IMAD.WIDE R6, R226, 0x2, R2 ;  /* 0x00000002e2068825 */ /* 0x010fe200078e0202 */
[----:B-----5:R-:W-:-:S04]  /*7570*/  SHF.R.S32.HI R8, RZ, 0x1f, R14 ;  /* 0x0000001fff087819 */ /* 0x020fc8000001140e */
[----:B------:R-:W-:Y:S01]  /*7580*/  @!PT LDS RZ, [RZ] ;  /* 0x00000000fffff984 */ /* 0x000fe20000000800 */
[----:B------:R4:W-:Y:S01]  /*7590*/  @!P0 LDGSTS.E.BYPASS.LTC128B.128 [R11+0x7880], [R6.64], !P1 ;  /* 0x07880000060b8fae */ /* 0x0009e2000c901d4c */
[----:B------:R-:W-:-:S04]  /*75a0*/  IMAD.MOV.U32 R120, RZ, RZ, 0x30 ;  /* 0x00000030ff787424 */ /* 0x000fc800078e00ff */
[----:B------:R-:W-:-:S04]  /*75b0*/  IMAD R126, R252, R120, -0x30 ;  /* 0xffffffd0fc7e7424 */ /* 0x000fc800078e0278 */
[----:B------:R-:W-:Y:S01]  /*75c0*/  IMAD.IADD R0, R15, 0x1, R126 ;  /* 0x000000010f007824 */ /* 0x000fe200078e027e */
[----:B----4-:R-:W-:Y:S01]  /*75d0*/  @!P0 LEA.HI R6, R5, R116, RZ, 0x3 ;  /* 0x0000007405068211 */ /* 0x010fe200078f18ff */
[----:B------:R-:W-:-:S03]  /*75e0*/  IMAD R5, R8, c[0x0][0x2b0], RZ ;  /* 0x0000ac0008057a24 */ /* 0x000fc600078e02ff */
[----:B------:R-:W-:Y:S02]  /*75f0*/  @!P0 LOP3.LUT R6, R6, 0xfffffff8, RZ, 0xc0, !PT ;  /* 0xfffffff806068812 */ /* 0x000fe400078ec0ff */
[----:B------:R-:W-:-:S03]  /*7600*/  @!P0 SHF.R.S32.HI R8, RZ, 0x1f, R114 ;  /* 0x0000001fff088819 */ /* 0x000fc60000011472 */
[----:B------:R-:W-:Y:S01]  /*7610*/  @!P0 IMAD.WIDE R6, R6, 0x2, R2 ;  /* 0x0000000206068825 */ /* 0x000fe200078e0202 */
[----:B------:R-:W-:-:S04]  /*7620*/  @!P0 LEA.HI R8, R8, R114, RZ, 0x3 ;  /* 0x0000007208088211 */ /* 0x000fc800078f18ff */
[----:B------:R4:W-:Y:S01]  /*7630*/  @!P0 LDGSTS.E.BYPASS.LTC128B.128 [R11+0x9880], [R6.64], !P2 ;  /* 0x09880000060b8fae */ /* 0x0009e2000d101d4c */
[C---:B------:R-:W-:Y:S02]  /*7640*/  IMAD R10, R14.reuse, c[0x0][0x2b4], R5 ;  /* 0x0000ad000e0a7a24 */ /* 0x040fe400078e0205 */
[----:B------:R-:W-:Y:S01]  /*7650*/  IMAD.WIDE.U32 R18, R14, c[0x0][0x2b0], RZ ;  /* 0x0000ac000e127a25 */ /* 0x000fe200078e00ff */
[----:B----4-:R-:W-:-:S05]  /*7660*/  @!P0 LOP3.LUT R7, R8, 0xfffffff8, RZ, 0xc0, !PT ;  /* 0xfffffff808078812 */ /* 0x010fca00078ec0ff */
[----:B------:R-:W-:-:S05]  /*7670*/  @!P0 IMAD.WIDE R2, R7, 0x2, R2 ;  /* 0x0000000207028825 */ /* 0x000fca00078e0202 */
[----:B------:R4:W-:Y:S04]  /*7680*/  @!P0 LDGSTS.E.BYPASS.LTC128B.128 [R11+0xb880], [R2.64], !P3 ;  /* 0x0b880000020b8fae */ /* 0x0009e8000d901d4c */
[----:B------:R-:W0:Y:S01]  /*7690*/  LDGDEPBAR ;  /* 0x00000000000079af */ /* 0x000e220000000000 */
[----:B-1----:R-:W-:Y:S02]  /*76a0*/  IMAD.IADD R12, R19, 0x1, R10 ;  /* 0x00000001130c7824 */ /* 0x002fe400078e020a */
[----:B------:R-:W-:Y:S01]  /*76b0*/  IMAD.MOV.U32 R223, RZ, RZ, RZ ;  /* 0x000000ffffdf7224 */ /* 0x000fe200078e00ff */
[C---:B--2---:R-:W-:Y:S01]  /*76c0*/  ISETP.GE.AND P1, PT, R0.reuse, R16, PT ;  /* 0x000000100000720c */ /* 0x044fe20003f26270 */
[----:B---3--:R-:W-:-:S03]  /*76d0*/  IMAD.IADD R9, R0, 0x1, R9 ;  /* 0x0000000100097824 */ /* 0x008fc600078e0209 */
[----:B------:R-:W-:Y:S01]  /*76e0*/  ISETP.GT.OR P1, PT, R15, 0x2f, P1 ;  /* 0x0000002f0f00780c */ /* 0x000fe20000f24670 */
[----:B------:R-:W-:-:S04]  /*76f0*/  @P4 IMAD.HI.U32 R5, R9, c[0x0][0x2bc], RZ ;  /* 0x0000af0009054a27 */ /* 0x000fc800078e00ff */
[----:B------:R-:W-:Y:S01]  /*7700*/  IMAD.MOV.U32 R0, RZ, RZ, R9 ;  /* 0x000000ffff007224 */ /* 0x000fe200078e0009 */
[----:B------:R-:W-:Y:S01]  /*7710*/  @P4 SHF.R.U32.HI R0, RZ, c[0x0][0x2c0], R5 ;  /* 0x0000b000ff004a19 */ /* 0x000fe20000011605 */
[----:B------:R-:W-:Y:S06]  /*7720*/  BAR.SYNC.DEFER_BLOCKING 0x0 ;  /* 0x0000000000007b1d */ /* 0x000fec0000010000 */
[----:B------:R-:W-:-:S04]  /*7730*/  @!P1 IADD3 R5, P2, R0, R18, RZ ;  /* 0x0000001200059210 */ /* 0x000fc80007f5e0ff */
[----:B------:R-:W-:Y:S02]  /*7740*/  @!P1 LEA.HI.X.SX32 R8, R0, R12, 0x1, P2 ;  /* 0x0000000c00089211 */ /* 0x000fe400010f0eff */
[----:B------:R-:W-:-:S04]  /*7750*/  @!P1 LEA R6, P2, R5, c[0x0][0x2a0], 0x2 ;  /* 0x0000a80005069a11 */ /* 0x000fc800078410ff */
[----:B------:R-:W-:-:S05]  /*7760*/  @!P1 LEA.HI.X R7, R5, c[0x0][0x2a4], R8, 0x2, P2 ;  /* 0x0000a90005079a11 */ /* 0x000fca00010f1408 */
[----:B------:R1:W2:Y:S01]  /*7770*/  @!P1 LDG.E R223, [R6.64] ;  /* 0x0000000c06df9981 */ /* 0x0002a2000c1e1900 */
[----:B------:R-:W-:-:S04]  /*7780*/  IMAD.MOV R0, RZ, RZ, -R0 ;  /* 0x000000ffff007224 */ /* 0x000fc800078e0a00 */
[----:B------:R-:W-:-:S05]  /*7790*/  IMAD R225, R0, c[0x0][0x2b8], R9 ;  /* 0x0000ae0000e17a24 */ /* 0x000fca00078e0209 */
[----:B------:R-:W-:Y:S01]  /*77a0*/  SHF.R.S32.HI R109, RZ, 0x1f, R225 ;  /* 0x0000001fff6d7819 */ /* 0x000fe200000114e1 */
[----:B----4-:R-:W-:-:S04]  /*77b0*/  IMAD.WIDE.U32 R2, R225, c[0x0][0x1e0], RZ ;  /* 0x00007800e1027a25 */ /* 0x010fc800078e00ff */
[----:B------:R-:W-:-:S04]  /*77c0*/  IMAD R0, R109, c[0x0][0x1e0], RZ ;  /* 0x000078006d007a24 */ /* 0x000fc800078e02ff */
[----:B------:R-:W-:Y:S01]  /*77d0*/  IMAD R0, R225, c[0x0][0x1e4], R0 ;  /* 0x00007900e1007a24 */ /* 0x000fe200078e0200 */
[----:B------:R-:W-:Y:S03]  /*77e0*/  STL.64 [R1+0x30], R18 ;  /* 0x0000301201007387 */ /* 0x000fe60000100a00 */
[----:B------:R-:W-:Y:S02]  /*77f0*/  IMAD.IADD R3, R3, 0x1, R0 ;  /* 0x0000000103037824 */ /* 0x000fe400078e0200 */
[----:B------:R-:W-:Y:S01]  /*7800*/  IMAD R0, R48, c[0x0][0x1e8], RZ ;  /* 0x00007a0030007a24 */ /* 0x000fe200078e02ff */
[----:B------:R3:W-:Y:S01]  /*7810*/  STL [R1+0x38], R12 ;  /* 0x0000380c01007387 */ /* 0x0007e20000100800 */
[----:B------:R-:W-:Y:S02]  /*7820*/  IMAD R120, R252, -0x30, R120 ;  /* 0xffffffd0fc787824 */ /* 0x000fe400078e0278 */
[----:B------:R-:W-:-:S02]  /*7830*/  IMAD R0, R29, c[0x0][0x1ec], R0 ;  /* 0x00007b001d007a24 */ /* 0x000fc400078e0200 */
[----:B------:R-:W-:-:S05]  /*7840*/  IMAD.IADD R125, R16, 0x1, R120 ;  /* 0x00000001107d7824 */ /* 0x000fca00078e0278 */
[----:B-1----:R-:W-:Y:S01]  /*7850*/  IMNMX R6, R125, 0x30, PT ;  /* 0x000000307d067817 */ /* 0x002fe20003800200 */
[----:B---3--:R-:W-:-:S04]  /*7860*/  IMAD.WIDE.U32 R12, R29, c[0x0][0x1e8], RZ ;  /* 0x00007a001d0c7a25 */ /* 0x008fc800078e00ff */
[----:B------:R-:W-:Y:S02]  /*7870*/  IMAD.IADD R10, R13, 0x1, R0 ;  /* 0x000000010d0a7824 */ /* 0x000fe400078e0200 */
[----:B------:R-:W-:Y:S01]  /*7880*/  IMAD.IADD R14, R6, 0x1, -R117 ;  /* 0x00000001060e7824 */ /* 0x000fe200078e0a75 */
[----:B------:R-:W-:Y:S02]  /*7890*/  LOP3.LUT R153, R153, 0xfffff7ff, RZ, 0xc0, !PT ;  /* 0xfffff7ff99997812 */ /* 0x000fe400078ec0ff */
[----:B------:R-:W-:Y:S02]  /*78a0*/  ISETP.GE.AND P2, PT, R226, c[0x0][0x1d4], PT ;  /* 0x00007500e2007a0c */ /* 0x000fe40003f46270 */
[----:B------:R-:W-:Y:S02]  /*78b0*/  @P4 LOP3.LUT R153, R153, 0x800, RZ, 0xfc, !PT ;  /* 0x0000080099994812 */ /* 0x000fe400078efcff */
[----:B------:R-:W-:Y:S02]  /*78c0*/  ISETP.GE.AND P6, PT, R116, c[0x0][0x1d4], PT ;  /* 0x0000750074007a0c */ /* 0x000fe40003fc6270 */
[----:B------:R-:W-:-:S02]  /*78d0*/  ISETP.GE.AND P4, PT, R114, c[0x0][0x1d4], PT ;  /* 0x0000750072007a0c */ /* 0x000fc40003f86270 */
[----:B------:R-:W-:-:S05]  /*78e0*/  LOP3.LUT R153, R153, 0xfffffdff, RZ, 0xc0, !PT ;  /* 0xfffffdff99997812 */ /* 0x000fca00078ec0ff */
[----:B------:R-:W-:-:S04]  /*78f0*/  @P2 LOP3.LUT R153, R153, 0x200, RZ, 0xfc, !PT ;  /* 0x0000020099992812 */ /* 0x000fc800078efcff */
[----:B------:R-:W-:-:S04]  /*7900*/  LOP3.LUT R153, R153, 0xfffffeff, RZ, 0xc0, !PT ;  /* 0xfffffeff99997812 */ /* 0x000fc800078ec0ff */
[----:B------:R-:W-:-:S04]  /*7910*/  @P6 LOP3.LUT R153, R153, 0x100, RZ, 0xfc, !PT ;  /* 0x0000010099996812 */ /* 0x000fc800078efcff */
[----:B------:R-:W-:-:S04]  /*7920*/  LOP3.LUT R153, R153, 0xffffff7f, RZ, 0xc0, !PT ;  /* 0xffffff7f99997812 */ /* 0x000fc800078ec0ff */
[----:B------:R-:W-:-:S04]  /*7930*/  @P4 LOP3.LUT R153, R153, 0x80, RZ, 0xfc, !PT ;  /* 0x0000008099994812 */ /* 0x000fc800078efcff */
[----:B------:R-:W-:Y:S01]  /*7940*/  LOP3.LUT R153, R153, 0xffffffbf, RZ, 0xc0, !PT ;  /* 0xffffffbf99997812 */ /* 0x000fe200078ec0ff */
[----:B------:R-:W-:Y:S01]  /*7950*/  IMAD.WIDE.U32 R130, R29, c[0x0][0x210], RZ ;  /* 0x000084001d827a25 */ /* 0x000fe200078e00ff */
[----:B------:R-:W-:Y:S02]  /*7960*/  IADD3 R128, R252, -0x1, RZ ;  /* 0xfffffffffc807810 */ /* 0x000fe40007ffe0ff */
        /* <DEDUP_REMOVED lines=8> */
[----:B------:R-:W-:Y:S01]  /*79f0*/  ISETP.GE.AND P0, PT, R14, 0x1, PT ;  /* 0x000000010e00780c */ /* 0x000fe20003f06270 */
[----:B------:R-:W-:Y:S04]  /*7a00*/  SHFL.IDX PT, R2, R13, RZ, 0x1c1f ;  /* 0x001c1fff0d027589 */ /* 0x000fe800000e0000 */
[----:B------:R-:W1:Y:S08]  /*7a10*/  SHFL.IDX PT, R3, R12, RZ, 0x1c1f ;  /* 0x001c1fff0c037589 */ /* 0x000e7000000e0000 */
[----:B------:R-:W-:-:S02]  /*7a20*/  @P0 SHF.R.S32.HI R5, RZ, 0x1f, R116 ;  /* 0x0000001fff050819 */ /* 0x000fc40000011474 */
[----:B------:R-:W-:Y:S02]  /*7a30*/  @P0 SHF.R.S32.HI R0, RZ, 0x1f, R114 ;  /* 0x0000001fff000819 */ /* 0x000fe40000011472 */
[----:B------:R-:W-:Y:S02]  /*7a40*/  @P0 LEA.HI R5, R5, R116, RZ, 0x3 ;  /* 0x0000007405050211 */ /* 0x000fe400078f18ff */
[----:B------:R-:W-:Y:S02]  /*7a50*/  @P0 LEA.HI R0, R0, R114, RZ, 0x3 ;  /* 0x0000007200000211 */ /* 0x000fe400078f18ff */
[----:B------:R-:W-:Y:S02]  /*7a60*/  @P0 LOP3.LUT R8, R5, 0xfffffff8, RZ, 0xc0, !PT ;  /* 0xfffffff805080812 */ /* 0x000fe400078ec0ff */
[----:B------:R-:W-:Y:S01]  /*7a70*/  @P0 LOP3.LUT R0, R0, 0xfffffff8, RZ, 0xc0, !PT ;  /* 0xfffffff800000812 */ /* 0x000fe200078ec0ff */
[----:B------:R-:W-:Y:S02]  /*7a80*/  @P0 IMAD.SHL.U32 R5, R218, 0x2, RZ ;  /* 0x00000002da050824 */ /* 0x000fe400078e00ff */
[----:B-1----:R-:W-:-:S04]  /*7a90*/  @P0 IMAD.WIDE R10, R226, 0x2, R2 ;  /* 0x00000002e20a0825 */ /* 0x002fc800078e0202 */
[--C-:B------:R-:W-:Y:S01]  /*7aa0*/  @P0 IMAD.WIDE R8, R8, 0x2, R2.reuse ;  /* 0x0000000208080825 */ /* 0x100fe200078e0202 */
[----:B------:R-:W-:Y:S01]  /*7ab0*/  @!PT LDS RZ, [RZ] ;  /* 0x00000000fffff984 */ /* 0x000fe20000000800 */
[----:B------:R1:W-:Y:S03]  /*7ac0*/  @P0 LDGSTS.E.BYPASS.LTC128B.128 [R5+0x3c80], [R10.64], !P2 ;  /* 0x03c800000a050fae */ /* 0x0003e6000d101d4c */
[----:B------:R-:W-:Y:S01]  /*7ad0*/  @P0 IMAD.WIDE R6, R0, 0x2, R2 ;  /* 0x0000000200060825 */ /* 0x000fe200078e0202 */
[----:B------:R1:W-:Y:S04]  /*7ae0*/  @P0 LDGSTS.E.BYPASS.LTC128B.128 [R5+0x4880], [R8.64], !P6 ;  /* 0x0488000008050fae */ /* 0x0003e8000f101d4c */
[----:B------:R1:W-:Y:S01]  /*7af0*/  @P0 LDGSTS.E.BYPASS.LTC128B.128 [R5+0x5480], [R6.64], !P4 ;  /* 0x0548000006050fae */ /* 0x0003e2000e101d4c */
[----:B------:R-:W-:-:S03]  /*7b00*/  ISETP.GE.AND P0, PT, R14, 0x21, PT ;  /* 0x000000210e00780c */ /* 0x000fc60003f06270 */
[----:B------:R-:W-:Y:S04]  /*7b10*/  SHFL.IDX PT, R2, R13, 0x1, 0x1c1f ;  /* 0x003c1f000d027f89 */ /* 0x000fe800000e0000 */
[----:B------:R-:W2:Y:S06]  /*7b20*/  SHFL.IDX PT, R3, R12, 0x1, 0x1c1f ;  /* 0x003c1f000c037f89 */ /* 0x000eac00000e0000 */
[----:B------:R-:W-:-:S02]  /*7b30*/  @P0 SHF.R.S32.HI R0, RZ, 0x1f, R114 ;  /* 0x0000001fff000819 */ /* 0x000fc40000011472 */
[----:B-1----:R-:W-:-:S04]  /*7b40*/  @P0 SHF.R.S32.HI R5, RZ, 0x1f, R116 ;  /* 0x0000001fff050819 */ /* 0x002fc80000011474 */
[----:B------:R-:W-:Y:S02]  /*7b50*/  @P0 LEA.HI R6, R5, R116, RZ, 0x3 ;  /* 0x0000007405060211 */ /* 0x000fe400078f18ff */
[----:B------:R-:W-:Y:S02]  /*7b60*/  @P0 LEA.HI R5, R0, R114, RZ, 0x3 ;  /* 0x0000007200050211 */ /* 0x000fe400078f18ff */
[----:B------:R-:W-:Y:S02]  /*7b70*/  @P0 LOP3.LUT R6, R6, 0xfffffff8, RZ, 0xc0, !PT ;  /* 0xfffffff806060812 */ /* 0x000fe400078ec0ff */
[----:B------:R-:W-:Y:S01]  /*7b80*/  @P0 LOP3.LUT R5, R5, 0xfffffff8, RZ, 0xc0, !PT ;  /* 0xfffffff805050812 */ /* 0x000fe200078ec0ff */
[----:B------:R-:W-:Y:S02]  /*7b90*/  @P0 IMAD.SHL.U32 R0, R218, 0x2, RZ ;  /* 0x00000002da000824 */ /* 0x000fe400078e00ff */
[----:B--2---:R-:W-:-:S04]  /*7ba0*/  @P0 IMAD.WIDE R8, R226, 0x2, R2 ;  /* 0x00000002e2080825 */ /* 0x004fc800078e0202 */
[--C-:B------:R-:W-:Y:S01]  /*7bb0*/  @P0 IMAD.WIDE R6, R6, 0x2, R2.reuse ;  /* 0x0000000206060825 */ /* 0x100fe200078e0202 */
[----:B------:R1:W-:Y:S03]  /*7bc0*/  @P0 LDGSTS.E.BYPASS.LTC128B.128 [R0+0x4480], [R8.64], !P2 ;  /* 0x0448000008000fae */ /* 0x0003e6000d101d4c */
[----:B------:R-:W-:Y:S01]  /*7bd0*/  @P0 IMAD.WIDE R2, R5, 0x2, R2 ;  /* 0x0000000205020825 */ /* 0x000fe200078e0202 */
[----:B------:R1:W-:Y:S04]  /*7be0*/  @P0 LDGSTS.E.BYPASS.LTC128B.128 [R0+0x5080], [R6.64], !P6 ;  /* 0x0508000006000fae */ /* 0x0003e8000f101d4c */
[----:B------:R1:W-:Y:S01]  /*7bf0*/  @P0 LDGSTS.E.BYPASS.LTC128B.128 [R0+0x5c80], [R2.64], !P4 ;  /* 0x05c8000002000fae */ /* 0x0003e2000e101d4c */
[----:B------:R-:W-:-:S02]  /*7c00*/  ISETP.GT.AND P0, PT, R15, 0x2f, PT ;  /* 0x0000002f0f00780c */ /* 0x000fc40003f04270 */
[----:B------:R-:W-:Y:S01]  /*7c10*/  SHF.R.S32.HI R5, RZ, 0x1f, R115 ;  /* 0x0000001fff057819 */ /* 0x000fe20000011473 */
[----:B------:R-:W0:Y:S10]  /*7c20*/  LDGDEPBAR ;  /* 0x00000000000079af */ /* 0x000e340000000000 */
[----:B------:R-:W-:-:S02]  /*7c30*/  @P0 LOP3.LUT R153, R153, 0x40, RZ, 0xfc, !PT ;  /* 0x0000004099990812 */ /* 0x000fc400078efcff */
[----:B------:R-:W-:Y:S01]  /*7c40*/  ISETP.LT.AND P0, PT, RZ, c[0x0][0x27c], PT ;  /* 0x00009f00ff007a0c */ /* 0x000fe20003f01270 */
[----:B-1----:R-:W-:Y:S01]  /*7c50*/  IMAD R0, R48, c[0x0][0x210], RZ ;  /* 0x0000840030007a24 */ /* 0x002fe200078e02ff */
[----:B------:R-:W-:-:S03]  /*7c60*/  LEA.HI R2, R5, R115, RZ, 0x4 ;  /* 0x0000007305027211 */ /* 0x000fc600078f20ff */
[----:B------:R-:W-:Y:S01]  /*7c70*/  IMAD R0, R29, c[0x0][0x214], R0 ;  /* 0x000085001d007a24 */ /* 0x000fe200078e0200 */
[----:B------:R-:W-:-:S03]  /*7c80*/  SHF.R.S32.HI R92, RZ, 0x4, R2 ;  /* 0x00000004ff5c7819 */ /* 0x000fc60000011402 */
[----:B------:R-:W-:-:S04]  /*7c90*/  IMAD.IADD R118, R131, 0x1, R0 ;  /* 0x0000000183767824 */ /* 0x000fc800078e0200 */
[----:B------:R-:W-:Y:S05]  /*7ca0*/  @P0 BRA `(.L_x_446) ;  /* 0x0000002000000947 */ /* 0x000fea0003800000 */
[----:B------:R-:W-:-:S04]  /*7cb0*/  DEPBAR.LE SB0, 0x1 ;  /* 0x000080400000791a */ /* 0x000fc80000000000 */
[----:B------:R-:W-:Y:S05]  /*7cc0*/  BRA `(.L_x_447) ;  /* 0x0000718000007947 */ /* 0x000fea0003800000 */
.L_x_446:
[----:B------:R-:W-:Y:S01]  /*7cd0*/  ULDC.U8 UR4, c[0x0][0x298] ;  /* 0x0000a60000047ab9 */ /* 0x000fe20000000000 */
[----:B------:R-:W-:Y:S01]  /*7ce0*/  SHF.R.S32.HI R0, RZ, 0x1f, R155 ;  /* 0x0000001fff007819 */ /* 0x000fe2000001149b */
[----:B------:R-:W-:Y:S01]  /*7cf0*/  IMAD.WIDE.U32 R10, R155, c[0x0][0x280], RZ ;  /* 0x0000a0009b0a7a25 */ /* 0x000fe200078e00ff */
[----:B------:R-:W-:Y:S01]  /*7d00*/  ISETP.NE.AND P0, PT, RZ, UR4, PT ;  /* 0x00000004ff007c0c */ /* 0x000fe2000bf05270 */
[----:B------:R-:W-:Y:S01]  /*7d10*/  BSSY B2, `(.L_x_447) ;  /* 0x0000713000027945 */ /* 0x000fe20003800000 */
[-C--:B------:R-:W-:Y:S01]  /*7d20*/  LEA.HI R3, R115, R115.reuse, RZ, 0x1 ;  /* 0x0000007373037211 */ /* 0x080fe200078f08ff */
[C---:B------:R-:W-:Y:S02]  /*7d30*/  IMAD R2, R0.reuse, c[0x0][0x280], RZ ;  /* 0x0000a00000027a24 */ /* 0x040fe400078e02ff */
[----:B------:R-:W-:Y:S01]  /*7d40*/  IMAD R0, R0, c[0x0][0x290], RZ ;  /* 0x0000a40000007a24 */ /* 0x000fe200078e02ff */
[----:B------:R-:W-:Y:S01]  /*7d50*/  SHF.R.S32.HI R60, RZ, 0x1, R3 ;  /* 0x00000001ff3c7819 */ /* 0x000fe20000011403 */
[----:B------:R-:W-:Y:S01]  /*7d60*/  IMAD R2, R155, c[0x0][0x284], R2 ;  /* 0x0000a1009b027a24 */ /* 0x000fe200078e0202 */
[----:B------:R-:W-:Y:S01]  /*7d70*/  LOP3.LUT R3, R3, 0xfffffffe, RZ, 0xc0, !PT ;  /* 0xfffffffe03037812 */ /* 0x000fe200078ec0ff */
[----:B------:R-:W-:Y:S01]  /*7d80*/  IMAD R0, R155, c[0x0][0x294], R0 ;  /* 0x0000a5009b007a24 */ /* 0x000fe200078e0200 */
[----:B------:R-:W-:Y:S01]  /*7d90*/  IADD3 R28, R199, R60, RZ ;  /* 0x0000003cc71c7210 */ /* 0x000fe20007ffe0ff */
[----:B------:R-:W-:Y:S01]  /*7da0*/  IMAD.WIDE.U32 R8, R155, c[0x0][0x290], RZ ;  /* 0x0000a4009b087a25 */ /* 0x000fe200078e00ff */
[----:B------:R-:W-:-:S02]  /*7db0*/  IADD3 R48, -R3, R115, RZ ;  /* 0x0000007303307210 */ /* 0x000fc40007ffe1ff */
[----:B------:R-:W-:Y:S01]  /*7dc0*/  IADD3 R7, R2, R11, RZ ;  /* 0x0000000b02077210 */ /* 0x000fe20007ffe0ff */
[----:B------:R-:W-:Y:S01]  /*7dd0*/  IMAD.IADD R3, R0, 0x1, R9 ;  /* 0x0000000100037824 */ /* 0x000fe200078e0209 */
[C---:B------:R-:W-:Y:S01]  /*7de0*/  SHF.L.U32 R61, R48.reuse, 0x3, RZ ;  /* 0x00000003303d7819 */ /* 0x040fe200000006ff */
[----:B------:R-:W-:Y:S01]  /*7df0*/  IMAD R0, R48, 0x40, R28 ;  /* 0x0000004030007824 */ /* 0x000fe200078e021c */
[----:B------:R-:W-:Y:S05]  /*7e00*/  @!P0 BRA `(.L_x_448) ;  /* 0x0000363000008947 */ /* 0x000fea0003800000 */
[----:B------:R-:W-:Y:S01]  /*7e10*/  @P5 IMAD.HI.U32 R2, R0, c[0x0][0x2c8], RZ ;  /* 0x0000b20000025a27 */ /* 0x000fe200078e00ff */
[----:B------:R-:W-:Y:S01]  /*7e20*/  MOV R6, R10 ;  /* 0x0000000a00067202 */ /* 0x000fe20000000f00 */
[----:B------:R-:W-:Y:S01]  /*7e30*/  BSSY B0, `(.L_x_449) ;  /* 0x0000062000007945 */ /* 0x000fe20003800000 */
[----:B------:R-:W-:Y:S01]  /*7e40*/  CS2R R68, SRZ ;  /* 0x0000000000447805 */ /* 0x000fe2000001ff00 */
[----:B------:R-:W-:Y:S01]  /*7e50*/  IMAD.SHL.U32 R15, R48, 0x4, RZ ;  /* 0x00000004300f7824 */ /* 0x000fe200078e00ff */
[----:B------:R-:W-:Y:S01]  /*7e60*/  @P5 SHF.R.U32.HI R0, RZ, c[0x0][0x2cc], R2 ;  /* 0x0000b300ff005a19 */ /* 0x000fe20000011602 */
[----:B------:R-:W-:Y:S01]  /*7e70*/  CS2R R40, SRZ ;  /* 0x0000000000287805 */ /* 0x000fe2000001ff00 */
[----:B------:R-:W-:Y:S01]  /*7e80*/  CS2R R36, SRZ ;  /* 0x0000000000247805 */ /* 0x000fe2000001ff00 */
[----:B------:R-:W-:Y:S01]  /*7e90*/  CS2R R30, SRZ ;  /* 0x00000000001e7805 */ /* 0x000fe2000001ff00 */
[----:B------:R-:W-:Y:S01]  /*7ea0*/  SHF.R.S32.HI R5, RZ, 0x1f, R0 ;  /* 0x0000001fff057819 */ /* 0x000fe20000011400 */
[----:B------:R-:W-:Y:S01]  /*7eb0*/  IMAD.WIDE.U32 R6, R0, c[0x0][0x280], R6 ;  /* 0x0000a00000067a25 */ /* 0x000fe200078e0006 */
[----:B------:R-:W-:Y:S01]  /*7ec0*/  CS2R R24, SRZ ;  /* 0x0000000000187805 */ /* 0x000fe2000001ff00 */
[----:B------:R-:W-:Y:S01]  /*7ed0*/  CS2R R20, SRZ ;  /* 0x0000000000147805 */ /* 0x000fe2000001ff00 */
[----:B------:R-:W-:Y:S01]  /*7ee0*/  CS2R R12, SRZ ;  /* 0x00000000000c7805 */ /* 0x000fe2000001ff00 */
[C---:B------:R-:W-:Y:S01]  /*7ef0*/  IMAD R2, R5.reuse, c[0x0][0x280], RZ ;  /* 0x0000a00005027a24 */ /* 0x040fe200078e02ff */
[----:B------:R-:W-:Y:S01]  /*7f00*/  LEA R29, P0, R6, c[0x0][0x270], 0x1 ;  /* 0x00009c00061d7a11 */ /* 0x000fe200078008ff */
[----:B------:R-:W-:Y:S01]  /*7f10*/  IMAD R5, R5, c[0x0][0x290], RZ ;  /* 0x0000a40005057a24 */ /* 0x000fe200078e02ff */
[----:B------:R-:W-:Y:S01]  /*7f20*/  CS2R R42, SRZ ;  /* 0x00000000002a7805 */ /* 0x000fe2000001ff00 */
[----:B------:R-:W-:Y:S01]  /*7f30*/  IMAD R2, R0, c[0x0][0x284], R2 ;  /* 0x0000a10000027a24 */ /* 0x000fe200078e0202 */
[----:B------:R-:W-:Y:S01]  /*7f40*/  CS2R R38, SRZ ;  /* 0x0000000000267805 */ /* 0x000fe2000001ff00 */
[----:B------:R-:W-:Y:S01]  /*7f50*/  CS2R R32, SRZ ;  /* 0x0000000000207805 */ /* 0x000fe2000001ff00 */
[----:B------:R-:W-:Y:S01]  /*7f60*/  CS2R R26, SRZ ;  /* 0x00000000001a7805 */ /* 0x000fe2000001ff00 */
[----:B------:R-:W-:Y:S01]  /*7f70*/  CS2R R22, SRZ ;  /* 0x0000000000167805 */ /* 0x000fe2000001ff00 */
[----:B------:R-:W-:Y:S01]  /*7f80*/  IADD3 R2, R7, R2, RZ ;  /* 0x0000000207027210 */ /* 0x000fe20007ffe0ff */
[----:B------:R-:W-:-:S03]  /*7f90*/  CS2R R16, SRZ ;  /* 0x0000000000107805 */ /* 0x000fc6000001ff00 */
[----:B------:R-:W-:Y:S01]  /*7fa0*/  LEA.HI.X R19, R6, c[0x0][0x274], R2, 0x1, P0 ;  /* 0x00009d0006137a11 */ /* 0x000fe200000f0c02 */
[----:B------:R-:W-:Y:S02]  /*7fb0*/  IMAD.MOV.U32 R2, RZ, RZ, R8 ;  /* 0x000000ffff027224 */ /* 0x000fe400078e0008 */
[----:B------:R1:W2:Y:S02]  /*7fc0*/  SHFL.IDX PT, R8, R29, RZ, 0x1e1f ;  /* 0x001e1fff1d087589 */ /* 0x0002a400000e0000 */
[C---:B------:R-:W-:Y:S02]  /*7fd0*/  IMAD.WIDE.U32 R2, R0.reuse, c[0x0][0x290], R2 ;  /* 0x0000a40000027a25 */ /* 0x040fe400078e0002 */
[----:B------:R1:W3:Y:S02]  /*7fe0*/  SHFL.IDX PT, R9, R19, RZ, 0x1e1f ;  /* 0x001e1fff13097589 */ /* 0x0002e400000e0000 */
[----:B------:R-:W-:Y:S01]  /*7ff0*/  IMAD R0, R0, c[0x0][0x294], R5 ;  /* 0x0000a50000007a24 */ /* 0x000fe200078e0205 */
[----:B------:R-:W-:-:S04]  /*8000*/  LEA R18, P0, R2, c[0x0][0x288], 0x1 ;  /* 0x0000a20002127a11 */ /* 0x000fc800078008ff */
[----:B------:R-:W-:Y:S01]  /*8010*/  IADD3 R0, R3, R0, RZ ;  /* 0x0000000003007210 */ /* 0x000fe20007ffe0ff */
[----:B------:R1:W4:Y:S03]  /*8020*/  SHFL.IDX PT, R10, R18, RZ, 0x1e1f ;  /* 0x001e1fff120a7589 */ /* 0x00032600000e0000 */
[----:B------:R-:W-:Y:S02]  /*8030*/  LEA.HI.X R14, R2, c[0x0][0x28c], R0, 0x1, P0 ;  /* 0x0000a300020e7a11 */ /* 0x000fe400000f0c00 */
[----:B------:R-:W-:-:S03]  /*8040*/  ISETP.GE.AND P0, PT, R28, R34, PT ;  /* 0x000000221c00720c */ /* 0x000fc60003f06270 */
[----:B------:R1:W1:Y:S10]  /*8050*/  SHFL.IDX PT, R11, R14, RZ, 0x1e1f ;  /* 0x001e1fff0e0b7589 */ /* 0x00027400000e0000 */
[----:B------:R-:W-:Y:S05]  /*8060*/  @P0 BRA `(.L_x_450) ;  /* 0x000003e000000947 */ /* 0x000fea0003800000 */
[----:B--23--:R-:W-:Y:S01]  /*8070*/  ISETP.GE.AND P0, PT, R15, c[0x0][0x27c], PT ;  /* 0x00009f000f007a0c */ /* 0x00cfe20003f06270 */
[----:B------:R-:W-:Y:S01]  /*8080*/  CS2R R16, SRZ ;  /* 0x0000000000107805 */ /* 0x000fe2000001ff00 */
[----:B------:R-:W-:-:S11]  /*8090*/  CS2R R12, SRZ ;  /* 0x00000000000c7805 */ /* 0x000fd6000001ff00 */
[----:B-1--4-:R-:W-:-:S04]  /*80a0*/  @!P0 IMAD.WIDE R2, R15, 0x2, R10 ;  /* 0x000000020f028825 */ /* 0x012fc800078e020a */
[C---:B------:R-:W-:Y:S01]  /*80b0*/  @!P0 IMAD.WIDE R6, R15.reuse, 0x2, R8 ;  /* 0x000000020f068825 */ /* 0x040fe200078e0208 */
[----:B------:R1:W5:Y:S04]  /*80c0*/  @!P0 LD.E.64 R16, [R2.64] ;  /* 0x0000000c02108980 */ /* 0x000368000c101b00 */
[----:B------:R2:W5:Y:S01]  /*80d0*/  @!P0 LD.E.64 R12, [R6.64] ;  /* 0x0000000c060c8980 */ /* 0x000562000c101b00 */
[----:B-1----:R-:W-:-:S04]  /*80e0*/  IADD3 R2, R15, 0x8, RZ ;  /* 0x000000080f027810 */ /* 0x002fc80007ffe0ff */
[----:B------:R-:W-:Y:S01]  /*80f0*/  ISETP.GE.AND P0, PT, R2, c[0x0][0x27c], PT ;  /* 0x00009f0002007a0c */ /* 0x000fe20003f06270 */
[----:B------:R-:W-:-:S12]  /*8100*/  CS2R R22, SRZ ;  /* 0x0000000000167805 */ /* 0x000fd8000001ff00 */
[----:B------:R-:W-:-:S04]  /*8110*/  @!P0 SHF.R.S32.HI R0, RZ, 0x1f, R2 ;  /* 0x0000001fff008819 */ /* 0x000fc80000011402 */
[----:B------:R-:W-:-:S04]  /*8120*/  @!P0 LEA.HI R0, R0, R2, RZ, 0x2 ;  /* 0x0000000200008211 */ /* 0x000fc800078f10ff */
[----:B------:R-:W-:Y:S01]  /*8130*/  @!P0 LOP3.LUT R0, R0, 0xfffffffc, RZ, 0xc0, !PT ;  /* 0xfffffffc00008812 */ /* 0x000fe200078ec0ff */
[----:B------:R-:W-:-:S04]  /*8140*/  CS2R R20, SRZ ;  /* 0x0000000000147805 */ /* 0x000fc8000001ff00 */
[----:B------:R-:W-:-:S04]  /*8150*/  @!P0 IMAD.WIDE R2, R0, 0x2, R10 ;  /* 0x0000000200028825 */ /* 0x000fc800078e020a */
[----:B--2---:R-:W-:Y:S01]  /*8160*/  @!P0 IMAD.WIDE R6, R0, 0x2, R8 ;  /* 0x0000000200068825 */ /* 0x004fe200078e0208 */
        /* <DEDUP_REMOVED lines=42> */
[----:B--2---:R-:W-:-:S04]  /*8410*/  @!P0 IMAD.WIDE R6, R0, 0x2, R8 ;  /* 0x0000000200068825 */ /* 0x004fc800078e0208 */
[----:B------:R-:W-:Y:S01]  /*8420*/  @!P0 IMAD.WIDE R2, R0, 0x2, R10 ;  /* 0x0000000200028825 */ /* 0x000fe200078e020a */
[----:B------:R1:W5:Y:S04]  /*8430*/  @!P0 LD.E.64 R40, [R6.64] ;  /* 0x0000000c06288980 */ /* 0x000368000c101b00 */
[----:B------:R1:W5:Y:S02]  /*8440*/  @!P0 LD.E.64 R42, [R2.64] ;  /* 0x0000000c022a8980 */ /* 0x000364000c101b00 */
.L_x_450:
[----:B--23--:R-:W-:Y:S05]  /*8450*/  BSYNC B0 ;  /* 0x0000000000007941 */ /* 0x00cfea0003800000 */
.L_x_449:
[----:B-----5:R-:W-:Y:S01]  /*8460*/  IMAD.MOV.U32 R0, RZ, RZ, R41 ;  /* 0x000000ffff007224 */ /* 0x020fe200078e0029 */
[----:B------:R2:W3:Y:S01]  /*8470*/  SHFL.IDX PT, R9, R19, 0x1, 0x1e1f ;  /* 0x003e1f0013097f89 */ /* 0x0004e200000e0000 */
[----:B-1----:R-:W-:Y:S01]  /*8480*/  IMAD.MOV.U32 R2, RZ, RZ, R40 ;  /* 0x000000ffff027224 */ /* 0x002fe200078e0028 */
[----:B------:R-:W-:Y:S01]  /*8490*/  BSSY B0, `(.L_x_451) ;  /* 0x000007e000007945 */ /* 0x000fe20003800000 */
[----:B------:R-:W-:Y:S01]  /*84a0*/  IMAD.MOV.U32 R5, RZ, RZ, R36 ;  /* 0x000000ffff057224 */ /* 0x000fe200078e0024 */
[----:B------:R-:W-:Y:S01]  /*84b0*/  PRMT R83, R0, 0x7610, R83 ;  /* 0x0000761000537816 */ /* 0x000fe20000000053 */
        /* <DEDUP_REMOVED lines=37> */
[----:B------:R-:W-:Y:S01]  /*8710*/  IADD3 R0, R28, 0x40, RZ ;  /* 0x000000401c007810 */ /* 0x000fe20007ffe0ff */
[----:B------:R1:W4:Y:S01]  /*8720*/  SHFL.IDX PT, R8, R29, 0x1, 0x1e1f ;  /* 0x003e1f001d087f89 */ /* 0x00032200000e0000 */
[----:B------:R-:W-:Y:S01]  /*8730*/  PRMT R77, R77, 0x5410, R3 ;  /* 0x000054104d4d7816 */ /* 0x000fe20000000003 */
[----:B------:R-:W-:Y:S01]  /*8740*/  IMAD.MOV.U32 R3, RZ, RZ, R23 ;  /* 0x000000ffff037224 */ /* 0x000fe200078e0017 */
[----:B------:R-:W-:Y:S01]  /*8750*/  ISETP.GE.AND P0, PT, R0, R34, PT ;  /* 0x000000220000720c */ /* 0x000fe20003f06270 */
[----:B------:R1:W1:Y:S01]  /*8760*/  SHFL.IDX PT, R11, R14, 0x1, 0x1e1f ;  /* 0x003e1f000e0b7f89 */ /* 0x00026200000e0000 */
[----:B------:R-:W-:Y:S01]  /*8770*/  PRMT R72, R72, 0x5410, R2 ;  /* 0x0000541048487816 */ /* 0x000fe20000000002 */
[----:B------:R-:W-:Y:S01]  /*8780*/  IMAD.MOV.U32 R2, RZ, RZ, R16 ;  /* 0x000000ffff027224 */ /* 0x000fe200078e0010 */
[----:B------:R-:W-:Y:S01]  /*8790*/  PRMT R70, R70, 0x5410, R5 ;  /* 0x0000541046467816 */ /* 0x000fe20000000005 */
[----:B----4-:R4:W1:Y:S01]  /*87a0*/  SHFL.IDX PT, R10, R18, 0x1, 0x1e1f ;  /* 0x003e1f00120a7f89 */ /* 0x01086200000e0000 */
[----:B------:R-:W-:Y:S01]  /*87b0*/  PRMT R71, R3, 0x7610, R71 ;  /* 0x0000761003477816 */ /* 0x000fe20000000047 */
[----:B------:R-:W-:Y:S01]  /*87c0*/  CS2R R62, SRZ ;  /* 0x00000000003e7805 */ /* 0x000fe2000001ff00 */
[----:B--2---:R-:W-:Y:S01]  /*87d0*/  PRMT R19, R2, 0x7610, R19 ;  /* 0x0000761002137816 */ /* 0x004fe20000000013 */
        /* <DEDUP_REMOVED lines=11> */
[----:B---3--:R-:W-:Y:S01]  /*8890*/  ISETP.GE.AND P0, PT, R15, c[0x0][0x27c], PT ;  /* 0x00009f000f007a0c */ /* 0x008fe20003f06270 */
[----:B------:R-:W-:Y:S01]  /*88a0*/  CS2R R46, SRZ ;  /* 0x00000000002e7805 */ /* 0x000fe2000001ff00 */
[----:B------:R-:W-:-:S11]  /*88b0*/  CS2R R44, SRZ ;  /* 0x00000000002c7805 */ /* 0x000fd6000001ff00 */
[----:B-1----:R-:W-:-:S04]  /*88c0*/  @!P0 IMAD.WIDE R2, R15, 0x2, R10 ;  /* 0x000000020f028825 */ /* 0x002fc800078e020a */
        /* <DEDUP_REMOVED lines=58> */
.L_x_452:
[----:B---3--:R-:W-:Y:S05]  /*8c70*/  BSYNC B0 ;  /* 0x0000000000007941 */ /* 0x008fea0003800000 */
.L_x_451:
[----:B------:R-:W-:Y:S01]  /*8c80*/  SHF.R.S32.HI R0, RZ, 0x1f, R117 ;  /* 0x0000001fff007819 */ /* 0x000fe20000011475 */
[----:B------:R-:W-:-:S04]  /*8c90*/  DEPBAR.LE SB0, 0x1 ;  /* 0x000080400000791a */ /* 0x000fc80000000000 */
[----:B------:R-:W-:Y:S01]  /*8ca0*/  LEA.HI R0, R0, R117, RZ, 0x2 ;  /* 0x0000007500007211 */ /* 0x000fe200078f10ff */
[----:B------:R-:W-:Y:S01]  /*8cb0*/  BSSY B1, `(.L_x_453) ;  /* 0x000015d000017945 */ /* 0x000fe20003800000 */
[----:B-1----:R-:W-:Y:S02]  /*8cc0*/  LEA.HI R2, R60, R60, RZ, 0x1 ;  /* 0x0000003c3c027211 */ /* 0x002fe400078f08ff */
[----:B------:R-:W-:Y:S02]  /*8cd0*/  LOP3.LUT R0, R0, 0xfffffffc, RZ, 0xc0, !PT ;  /* 0xfffffffc00007812 */ /* 0x000fe400078ec0ff */
[----:B------:R-:W-:-:S03]  /*8ce0*/  LOP3.LUT R2, R2, 0x7fffffe, RZ, 0xc0, !PT ;  /* 0x07fffffe02027812 */ /* 0x000fc600078ec0ff */
[----:B------:R-:W-:Y:S02]  /*8cf0*/  IMAD.IADD R3, R117, 0x1, -R0 ;  /* 0x0000000175037824 */ /* 0x000fe400078e0a00 */
[----:B------:R-:W-:Y:S02]  /*8d00*/  IMAD.IADD R2, R60, 0x1, -R2 ;  /* 0x000000013c027824 */ /* 0x000fe400078e0a02 */
[C---:B------:R-:W-:Y:S01]  /*8d10*/  IMAD.SHL.U32 R0, R3.reuse, 0x40, RZ ;  /* 0x0000004003007824 */ /* 0x040fe200078e00ff */
[----:B------:R-:W-:Y:S01]  /*8d20*/  BAR.SYNC.DEFER_BLOCKING 0x0 ;  /* 0x0000000000007b1d */ /* 0x000fe20000010000 */
[----:B------:R-:W-:Y:S01]  /*8d30*/  IMAD R2, R92, 0x8, R2 ;  /* 0x000000085c027824 */ /* 0x000fe200078e0202 */
[----:B------:R-:W-:Y:S01]  /*8d40*/  LOP3.LUT P0, RZ, R3, 0x2, RZ, 0xc0, !PT ;  /* 0x0000000203ff7812 */ /* 0x000fe2000780c0ff */
[----:B-----5:R-:W-:Y:S01]  /*8d50*/  IMAD.MOV.U32 R3, RZ, RZ, R62 ;  /* 0x000000ffff037224 */ /* 0x020fe200078e003e */
[----:B------:R-:W-:-:S04]  /*8d60*/  LOP3.LUT R0, R0, 0xc0, RZ, 0xc0, !PT ;  /* 0x000000c000007812 */ /* 0x000fc800078ec0ff */
[----:B------:R-:W-:Y:S02]  /*8d70*/  LOP3.LUT R5, R0, 0x8, R61, 0xf8, !PT ;  /* 0x0000000800057812 */ /* 0x000fe400078ef83d */
[----:B------:R-:W-:Y:S02]  /*8d80*/  SHF.R.U32.HI R0, RZ, 0x3, R0 ;  /* 0x00000003ff007819 */ /* 0x000fe40000011600 */
[----:B------:R-:W-:Y:S01]  /*8d90*/  PRMT R88, R88, 0x5410, R3 ;  /* 0x0000541058587816 */ /* 0x000fe20000000003 */
[----:B------:R-:W-:Y:S01]  /*8da0*/  IMAD.MOV.U32 R3, RZ, RZ, R52 ;  /* 0x000000ffff037224 */ /* 0x000fe200078e0034 */
[----:B------:R-:W-:Y:S01]  /*8db0*/  LOP3.LUT R0, R5, R0, RZ, 0x3c, !PT ;  /* 0x0000000005007212 */ /* 0x000fe200078e3cff */
[----:B------:R-:W-:-:S03]  /*8dc0*/  IMAD.MOV.U32 R5, RZ, RZ, R69 ;  /* 0x000000ffff057224 */ /* 0x000fc600078e0045 */
[----:B------:R-:W-:Y:S01]  /*8dd0*/  PRMT R84, R84, 0x5410, R3 ;  /* 0x0000541054547816 */ /* 0x000fe20000000003 */
[----:B------:R-:W-:Y:S01]  /*8de0*/  IMAD.U32 R6, R2, 0x20, R0 ;  /* 0x0000002002067824 */ /* 0x000fe200078e0000 */
[----:B------:R-:W-:Y:S01]  /*8df0*/  PRMT R91, R5, 0x7610, R91 ;  /* 0x00007610055b7816 */ /* 0x000fe2000000005b */
[----:B------:R-:W-:Y:S02]  /*8e00*/  IMAD.MOV.U32 R5, RZ, RZ, R57 ;  /* 0x000000ffff057224 */ /* 0x000fe400078e0039 */
[----:B------:R-:W-:Y:S01]  /*8e10*/  IMAD.MOV.U32 R0, RZ, RZ, R68 ;  /* 0x000000ffff007224 */ /* 0x000fe200078e0044 */
[----:B------:R-:W-:Y:S01]  /*8e20*/  IADD3 R7, R6, 0x10, RZ ;  /* 0x0000001006077810 */ /* 0x000fe20007ffe0ff */
        /* <DEDUP_REMOVED lines=20> */
[----:B------:R-:W-:Y:S01]  /*8f70*/  IMAD.IADD R5, R34, 0x1, -R199 ;  /* 0x0000000122057824 */ /* 0x000fe200078e0ac7 */
[----:B------:R-:W-:Y:S01]  /*8f80*/  PRMT R78, R2, 0x7610, R78 ;  /* 0x00007610024e7816 */ /* 0x000fe2000000004e */
[----:B------:R-:W-:Y:S01]  /*8f90*/  IMAD.MOV.U32 R3, RZ, RZ, R64 ;  /* 0x000000ffff037224 */ /* 0x000fe200078e0040 */
[----:B------:R-:W-:Y:S01]  /*8fa0*/  PRMT R89, R89, 0x5410, R0 ;  /* 0x0000541059597816 */ /* 0x000fe20000000000 */
[----:B------:R-:W-:Y:S01]  /*8fb0*/  IMAD.MOV.U32 R2, RZ, RZ, R65 ;  /* 0x000000ffff027224 */ /* 0x000fe200078e0041 */
[----:B------:R-:W-:Y:S01]  /*8fc0*/  IMNMX R34, R5, 0x80, PT ;  /* 0x0000008005227817 */ /* 0x000fe20003800200 */
[----:B------:R-:W-:Y:S01]  /*8fd0*/  IMAD.MOV.U32 R0, RZ, RZ, R58 ;  /* 0x000000ffff007224 */ /* 0x000fe200078e003a */
[----:B------:R-:W-:-:S02]  /*8fe0*/  @P0 IADD3 R7, R6, -0x10, RZ ;  /* 0xfffffff006070810 */ /* 0x000fc40007ffe0ff */
[----:B------:R-:W-:Y:S02]  /*8ff0*/  ISETP.GE.AND P0, PT, R60, R34, PT ;  /* 0x000000223c00720c */ /* 0x000fe40003f06270 */
        /* <DEDUP_REMOVED lines=12> */
[----:B------:R-:W-:-:S02]  /*90c0*/  PRMT R80, R3, 0x7610, R80 ;  /* 0x0000761003507816 */ /* 0x000fc40000000050 */
[----:B------:R-:W-:Y:S02]  /*90d0*/  LEA R28, R6, 0x6080, 0x1 ;  /* 0x00006080061c7811 */ /* 0x000fe400078e08ff */
[----:B------:R-:W-:Y:S02]  /*90e0*/  PRMT R61, R2, 0x5410, R0 ;  /* 0x00005410023d7816 */ /* 0x000fe40000000000 */
[----:B------:R-:W-:Y:S01]  /*90f0*/  LEA R29, R7, 0x6080, 0x1 ;  /* 0x00006080071d7811 */ /* 0x000fe200078e08ff */
[----:B------:R-:W-:Y:S05]  /*9100*/  @P0 BRA `(.L_x_454) ;  /* 0x0000117000000947 */ /* 0x000fea0003800000 */
[----:B------:R-:W-:Y:S01]  /*9110*/  ISETP.GE.AND P0, PT, R15, c[0x0][0x27c], PT ;  /* 0x00009f000f007a0c */ /* 0x000fe20003f06270 */
[----:B------:R-:W-:-:S12]  /*9120*/  BSSY B0, `(.L_x_455) ;  /* 0x000002c000007945 */ /* 0x000fd80003800000 */
[----:B------:R-:W-:Y:S05]  /*9130*/  @P0 BRA `(.L_x_456) ;  /* 0x000002a000000947 */ /* 0x000fea0003800000 */
[----:B------:R-:W1:Y:S01]  /*9140*/  LDS.128 R8, [R28] ;  /* 0x000000001c087984 */ /* 0x000e620000000c00 */
[----:B------:R-:W-:Y:S01]  /*9150*/  SHF.R.U32.HI R0, RZ, 0x10, R17 ;  /* 0x00000010ff007819 */ /* 0x000fe20000011611 */
[----:B------:R-:W-:Y:S01]  /*9160*/  HADD2.F32 R3, -RZ, R35.H1_H1 ;  /* 0x30000023ff037230 */ /* 0x000fe20000004100 */
[--C-:B------:R-:W-:Y:S02]  /*9170*/  SHF.R.U32.HI R2, RZ, 0x10, R13.reuse ;  /* 0x00000010ff027819 */ /* 0x100fe4000001160d */
[----:B----4-:R-:W-:Y:S01]  /*9180*/  SHF.R.U64 R18, R12, 0x10, R13 ;  /* 0x000000100c127819 */ /* 0x010fe2000000120d */
[----:B------:R-:W-:Y:S01]  /*9190*/  HADD2.F32 R7, -RZ, R0.H0_H0 ;  /* 0x20000000ff077230 */ /* 0x000fe20000004100 */
[----:B------:R-:W-:Y:S01]  /*91a0*/  SHF.R.U64 R16, R16, 0x10, R17 ;  /* 0x0000001010107819 */ /* 0x000fe20000001211 */
[----:B------:R-:W-:Y:S02]  /*91b0*/  HADD2.F32 R0, -RZ, R19.H0_H0 ;  /* 0x20000013ff007230 */ /* 0x000fe40000004100 */
[----:B------:R-:W-:-:S02]  /*91c0*/  HADD2.F32 R19, -RZ, R2.H0_H0 ;  /* 0x20000002ff137230 */ /* 0x000fc40000004100 */
[----:B------:R-:W-:Y:S02]  /*91d0*/  HADD2.F32 R18, -RZ, R18.H0_H0 ;  /* 0x20000012ff127230 */ /* 0x000fe40000004100 */
[--C-:B-1----:R-:W-:Y:S02]  /*91e0*/  HADD2.F32 R5, -RZ, R11.reuse.H0_H0 ;  /* 0x2000000bff057230 */ /* 0x102fe40000004100 */
[----:B------:R-:W-:Y:S02]  /*91f0*/  HADD2.F32 R11, -RZ, R11.H1_H1 ;  /* 0x3000000bff0b7230 */ /* 0x000fe40000004100 */
[--C-:B------:R-:W-:Y:S02]  /*9200*/  HADD2.F32 R6, -RZ, R8.reuse.H0_H0 ;  /* 0x20000008ff067230 */ /* 0x100fe40000004100 */
[----:B------:R-:W-:Y:S01]  /*9210*/  HADD2.F32 R8, -RZ, R8.H1_H1 ;  /* 0x30000008ff087230 */ /* 0x000fe20000004100 */
[-C--:B------:R-:W-:Y:S01]  /*9220*/  FMUL.FTZ R2, R11, R7.reuse ;  /* 0x000000070b027220 */ /* 0x080fe20000410000 */
[--C-:B------:R-:W-:Y:S01]  /*9230*/  HADD2.F32 R14, -RZ, R9.reuse.H0_H0 ;  /* 0x20000009ff0e7230 */ /* 0x100fe20000004100 */
[C---:B------:R-:W-:Y:S01]  /*9240*/  FMUL.FTZ R7, R5.reuse, R7 ;  /* 0x0000000705077220 */ /* 0x040fe20000410000 */
[----:B------:R-:W-:Y:S01]  /*9250*/  HADD2.F32 R13, -RZ, R9.H1_H1 ;  /* 0x30000009ff0d7230 */ /* 0x000fe20000004100 */
[-C--:B------:R-:W-:Y:S01]  /*9260*/  FMUL.FTZ R9, R8, R0.reuse ;  /* 0x0000000008097220 */ /* 0x080fe20000410000 */
[--C-:B------:R-:W-:Y:S01]  /*9270*/  HADD2.F32 R12, -RZ, R10.reuse.H0_H0 ;  /* 0x2000000aff0c7230 */ /* 0x100fe20000004100 */
[----:B------:R-:W-:Y:S01]  /*9280*/  FFMA.FTZ R17, R5, R19, -R2 ;  /* 0x0000001305117223 */ /* 0x000fe20000010802 */
[----:B------:R-:W-:Y:S01]  /*9290*/  HADD2.F32 R10, -RZ, R10.H1_H1 ;  /* 0x3000000aff0a7230 */ /* 0x000fe20000004100 */
[C---:B------:R-:W-:Y:S01]  /*92a0*/  FMUL.FTZ R2, R6.reuse, R0 ;  /* 0x0000000006027220 */ /* 0x040fe20000410000 */
[----:B------:R-:W-:Y:S01]  /*92b0*/  HADD2.F32 R0, -RZ, R35.H0_H0 ;  /* 0x20000023ff007230 */ /* 0x000fe20000004100 */
[-C--:B------:R-:W-:Y:S01]  /*92c0*/  FFMA.FTZ R6, R6, R3.reuse, -R9 ;  /* 0x0000000306067223 */ /* 0x080fe20000010809 */
[----:B------:R-:W-:Y:S01]  /*92d0*/  HADD2.F32 R9, -RZ, R16.H0_H0 ;  /* 0x20000010ff097230 */ /* 0x000fe20000004100 */
[----:B------:R-:W-:Y:S01]  /*92e0*/  FFMA.FTZ R8, R8, R3, R2 ;  /* 0x0000000308087223 */ /* 0x000fe20000010002 */
[----:B------:R-:W-:Y:S01]  /*92f0*/  HADD2.F32 R2, -RZ, R70.H0_H0 ;  /* 0x20000046ff027230 */ /* 0x000fe20000004100 */
[----:B------:R-:W-:-:S02]  /*9300*/  FMUL.FTZ R3, R10, R0 ;  /* 0x000000000a037220 */ /* 0x000fc40000410000 */
[-C--:B------:R-:W-:Y:S01]  /*9310*/  FMUL.FTZ R5, R13, R9.reuse ;  /* 0x000000090d057220 */ /* 0x080fe20000410000 */
[----:B------:R-:W-:Y:S01]  /*9320*/  F2FP.PACK_AB R8, R8, R6 ;  /* 0x000000060808723e */ /* 0x000fe200000000ff */
[----:B------:R-:W-:Y:S02]  /*9330*/  FMUL.FTZ R0, R12, R0 ;  /* 0x000000000c007220 */ /* 0x000fe40000410000 */
[----:B------:R-:W-:Y:S02]  /*9340*/  FMUL.FTZ R9, R14, R9 ;  /* 0x000000090e097220 */ /* 0x000fe40000410000 */
[----:B------:R-:W-:Y:S02]  /*9350*/  FFMA.FTZ R11, R11, R19, R7 ;  /* 0x000000130b0b7223 */ /* 0x000fe40000010007 */
[-C--:B------:R-:W-:Y:S02]  /*9360*/  FFMA.FTZ R3, R12, R2.reuse, -R3 ;  /* 0x000000020c037223 */ /* 0x080fe40000010803 */
[----:B------:R-:W-:Y:S01]  /*9370*/  FFMA.FTZ R0, R10, R2, R0 ;  /* 0x000000020a007223 */ /* 0x000fe20000010000 */
[----:B------:R-:W-:Y:S01]  /*9380*/  F2FP.PACK_AB R11, R11, R17 ;  /* 0x000000110b0b723e */ /* 0x000fe200000000ff */
[----:B------:R-:W-:-:S02]  /*9390*/  FFMA.FTZ R5, R14, R18, -R5 ;  /* 0x000000120e057223 */ /* 0x000fc40000010805 */
[----:B------:R-:W-:Y:S01]  /*93a0*/  FFMA.FTZ R9, R13, R18, R9 ;  /* 0x000000120d097223 */ /* 0x000fe20000010009 */
[----:B------:R-:W-:-:S04]  /*93b0*/  F2FP.PACK_AB R10, R0, R3 ;  /* 0x00000003000a723e */ /* 0x000fc800000000ff */
[----:B------:R-:W-:-:S05]  /*93c0*/  F2FP.PACK_AB R9, R9, R5 ;  /* 0x000000050909723e */ /* 0x000fca00000000ff */
[----:B------:R1:W-:Y:S02]  /*93d0*/  STS.128 [R28], R8 ;  /* 0x000000081c007388 */ /* 0x0003e40000000c00 */
.L_x_456:
[----:B------:R-:W-:Y:S05]  /*93e0*/  BSYNC B0 ;  /* 0x0000000000007941 */ /* 0x000fea0003800000 */
.L_x_455:
[----:B------:R-:W-:Y:S01]  /*93f0*/  IADD3 R0, R15, 0x8, RZ ;  /* 0x000000080f007810 */ /* 0x000fe20007ffe0ff */
[----:B------:R-:W-:Y:S03]  /*9400*/  BSSY B0, `(.L_x_457) ;  /* 0x000002d000007945 */ /* 0x000fe60003800000 */
[----:B------:R-:W-:-:S13]  /*9410*/  ISETP.GE.AND P0, PT, R0, c[0x0][0x27c], PT ;  /* 0x00009f0000007a0c */ /* 0x000fda0003f06270 */
[----:B------:R-:W-:Y:S05]  /*9420*/  @P0 BRA `(.L_x_458) ;  /* 0x000002a000000947 */ /* 0x000fea0003800000 */
[----:B-1----:R-:W1:Y:S01]  /*9430*/  LDS.128 R8, [R29] ;  /* 0x000000001d087984 */ /* 0x002e620000000c00 */
[----:B------:R-:W-:Y:S01]  /*9440*/  SHF.R.U32.HI R0, RZ, 0x10, R23 ;  /* 0x00000010ff007819 */ /* 0x000fe20000011617 */
[----:B------:R-:W-:Y:S01]  /*9450*/  HADD2.F32 R3, -RZ, R71.H1_H1 ;  /* 0x30000047ff037230 */ /* 0x000fe20000004100 */
[----:B------:R-:W-:Y:S02]  /*9460*/  SHF.R.U32.HI R2, RZ, 0x10, R21 ;  /* 0x00000010ff027819 */ /* 0x000fe40000011615 */
[----:B------:R-:W-:Y:S01]  /*9470*/  SHF.R.U64 R16, R22, 0x10, R23 ;  /* 0x0000001016107819 */ /* 0x000fe20000001217 */
[----:B------:R-:W-:Y:S01]  /*9480*/  HADD2.F32 R7, -RZ, R0.H0_H0 ;  /* 0x20000000ff077230 */ /* 0x000fe20000004100 */
[----:B----4-:R-:W-:Y:S01]  /*9490*/  SHF.R.U64 R18, R20, 0x10, R21 ;  /* 0x0000001014127819 */ /* 0x010fe20000001215 */
[----:B------:R-:W-:Y:S02]  /*94a0*/  HADD2.F32 R0, -RZ, R70.H1_H1 ;  /* 0x30000046ff007230 */ /* 0x000fe40000004100 */
        /* <DEDUP_REMOVED lines=34> */
.L_x_458:
[----:B------:R-:W-:Y:S05]  /*96d0*/  BSYNC B0 ;  /* 0x0000000000007941 */ /* 0x000fea0003800000 */
.L_x_457:
[----:B------:R-:W-:Y:S01]  /*96e0*/  IADD3 R0, R15, 0x10, RZ ;  /* 0x000000100f007810 */ /* 0x000fe20007ffe0ff */
[----:B------:R-:W-:Y:S03]  /*96f0*/  BSSY B0, `(.L_x_459) ;  /* 0x000002d000007945 */ /* 0x000fe60003800000 */
[----:B------:R-:W-:-:S13]  /*9700*/  ISETP.GE.AND P0, PT, R0, c[0x0][0x27c], PT ;  /* 0x00009f0000007a0c */ /* 0x000fda0003f06270 */
[----:B------:R-:W-:Y:S05]  /*9710*/  @P0 BRA `(.L_x_460) ;  /* 0x000002a000000947 */ /* 0x000fea0003800000 */
[----:B-1----:R-:W1:Y:S01]  /*9720*/  LDS.128 R8, [R28+0x2000] ;  /* 0x002000001c087984 */ /* 0x002e620000000c00 */
        /* <DEDUP_REMOVED lines=40> */
[----:B------:R1:W-:Y:S02]  /*99b0*/  STS.128 [R28+0x2000], R8 ;  /* 0x002000081c007388 */ /* 0x0003e40000000c00 */
.L_x_460:
[----:B------:R-:W-:Y:S05]  /*99c0*/  BSYNC B0 ;  /* 0x0000000000007941 */ /* 0x000fea0003800000 */
.L_x_459:
        /* <DEDUP_REMOVED lines=46> */
.L_x_462:
[----:B------:R-:W-:Y:S05]  /*9cb0*/  BSYNC B0 ;  /* 0x0000000000007941 */ /* 0x000fea0003800000 */
.L_x_461:
        /* <DEDUP_REMOVED lines=27> */
[----:B------:R-:W-:Y:S01]  /*9e70*/  HADD2.F32 R0, -RZ, R77.H1_H1 ;  /* 0x3000004dff007230 */ /* 0x000fe20000004100 */
        /* <DEDUP_REMOVED lines=18> */
.L_x_464:
[----:B------:R-:W-:Y:S05]  /*9fa0*/  BSYNC B0 ;  /* 0x0000000000007941 */ /* 0x000fea0003800000 */
.L_x_463:
[----:B------:R-:W-:-:S04]  /*9fb0*/  IADD3 R0, R15, 0x28, RZ ;  /* 0x000000280f007810 */ /* 0x000fc80007ffe0ff */
        /* <DEDUP_REMOVED lines=44> */
.L_x_454:
[----:B------:R-:W-:Y:S05]  /*a280*/  BSYNC B1 ;  /* 0x0000000000017941 */ /* 0x000fea0003800000 */
.L_x_453:
[----:B------:R-:W-:-:S04]  /*a290*/  IADD3 R0, R60, 0x40, RZ ;  /* 0x000000403c007810 */ /* 0x000fc80007ffe0ff */
[----:B------:R-:W-:-:S13]  /*a2a0*/  ISETP.GE.AND P0, PT, R0, R34, PT ;  /* 0x000000220000720c */ /* 0x000fda0003f06270 */
[----:B------:R-:W-:Y:S05]  /*a2b0*/  @P0 BRA `(.L_x_465) ;  /* 0x00004b8000000947 */ /* 0x000fea0003800000 */
[----:B------:R-:W-:Y:S01]  /*a2c0*/  ISETP.GE.AND P0, PT, R15, c[0x0][0x27c], PT ;  /* 0x00009f000f007a0c */ /* 0x000fe20003f06270 */
[----:B------:R-:W-:-:S12]  /*a2d0*/  BSSY B0, `(.L_x_466) ;  /* 0x000002c000007945 */ /* 0x000fd80003800000 */
[----:B------:R-:W-:Y:S05]  /*a2e0*/  @P0 BRA `(.L_x_467) ;  /* 0x000002a000000947 */ /* 0x000fea0003800000 */
[----:B-1----:R-:W1:Y:S01]  /*a2f0*/  LDS.128 R8, [R28+0x1000] ;  /* 0x001000001c087984 */ /* 0x002e620000000c00 */
[----:B------:R-:W-:Y:S01]  /*a300*/  SHF.R.U32.HI R0, RZ, 0x10, R47 ;  /* 0x00000010ff007819 */ /* 0x000fe2000001162f */
[----:B------:R-:W-:Y:S01]  /*a310*/  HADD2.F32 R3, -RZ, R77.H0_H0 ;  /* 0x2000004dff037230 */ /* 0x000fe20000004100 */
[----:B------:R-:W-:Y:S02]  /*a320*/  SHF.R.U32.HI R2, RZ, 0x10, R45 ;  /* 0x00000010ff027819 */ /* 0x000fe4000001162d */
[----:B------:R-:W-:Y:S01]  /*a330*/  SHF.R.U64 R16, R46, 0x10, R47 ;  /* 0x000000102e107819 */ /* 0x000fe2000000122f */
[----:B------:R-:W-:Y:S01]  /*a340*/  HADD2.F32 R7, -RZ, R0.H0_H0 ;  /* 0x20000000ff077230 */ /* 0x000fe20000004100 */
[----:B----4-:R-:W-:Y:S01]  /*a350*/  SHF.R.U64 R18, R44, 0x10, R45 ;  /* 0x000000102c127819 */ /* 0x010fe2000000122d */
        /* <DEDUP_REMOVED lines=35> */
.L_x_467:
[----:B------:R-:W-:Y:S05]  /*a590*/  BSYNC B0 ;  /* 0x0000000000007941 */ /* 0x000fea0003800000 */
.L_x_466:
[----:B------:R-:W-:Y:S01]  /*a5a0*/  IADD3 R0, R15, 0x8, RZ ;  /* 0x000000080f007810 */ /* 0x000fe20007ffe0ff */
[----:B------:R-:W-:Y:S03]  /*a5b0*/  BSSY B0, `(.L_x_468) ;  /* 0x000002d000007945 */ /* 0x000fe60003800000 */
[----:B------:R-:W-:-:S13]  /*a5c0*/  ISETP.GE.AND P0, PT, R0, c[0x0][0x27c], PT ;  /* 0x00009f0000007a0c */ /* 0x000fda0003f06270 */
        /* <DEDUP_REMOVED lines=43> */
.L_x_469:
[----:B------:R-:W-:Y:S05]  /*a880*/  BSYNC B0 ;  /* 0x0000000000007941 */ /* 0x000fea0003800000 */
.L_x_468:
        /* <DEDUP_REMOVED lines=46> */
.L_x_471:
[----:B------:R-:W-:Y:S05]  /*ab70*/  BSYNC B0 ;  /* 0x0000000000007941 */ /* 0x000fea0003800000 */
.L_x_470:
        /* <DEDUP_REMOVED lines=46> */
.L_x_473:
[----:B------:R-:W-:Y:S05]  /*ae60*/  BSYNC B0 ;  /* 0x0000000000007941 */ /* 0x000fea0003800000 */
.L_x_472:
        /* <DEDUP_REMOVED lines=46> */
.L_x_475:
[----:B------:R-:W-:Y:S05]  /*b150*/  BSYNC B0 ;  /* 0x0000000000007941 */ /* 0x000fea0003800000 */
.L_x_474:
        /* <DEDUP_REMOVED lines=9> */
[----:B------:R-:W-:Y:S01]  /*b1f0*/  SHF.R.U64 R17, R68, 0x10, R69 ;  /* 0x0000001044117819 */ /* 0x000fe20000001245 */
[----:B------:R-:W-:Y:S02]  /*b200*/  HADD2.F32 R0, -RZ, R89.H1_H1 ;  /* 0x30000059ff007230 */ /* 0x000fe40000004100 */
[----:B----4-:R-:W-:-:S02]  /*b210*/  HADD2.F32 R18, -RZ, R2.H0_H0 ;  /* 0x20000002ff127230 */ /* 0x010fc40000004100 */
        /* <DEDUP_REMOVED lines=9> */
[----:B------:R-:W-:Y:S01]  /*b2b0*/  FMUL.FTZ R9, R8, R0 ;  /* 0x0000000008097220 */ /* 0x000fe20000410000 */
        /* <DEDUP_REMOVED lines=22> */
[----:B------:R1:W-:Y:S01]  /*b420*/  STS.128 [R29+0x5000], R8 ;  /* 0x005000081d007388 */ /* 0x0003e20000000c00 */
[----:B------:R-:W-:Y:S05]  /*b430*/  BRA `(.L_x_465) ;  /* 0x00003a0000007947 */ /* 0x000fea0003800000 */
.L_x_448:
[----:B------:R-:W-:Y:S01]  /*b440*/  @P5 IMAD.HI.U32 R2, R0, c[0x0][0x2c8], RZ ;  /* 0x0000b20000025a27 */ /* 0x000fe200078e00ff */
[----:B------:R-:W-:Y:S01]  /*b450*/  BSSY B0, `(.L_x_476) ;  /* 0x0000047000007945 */ /* 0x000fe20003800000 */
[----:B------:R-:W-:Y:S01]  /*b460*/  CS2R R86, SRZ ;  /* 0x0000000000567805 */ /* 0x000fe2000001ff00 */
[----:B------:R-:W-:Y:S01]  /*b470*/  CS2R R54, SRZ ;  /* 0x0000000000367805 */ /* 0x000fe2000001ff00 */
[----:B------:R-:W-:Y:S01]  /*b480*/  IMAD.MOV.U32 R6, RZ, RZ, R10 ;  /* 0x000000ffff067224 */ /* 0x000fe200078e000a */
        /* <DEDUP_REMOVED lines=17> */
[----:B------:R-:W-:Y:S01]  /*b5a0*/  IMAD.IADD R2, R7, 0x1, R2 ;  /* 0x0000000107027824 */ /* 0x000fe200078e0202 */
[----:B------:R-:W-:-:S04]  /*b5b0*/  CS2R R16, SRZ ;  /* 0x0000000000107805 */ /* 0x000fc8000001ff00 */
[----:B------:R-:W-:Y:S02]  /*b5c0*/  LEA.HI.X R14, R6, c[0x0][0x274], R2, 0x1, P0 ;  /* 0x00009d00060e7a11 */ /* 0x000fe400000f0c02 */
[----:B------:R-:W-:Y:S01]  /*b5d0*/  MOV R2, R8 ;  /* 0x0000000800027202 */ /* 0x000fe20000000f00 */
[----:B------:R1:W2:Y:S04]  /*b5e0*/  SHFL.IDX PT, R6, R15, RZ, 0x1e1f ;  /* 0x001e1fff0f067589 */ /* 0x0002a800000e0000 */
[C---:B------:R-:W-:Y:S01]  /*b5f0*/  IMAD.WIDE.U32 R2, R0.reuse, c[0x0][0x290], R2 ;  /* 0x0000a40000027a25 */ /* 0x040fe200078e0002 */
[----:B------:R1:W3:Y:S03]  /*b600*/  SHFL.IDX PT, R7, R14, RZ, 0x1e1f ;  /* 0x001e1fff0e077589 */ /* 0x0002e600000e0000 */
[----:B------:R-:W-:Y:S01]  /*b610*/  IMAD R0, R0, c[0x0][0x294], R5 ;  /* 0x0000a50000007a24 */ /* 0x000fe200078e0205 */
[----:B------:R-:W-:-:S04]  /*b620*/  LEA R13, P0, R2, c[0x0][0x288], 0x1 ;  /* 0x0000a200020d7a11 */ /* 0x000fc800078008ff */
[----:B------:R-:W-:-:S04]  /*b630*/  IADD3 R0, R3, R0, RZ ;  /* 0x0000000003007210 */ /* 0x000fc80007ffe0ff */
[----:B------:R-:W-:Y:S02]  /*b640*/  LEA.HI.X R12, R2, c[0x0][0x28c], R0, 0x1, P0 ;  /* 0x0000a300020c7a11 */ /* 0x000fe400000f0c00 */
[----:B------:R-:W-:Y:S01]  /*b650*/  ISETP.GE.AND P0, PT, R28, R34, PT ;  /* 0x000000221c00720c */ /* 0x000fe20003f06270 */
[----:B------:R1:W4:Y:S04]  /*b660*/  SHFL.IDX PT, R2, R13, RZ, 0x1e1f ;  /* 0x001e1fff0d027589 */ /* 0x00032800000e0000 */
[----:B------:R1:W1:Y:S08]  /*b670*/  SHFL.IDX PT, R3, R12, RZ, 0x1e1f ;  /* 0x001e1fff0c037589 */ /* 0x00027000000e0000 */
[----:B------:R-:W-:Y:S05]  /*b680*/  @P0 BRA `(.L_x_477) ;  /* 0x0000023000000947 */ /* 0x000fea0003800000 */
[C---:B--23--:R-:W-:Y:S01]  /*b690*/  ISETP.GE.AND P0, PT, R61.reuse, c[0x0][0x27c], PT ;  /* 0x00009f003d007a0c */ /* 0x04cfe20003f06270 */
[----:B------:R-:W-:Y:S01]  /*b6a0*/  CS2R R22, SRZ ;  /* 0x0000000000167805 */ /* 0x000fe2000001ff00 */
[----:B------:R-:W-:Y:S01]  /*b6b0*/  CS2R R20, SRZ ;  /* 0x0000000000147805 */ /* 0x000fe2000001ff00 */
[----:B------:R-:W-:Y:S01]  /*b6c0*/  CS2R R18, SRZ ;  /* 0x0000000000127805 */ /* 0x000fe2000001ff00 */
[----:B------:R-:W-:Y:S01]  /*b6d0*/  CS2R R16, SRZ ;  /* 0x0000000000107805 */ /* 0x000fe2000001ff00 */
[----:B------:R-:W-:-:S08]  /*b6e0*/  IADD3 R5, R61, 0x10, RZ ;  /* 0x000000103d057810 */ /* 0x000fd00007ffe0ff */
[----:B------:R-:W-:-:S04]  /*b6f0*/  @!P0 IMAD.WIDE R10, R61, 0x2, R6 ;  /* 0x000000023d0a8825 */ /* 0x000fc800078e0206 */
[----:B-1--4-:R-:W-:Y:S01]  /*b700*/  @!P0 IMAD.WIDE R8, R61, 0x2, R2 ;  /* 0x000000023d088825 */ /* 0x012fe200078e0202 */
[----:B------:R1:W5:Y:S04]  /*b710*/  @!P0 LD.E.128 R20, [R10.64] ;  /* 0x0000000c0a148980 */ /* 0x000368000c101d00 */
[----:B------:R2:W5:Y:S01]  /*b720*/  @!P0 LD.E.128 R16, [R8.64] ;  /* 0x0000000c08108980 */ /* 0x000562000c101d00 */
[----:B------:R-:W-:Y:S01]  /*b730*/  ISETP.GE.AND P0, PT, R5, c[0x0][0x27c], PT ;  /* 0x00009f0005007a0c */ /* 0x000fe20003f06270 */
[----:B------:R-:W-:Y:S01]  /*b740*/  CS2R R38, SRZ ;  /* 0x0000000000267805 */ /* 0x000fe2000001ff00 */
[----:B------:R-:W-:Y:S01]  /*b750*/  CS2R R36, SRZ ;  /* 0x0000000000247805 */ /* 0x000fe2000001ff00 */
[----:B------:R-:W-:Y:S01]  /*b760*/  CS2R R42, SRZ ;  /* 0x00000000002a7805 */ /* 0x000fe2000001ff00 */
[----:B------:R-:W-:-:S09]  /*b770*/  CS2R R40, SRZ ;  /* 0x0000000000287805 */ /* 0x000fd2000001ff00 */
[----:B------:R-:W-:-:S04]  /*b780*/  @!P0 SHF.R.S32.HI R0, RZ, 0x1f, R5 ;  /* 0x0000001fff008819 */ /* 0x000fc80000011405 */
[----:B------:R-:W-:-:S04]  /*b790*/  @!P0 LEA.HI R0, R0, R5, RZ, 0x3 ;  /* 0x0000000500008211 */ /* 0x000fc800078f18ff */
[----:B------:R-:W-:Y:S02]  /*b7a0*/  @!P0 LOP3.LUT R0, R0, 0xfffffff8, RZ, 0xc0, !PT ;  /* 0xfffffff800008812 */ /* 0x000fe400078ec0ff */
[----:B------:R-:W-:-:S03]  /*b7b0*/  IADD3 R5, R61, 0x20, RZ ;  /* 0x000000203d057810 */ /* 0x000fc60007ffe0ff */
[----:B-1----:R-:W-:-:S04]  /*b7c0*/  @!P0 IMAD.WIDE R10, R0, 0x2, R6 ;  /* 0x00000002000a8825 */ /* 0x002fc800078e0206 */
[----:B--2---:R-:W-:Y:S01]  /*b7d0*/  @!P0 IMAD.WIDE R8, R0, 0x2, R2 ;  /* 0x0000000200088825 */ /* 0x004fe200078e0202 */
        /* <DEDUP_REMOVED lines=9> */
[----:B------:R-:W-:-:S05]  /*b870*/  @!P0 LOP3.LUT R0, R0, 0xfffffff8, RZ, 0xc0, !PT ;  /* 0xfffffff800008812 */ /* 0x000fca00078ec0ff */
[----:B------:R-:W-:-:S04]  /*b880*/  @!P0 IMAD.WIDE R6, R0, 0x2, R6 ;  /* 0x0000000200068825 */ /* 0x000fc800078e0206 */
[----:B------:R-:W-:Y:S01]  /*b890*/  @!P0 IMAD.WIDE R2, R0, 0x2, R2 ;  /* 0x0000000200028825 */ /* 0x000fe200078e0202 */
[----:B------:R1:W5:Y:S04]  /*b8a0*/  @!P0 LD.E.128 R52, [R6.64] ;  /* 0x0000000c06348980 */ /* 0x000368000c101d00 */
[----:B------:R1:W5:Y:S02]  /*b8b0*/  @!P0 LD.E.128 R56, [R2.64] ;  /* 0x0000000c02388980 */ /* 0x000364000c101d00 */
.L_x_477:
[----:B--23--:R-:W-:Y:S05]  /*b8c0*/  BSYNC B0 ;  /* 0x0000000000007941 */ /* 0x00cfea0003800000 */
.L_x_476:
[----:B-----5:R-:W-:Y:S01]  /*b8d0*/  IMAD.MOV.U32 R0, RZ, RZ, R55 ;  /* 0x000000ffff007224 */ /* 0x020fe200078e0037 */
[----:B-1----:R1:W2:Y:S01]  /*b8e0*/  SHFL.IDX PT, R9, R14, 0x1, 0x1e1f ;  /* 0x003e1f000e097f89 */ /* 0x0022a200000e0000 */
[----:B------:R-:W-:Y:S01]  /*b8f0*/  IMAD.MOV.U32 R3, RZ, RZ, R53 ;  /* 0x000000ffff037224 */ /* 0x000fe200078e0035 */
[----:B------:R-:W-:Y:S01]  /*b900*/  BSSY B0, `(.L_x_478) ;  /* 0x0000061000007945 */ /* 0x000fe20003800000 */
[----:B----4-:R-:W-:Y:S01]  /*b910*/  IMAD.MOV.U32 R2, RZ, RZ, R54 ;  /* 0x000000ffff027224 */ /* 0x010fe200078e0036 */
[----:B------:R-:W-:Y:S01]  /*b920*/  PRMT R94, R94, 0x5410, R0 ;  /* 0x000054105e5e7816 */ /* 0x000fe20000000000 */
[----:B------:R-:W-:Y:S01]  /*b930*/  IMAD.MOV.U32 R0, RZ, RZ, R39 ;  /* 0x000000ffff007224 */ /* 0x000fe200078e0027 */
[----:B------:R-:W-:Y:S01]  /*b940*/  PRMT R93, R3, 0x7610, R93 ;  /* 0x00007610035d7816 */ /* 0x000fe2000000005d */
[----:B------:R-:W-:Y:S01]  /*b950*/  IMAD.MOV.U32 R3, RZ, RZ, R37 ;  /* 0x000000ffff037224 */ /* 0x000fe200078e0025 */
[----:B------:R1:W3:Y:S01]  /*b960*/  SHFL.IDX PT, R8, R15, 0x1, 0x1e1f ;  /* 0x003e1f000f087f89 */ /* 0x0002e200000e0000 */
        /* <DEDUP_REMOVED lines=15> */
[----:B------:R1:W4:Y:S01]  /*ba60*/  SHFL.IDX PT, R11, R12, 0x1, 0x1e1f ;  /* 0x003e1f000c0b7f89 */ /* 0x00032200000e0000 */
        /* <DEDUP_REMOVED lines=16> */
[----:B------:R1:W1:Y:S01]  /*bb70*/  SHFL.IDX PT, R10, R13, 0x1, 0x1e1f ;  /* 0x003e1f000d0a7f89 */ /* 0x00026200000e0000 */
[----:B------:R-:W-:Y:S01]  /*bb80*/  IADD3 R0, R28, 0x40, RZ ;  /* 0x000000401c007810 */ /* 0x000fe20007ffe0ff */
[----:B------:R-:W-:Y:S01]  /*bb90*/  CS2R R84, SRZ ;  /* 0x0000000000547805 */ /* 0x000fe2000001ff00 */
[----:B------:R-:W-:Y:S01]  /*bba0*/  PRMT R89, R2, 0x7610, R89 ;  /* 0x0000761002597816 */ /* 0x000fe20000000059 */
[----:B------:R-:W-:Y:S01]  /*bbb0*/  IMAD.MOV.U32 R2, RZ, RZ, R40 ;  /* 0x000000ffff027224 */ /* 0x000fe200078e0028 */
[----:B------:R-:W-:Y:S01]  /*bbc0*/  ISETP.GE.AND P0, PT, R0, R34, PT ;  /* 0x000000220000720c */ /* 0x000fe20003f06270 */
[----:B------:R-:W-:Y:S01]  /*bbd0*/  CS2R R74, SRZ ;  /* 0x00000000004a7805 */ /* 0x000fe2000001ff00 */
[----:B------:R-:W-:Y:S01]  /*bbe0*/  PRMT R93, R93, 0x5410, R5 ;  /* 0x000054105d5d7816 */ /* 0x000fe20000000005 */
[----:B------:R-:W-:Y:S01]  /*bbf0*/  IMAD.MOV.U32 R5, RZ, RZ, R18 ;  /* 0x000000ffff057224 */ /* 0x000fe200078e0012 */
[----:B------:R-:W-:Y:S01]  /*bc00*/  PRMT R88, R2, 0x7610, R88 ;  /* 0x0000761002587816 */ /* 0x000fe20000000058 */
[----:B------:R-:W-:Y:S01]  /*bc10*/  IMAD.MOV.U32 R2, RZ, RZ, R16 ;  /* 0x000000ffff027224 */ /* 0x000fe200078e0010 */
[----:B------:R-:W-:Y:S01]  /*bc20*/  CS2R R72, SRZ ;  /* 0x0000000000487805 */ /* 0x000fe2000001ff00 */
[----:B------:R-:W-:Y:S01]  /*bc30*/  CS2R R66, SRZ ;  /* 0x0000000000427805 */ /* 0x000fe2000001ff00 */
[----:B------:R-:W-:Y:S01]  /*bc40*/  PRMT R51, R5, 0x7610, R51 ;  /* 0x0000761005337816 */ /* 0x000fe20000000033 */
[----:B------:R-:W-:Y:S01]  /*bc50*/  CS2R R64, SRZ ;  /* 0x0000000000407805 */ /* 0x000fe2000001ff00 */
[----:B------:R-:W-:Y:S01]  /*bc60*/  PRMT R30, R2, 0x7610, R30 ;  /* 0x00007610021e7816 */ /* 0x000fe2000000001e */
[----:B------:R-:W-:Y:S01]  /*bc70*/  CS2R R82, SRZ ;  /* 0x0000000000527805 */ /* 0x000fe2000001ff00 */
[----:B------:R-:W-:Y:S01]  /*bc80*/  CS2R R80, SRZ ;  /* 0x0000000000507805 */ /* 0x000fe2000001ff00 */
[----:B------:R-:W-:Y:S01]  /*bc90*/  CS2R R78, SRZ ;  /* 0x00000000004e7805 */ /* 0x000fe2000001ff00 */
[----:B------:R-:W-:Y:S01]  /*bca0*/  CS2R R76, SRZ ;  /* 0x00000000004c7805 */ /* 0x000fe2000001ff00 */
[----:B------:R-:W-:Y:S01]  /*bcb0*/  CS2R R70, SRZ ;  /* 0x0000000000467805 */ /* 0x000fe2000001ff00 */
[----:B------:R-:W-:Y:S01]  /*bcc0*/  CS2R R68, SRZ ;  /* 0x0000000000447805 */ /* 0x000fe2000001ff00 */
[----:B------:R-:W-:Y:S05]  /*bcd0*/  @P0 BRA `(.L_x_479) ;  /* 0x0000023000000947 */ /* 0x000fea0003800000 */
[----:B--234-:R-:W-:Y:S01]  /*bce0*/  ISETP.GE.AND P0, PT, R61, c[0x0][0x27c], PT ;  /* 0x00009f003d007a0c */ /* 0x01cfe20003f06270 */
[----:B------:R-:W-:Y:S01]  /*bcf0*/  CS2R R70, SRZ ;  /* 0x0000000000467805 */ /* 0x000fe2000001ff00 */
[----:B------:R-:W-:Y:S01]  /*bd00*/  CS2R R68, SRZ ;  /* 0x0000000000447805 */ /* 0x000fe2000001ff00 */
[----:B------:R-:W-:Y:S01]  /*bd10*/  CS2R R66, SRZ ;  /* 0x0000000000427805 */ /* 0x000fe2000001ff00 */
[----:B------:R-:W-:-:S09]  /*bd20*/  CS2R R64, SRZ ;  /* 0x0000000000407805 */ /* 0x000fd2000001ff00 */
[----:B-1----:R-:W-:-:S04]  /*bd30*/  @!P0 IMAD.WIDE R2, R61, 0x2, R10 ;  /* 0x000000023d028825 */ /* 0x002fc800078e020a */
[C---:B------:R-:W-:Y:S01]  /*bd40*/  @!P0 IMAD.WIDE R6, R61.reuse, 0x2, R8 ;  /* 0x000000023d068825 */ /* 0x040fe200078e0208 */
[----:B------:R1:W5:Y:S04]  /*bd50*/  @!P0 LD.E.128 R68, [R2.64] ;  /* 0x0000000c02448980 */ /* 0x000368000c101d00 */
[----:B------:R2:W5:Y:S01]  /*bd60*/  @!P0 LD.E.128 R64, [R6.64] ;  /* 0x0000000c06408980 */ /* 0x000562000c101d00 */
[----:B-1----:R-:W-:-:S04]  /*bd70*/  IADD3 R2, R61, 0x10, RZ ;  /* 0x000000103d027810 */ /* 0x002fc80007ffe0ff */
[----:B------:R-:W-:Y:S01]  /*bd80*/  ISETP.GE.AND P0, PT, R2, c[0x0][0x27c], PT ;  /* 0x00009f0002007a0c */ /* 0x000fe20003f06270 */
[----:B------:R-:W-:-:S12]  /*bd90*/  CS2R R78, SRZ ;  /* 0x00000000004e7805 */ /* 0x000fd8000001ff00 */
[----:B------:R-:W-:-:S04]  /*bda0*/  @!P0 SHF.R.S32.HI R0, RZ, 0x1f, R2 ;  /* 0x0000001fff008819 */ /* 0x000fc80000011402 */
[----:B------:R-:W-:-:S04]  /*bdb0*/  @!P0 LEA.HI R0, R0, R2, RZ, 0x3 ;  /* 0x0000000200008211 */ /* 0x000fc800078f18ff */
[----:B------:R-:W-:Y:S01]  /*bdc0*/  @!P0 LOP3.LUT R0, R0, 0xfffffff8, RZ, 0xc0, !PT ;  /* 0xfffffff800008812 */ /* 0x000fe200078ec0ff */
[----:B------:R-:W-:Y:S01]  /*bdd0*/  CS2R R76, SRZ ;  /* 0x00000000004c7805 */ /* 0x000fe2000001ff00 */
[----:B------:R-:W-:-:S03]  /*bde0*/  CS2R R74, SRZ ;  /* 0x00000000004a7805 */ /* 0x000fc6000001ff00 */
[----:B------:R-:W-:Y:S01]  /*bdf0*/  @!P0 IMAD.WIDE R2, R0, 0x2, R10 ;  /* 0x0000000200028825 */ /* 0x000fe200078e020a */
[----:B------:R-:W-:-:S03]  /*be00*/  CS2R R72, SRZ ;  /* 0x0000000000487805 */ /* 0x000fc6000001ff00 */
[----:B--2---:R-:W-:Y:S01]  /*be10*/  @!P0 IMAD.WIDE R6, R0, 0x2, R8 ;  /* 0x0000000200068825 */ /* 0x004fe200078e0208 */
        /* <DEDUP_REMOVED lines=9> */
[----:B------:R-:W-:Y:S01]  /*beb0*/  CS2R R82, SRZ ;  /* 0x0000000000527805 */ /* 0x000fe2000001ff00 */
[----:B------:R-:W-:Y:S02]  /*bec0*/  CS2R R80, SRZ ;  /* 0x0000000000507805 */ /* 0x000fe4000001ff00 */
[----:B--2---:R-:W-:-:S04]  /*bed0*/  @!P0 IMAD.WIDE R6, R0, 0x2, R8 ;  /* 0x0000000200068825 */ /* 0x004fc800078e0208 */
[----:B------:R-:W-:Y:S01]  /*bee0*/  @!P0 IMAD.WIDE R2, R0, 0x2, R10 ;  /* 0x0000000200028825 */ /* 0x000fe200078e020a */
[----:B------:R1:W5:Y:S04]  /*bef0*/  @!P0 LD.E.128 R84, [R6.64] ;  /* 0x0000000c06548980 */ /* 0x000368000c101d00 */
[----:B------:R1:W5:Y:S02]  /*bf00*/  @!P0 LD.E.128 R80, [R2.64] ;  /* 0x0000000c02508980 */ /* 0x000364000c101d00 */
.L_x_479:
[----:B--234-:R-:W-:Y:S05]  /*bf10*/  BSYNC B0 ;  /* 0x0000000000007941 */ /* 0x01cfea0003800000 */
.L_x_478:
[----:B-1---5:R-:W-:Y:S01]  /*bf20*/  IMAD.MOV.U32 R2, RZ, RZ, R87 ;  /* 0x000000ffff027224 */ /* 0x022fe200078e0057 */
[----:B------:R-:W-:-:S04]  /*bf30*/  DEPBAR.LE SB0, 0x1 ;  /* 0x000080400000791a */ /* 0x000fc80000000000 */
[----:B------:R-:W-:Y:S01]  /*bf40*/  IMAD.MOV.U32 R5, RZ, RZ, R85 ;  /* 0x000000ffff057224 */ /* 0x000fe200078e0055 */
[----:B------:R-:W-:Y:S01]  /*bf50*/  PRMT R105, R2, 0x7610, R105 ;  /* 0x0000761002697816 */ /* 0x000fe20000000069 */
[----:B------:R-:W-:Y:S01]  /*bf60*/  IMAD.MOV.U32 R2, RZ, RZ, R75 ;  /* 0x000000ffff027224 */ /* 0x000fe200078e004b */
[----:B------:R-:W-:Y:S01]  /*bf70*/  BSSY B1, `(.L_x_480) ;  /* 0x0000187000017945 */ /* 0x000fe20003800000 */
[----:B------:R-:W-:Y:S01]  /*bf80*/  IMAD.MOV.U32 R3, RZ, RZ, R86 ;  /* 0x000000ffff037224 */ /* 0x000fe200078e0056 */
[----:B------:R-:W-:Y:S01]  /*bf90*/  PRMT R106, R5, 0x7610, R106 ;  /* 0x00007610056a7816 */ /* 0x000fe2000000006a */
[----:B------:R-:W-:Y:S01]  /*bfa0*/  IMAD.MOV.U32 R5, RZ, RZ, R73 ;  /* 0x000000ffff057224 */ /* 0x000fe200078e0049 */
[----:B------:R-:W-:Y:S01]  /*bfb0*/  PRMT R101, R2, 0x7610, R101 ;  /* 0x0000761002657816 */ /* 0x000fe20000000065 */
[----:B------:R-:W-:Y:S02]  /*bfc0*/  IMAD.MOV.U32 R2, RZ, RZ, R67 ;  /* 0x000000ffff027224 */ /* 0x000fe400078e0043 */
        /* <DEDUP_REMOVED lines=10> */
[----:B------:R-:W-:-:S02]  /*c070*/  IMAD.MOV.U32 R5, RZ, RZ, R81 ;  /* 0x000000ffff057224 */ /* 0x000fc400078e0051 */
[----:B------:R-:W-:Y:S01]  /*c080*/  IMAD.MOV.U32 R2, RZ, RZ, R79 ;  /* 0x000000ffff027224 */ /* 0x000fe200078e004f */
[----:B------:R-:W-:Y:S01]  /*c090*/  PRMT R103, R0, 0x5410, R3 ;  /* 0x0000541000677816 */ /* 0x000fe20000000003 */
[----:B------:R-:W-:Y:S01]  /*c0a0*/  IMAD.MOV.U32 R0, RZ, RZ, R64 ;  /* 0x000000ffff007224 */ /* 0x000fe200078e0040 */
[----:B------:R-:W-:Y:S02]  /*c0b0*/  MOV R3, R66 ;  /* 0x0000004200037202 */ /* 0x000fe40000000f00 */
[----:B------:R-:W-:Y:S01]  /*c0c0*/  PRMT R104, R104, 0x5410, R5 ;  /* 0x0000541068687816 */ /* 0x000fe20000000005 */
[----:B------:R-:W-:Y:S01]  /*c0d0*/  IMAD.IADD R5, R34, 0x1, -R199 ;  /* 0x0000000122057824 */ /* 0x000fe200078e0ac7 */
[----:B------:R-:W-:Y:S01]  /*c0e0*/  PRMT R99, R0, 0x5410, R3 ;  /* 0x0000541000637816 */ /* 0x000fe20000000003 */
[----:B------:R-:W-:Y:S01]  /*c0f0*/  IMAD.MOV.U32 R3, RZ, RZ, R82 ;  /* 0x000000ffff037224 */ /* 0x000fe200078e0052 */
[----:B------:R-:W-:Y:S02]  /*c100*/  MOV R0, R80 ;  /* 0x0000005000007202 */ /* 0x000fe40000000f00 */
[----:B------:R-:W-:-:S02]  /*c110*/  IMNMX R62, R5, 0x80, PT ;  /* 0x00000080053e7817 */ /* 0x000fc40003800200 */
[----:B------:R-:W-:Y:S01]  /*c120*/  PRMT R105, R105, 0x5410, R0 ;  /* 0x0000541069697816 */ /* 0x000fe20000000000 */
[----:B------:R-:W-:Y:S01]  /*c130*/  IMAD.MOV.U32 R0, RZ, RZ, R76 ;  /* 0x000000ffff007224 */ /* 0x000fe200078e004c */
[----:B------:R-:W-:Y:S01]  /*c140*/  BAR.SYNC.DEFER_BLOCKING 0x0 ;  /* 0x0000000000007b1d */ /* 0x000fe20000010000 */
[----:B------:R-:W-:Y:S02]  /*c150*/  ISETP.GE.AND P0, PT, R60, R62, PT ;  /* 0x0000003e3c00720c */ /* 0x000fe40003f06270 */
[----:B------:R-:W-:Y:S01]  /*c160*/  PRMT R106, R106, 0x5410, R3 ;  /* 0x000054106a6a7816 */ /* 0x000fe20000000003 */
[----:B------:R-:W-:Y:S01]  /*c170*/  IMAD.MOV.U32 R3, RZ, RZ, R78 ;  /* 0x000000ffff037224 */ /* 0x000fe200078e004e */
[----:B------:R-:W-:Y:S01]  /*c180*/  PRMT R100, R2, 0x7610, R100 ;  /* 0x0000761002647816 */ /* 0x000fe20000000064 */
[----:B------:R-:W-:Y:S01]  /*c190*/  IMAD.MOV.U32 R2, RZ, RZ, R77 ;  /* 0x000000ffff027224 */ /* 0x000fe200078e004d */
[----:B------:R-:W-:Y:S02]  /*c1a0*/  PRMT R101, R101, 0x5410, R0 ;  /* 0x0000541065657816 */ /* 0x000fe40000000000 */
[----:B------:R-:W-:-:S02]  /*c1b0*/  MOV R0, R70 ;  /* 0x0000004600007202 */ /* 0x000fc40000000f00 */
[----:B------:R-:W-:Y:S01]  /*c1c0*/  PRMT R102, R102, 0x5410, R3 ;  /* 0x0000541066667816 */ /* 0x000fe20000000003 */
[----:B------:R-:W-:Y:S01]  /*c1d0*/  IMAD.MOV.U32 R3, RZ, RZ, R71 ;  /* 0x000000ffff037224 */ /* 0x000fe200078e0047 */
[----:B------:R-:W-:Y:S01]  /*c1e0*/  PRMT R100, R100, 0x5410, R2 ;  /* 0x0000541064647816 */ /* 0x000fe20000000002 */
[----:B------:R-:W-:Y:S01]  /*c1f0*/  IMAD.MOV.U32 R2, RZ, RZ, R68 ;  /* 0x000000ffff027224 */ /* 0x000fe200078e0044 */
[----:B------:R-:W-:Y:S01]  /*c200*/  PRMT R98, R98, 0x5410, R0 ;  /* 0x0000541062627816 */ /* 0x000fe20000000000 */
[----:B------:R-:W-:-:S03]  /*c210*/  IMAD.MOV.U32 R0, RZ, RZ, R69 ;  /* 0x000000ffff007224 */ /* 0x000fc600078e0045 */
[----:B------:R-:W-:Y:S02]  /*c220*/  PRMT R97, R2, 0x7610, R97 ;  /* 0x0000761002617816 */ /* 0x000fe40000000061 */
[----:B------:R-:W-:Y:S01]  /*c230*/  PRMT R96, R3, 0x5410, R0 ;  /* 0x0000541003607816 */ /* 0x000fe20000000000 */
[----:B------:R-:W-:Y:S05]  /*c240*/  @P0 BRA `(.L_x_481) ;  /* 0x0000159000000947 */ /* 0x000fea0003800000 */
[----:B------:R-:W-:Y:S01]  /*c250*/  ISETP.GE.AND P0, PT, R61, c[0x0][0x27c], PT ;  /* 0x00009f003d007a0c */ /* 0x000fe20003f06270 */
[----:B------:R-:W-:-:S12]  /*c260*/  BSSY B0, `(.L_x_482) ;  /* 0x000006d000007945 */ /* 0x000fd80003800000 */
[----:B------:R-:W-:Y:S05]  /*c270*/  @P0 BRA `(.L_x_483) ;  /* 0x000006b000000947 */ /* 0x000fea0003800000 */
[----:B------:R-:W-:Y:S02]  /*c280*/  LEA.HI R2, R60, R60, RZ, 0x1 ;  /* 0x0000003c3c027211 */ /* 0x000fe400078f08ff */
[----:B------:R-:W-:Y:S02]  /*c290*/  MOV R3, c[0x0][0x27c] ;  /* 0x00009f0000037a02 */ /* 0x000fe40000000f00 */
[----:B------:R-:W-:Y:S02]  /*c2a0*/  LOP3.LUT R2, R2, 0x7fffffe, RZ, 0xc0, !PT ;  /* 0x07fffffe02027812 */ /* 0x000fe400078ec0ff */
[----:B------:R-:W-:Y:S02]  /*c2b0*/  SHF.L.U32 R0, R117, 0x6, RZ ;  /* 0x0000000675007819 */ /* 0x000fe400000006ff */
[----:B------:R-:W-:Y:S01]  /*c2c0*/  LEA.HI R3, R3, R48, RZ, 0x1d ;  /* 0x0000003003037211 */ /* 0x000fe200078fe8ff */
[----:B------:R-:W-:Y:S01]  /*c2d0*/  IMAD.IADD R2, R60, 0x1, -R2 ;  /* 0x000000013c027824 */ /* 0x000fe200078e0a02 */
[----:B------:R-:W-:-:S02]  /*c2e0*/  LOP3.LUT R0, R0, 0xc0, RZ, 0xc0, !PT ;  /* 0x000000c000007812 */ /* 0x000fc400078ec0ff */
[----:B------:R-:W-:Y:S02]  /*c2f0*/  SHF.R.S32.HI R6, RZ, 0x1f, R3 ;  /* 0x0000001fff067819 */ /* 0x000fe40000011403 */
[----:B------:R-:W-:Y:S02]  /*c300*/  LOP3.LUT R5, R0, 0x18, R61, 0xf8, !PT ;  /* 0x0000001800057812 */ /* 0x000fe400078ef83d */
[----:B------:R-:W-:Y:S02]  /*c310*/  SHF.R.U32.HI R8, RZ, 0x3, R0 ;  /* 0x00000003ff087819 */ /* 0x000fe40000011600 */
[----:B------:R-:W-:Y:S01]  /*c320*/  LEA.HI R6, R6, R3, RZ, 0x2 ;  /* 0x0000000306067211 */ /* 0x000fe200078f10ff */
[----:B------:R-:W-:Y:S01]  /*c330*/  IMAD.SHL.U32 R3, R3, 0x8, RZ ;  /* 0x0000000803037824 */ /* 0x000fe200078e00ff */
[----:B------:R-:W-:Y:S02]  /*c340*/  LEA R2, R92, R2, 0x3 ;  /* 0x000000025c027211 */ /* 0x000fe400078e18ff */
[----:B------:R-:W-:-:S02]  /*c350*/  LOP3.LUT R7, R5, R8, RZ, 0x3c, !PT ;  /* 0x0000000805077212 */ /* 0x000fc400078e3cff */
[----:B------:R-:W-:Y:S02]  /*c360*/  SHF.L.U32 R5, R2, 0x5, RZ ;  /* 0x0000000502057819 */ /* 0x000fe400000006ff */
[----:B------:R-:W-:Y:S02]  /*c370*/  LOP3.LUT R0, R0, 0x18, R3, 0xf8, !PT ;  /* 0x0000001800007812 */ /* 0x000fe400078ef803 */
[----:B------:R-:W-:Y:S01]  /*c380*/  SHF.L.U32 R2, R6, 0xa, RZ ;  /* 0x0000000a06027819 */ /* 0x000fe200000006ff */
[----:B------:R-:W-:Y:S01]  /*c390*/  IMAD.IADD R3, R5, 0x1, R7 ;  /* 0x0000000105037824 */ /* 0x000fe200078e0207 */
[----:B------:R-:W-:Y:S02]  /*c3a0*/  LOP3.LUT R0, R0, R8, RZ, 0x3c, !PT ;  /* 0x0000000800007212 */ /* 0x000fe400078e3cff */
[----:B------:R-:W-:Y:S02]  /*c3b0*/  LOP3.LUT R2, R2, 0x7ffff000, RZ, 0xc0, !PT ;  /* 0x7ffff00002027812 */ /* 0x000fe400078ec0ff */
[----:B------:R-:W-:-:S02]  /*c3c0*/  SHF.L.U32 R35, R3, 0x1, RZ ;  /* 0x0000000103237819 */ /* 0x000fc400000006ff */
[----:B------:R-:W-:Y:S02]  /*c3d0*/  IADD3 R0, R0, R2, R5 ;  /* 0x0000000200007210 */ /* 0x000fe40007ffe005 */
[--C-:B------:R-:W-:Y:S01]  /*c3e0*/  SHF.R.U64 R45, R18, 0x10, R19.reuse ;  /* 0x00000010122d7819 */ /* 0x100fe20000001213 */
[----:B------:R-:W1:Y:S01]  /*c3f0*/  LDS.128 R8, [R35+0x6080] ;  /* 0x0060800023087984 */ /* 0x000e620000000c00 */
[----:B------:R-:W-:Y:S01]  /*c400*/  SHF.L.U32 R33, R0, 0x1, RZ ;  /* 0x0000000100217819 */ /* 0x000fe200000006ff */
[----:B------:R-:W-:Y:S01]  /*c410*/  HADD2.F32 R0, -RZ, R27.H0_H0 ;  /* 0x2000001bff007230 */ /* 0x000fe20000004100 */
[----:B------:R-:W-:Y:S02]  /*c420*/  SHF.R.U32.HI R2, RZ, 0x10, R19 ;  /* 0x00000010ff027819 */ /* 0x000fe40000011613 */
[----:B------:R-:W-:Y:S01]  /*c430*/  SHF.R.U64 R47, R22, 0x10, R23 ;  /* 0x00000010162f7819 */ /* 0x000fe20000001217 */
[----:B------:R-:W2:Y:S01]  /*c440*/  LDS.128 R12, [R33+0x6080] ;  /* 0x00608000210c7984 */ /* 0x000ea20000000c00 */
[----:B------:R-:W-:-:S02]  /*c450*/  SHF.R.U64 R46, R20, 0x10, R21 ;  /* 0x00000010142e7819 */ /* 0x000fc40000001215 */
[--C-:B------:R-:W-:Y:S01]  /*c460*/  SHF.R.U64 R29, R16, 0x10, R17.reuse ;  /* 0x00000010101d7819 */ /* 0x100fe20000001211 */
[----:B------:R-:W-:Y:S01]  /*c470*/  HADD2.F32 R47, -RZ, R47.H0_H0 ;  /* 0x2000002fff2f7230 */ /* 0x000fe20000004100 */
[----:B------:R-:W-:Y:S01]  /*c480*/  SHF.R.U32.HI R16, RZ, 0x10, R17 ;  /* 0x00000010ff107819 */ /* 0x000fe20000011611 */
[----:B------:R-:W-:Y:S01]  /*c490*/  HADD2.F32 R46, -RZ, R46.H0_H0 ;  /* 0x2000002eff2e7230 */ /* 0x000fe20000004100 */
[----:B------:R-:W-:Y:S02]  /*c4a0*/  SHF.R.U32.HI R25, RZ, 0x10, R23 ;  /* 0x00000010ff197819 */ /* 0x000fe40000011617 */
[----:B------:R-:W-:-:S03]  /*c4b0*/  SHF.R.U32.HI R26, RZ, 0x10, R21 ;  /* 0x00000010ff1a7819 */ /* 0x000fc60000011615 */
[----:B------:R-:W-:Y:S02]  /*c4c0*/  HADD2.F32 R50, -RZ, R25.H0_H0 ;  /* 0x20000019ff327230 */ /* 0x000fe40000004100 */
[----:B-1----:R-:W-:Y:S02]  /*c4d0*/  HADD2.F32 R18, -RZ, R11.H0_H0 ;  /* 0x2000000bff127230 */ /* 0x002fe40000004100 */
[--C-:B------:R-:W-:Y:S02]  /*c4e0*/  HADD2.F32 R22, -RZ, R8.reuse.H0_H0 ;  /* 0x20000008ff167230 */ /* 0x100fe40000004100 */
[----:B------:R-:W-:Y:S01]  /*c4f0*/  HADD2.F32 R24, -RZ, R8.H1_H1 ;  /* 0x30000008ff187230 */ /* 0x000fe20000004100 */
[----:B------:R-:W-:Y:S01]  /*c500*/  FMUL.FTZ R7, R18, R0 ;  /* 0x0000000012077220 */ /* 0x000fe20000410000 */
[--C-:B------:R-:W-:Y:S02]  /*c510*/  HADD2.F32 R20, -RZ, R9.reuse.H0_H0 ;  /* 0x20000009ff147230 */ /* 0x100fe40000004100 */
[----:B------:R-:W-:-:S02]  /*c520*/  HADD2.F32 R19, -RZ, R9.H1_H1 ;  /* 0x30000009ff137230 */ /* 0x000fc40000004100 */
[--C-:B--2---:R-:W-:Y:S02]  /*c530*/  HADD2.F32 R6, -RZ, R13.reuse.H0_H0 ;  /* 0x2000000dff067230 */ /* 0x104fe40000004100 */
[----:B------:R-:W-:Y:S02]  /*c540*/  HADD2.F32 R8, -RZ, R13.H1_H1 ;  /* 0x3000000dff087230 */ /* 0x000fe40000004100 */
[--C-:B------:R-:W-:Y:S02]  /*c550*/  HADD2.F32 R5, -RZ, R15.reuse.H0_H0 ;  /* 0x2000000fff057230 */ /* 0x100fe40000004100 */
[----:B------:R-:W-:Y:S02]  /*c560*/  HADD2.F32 R3, -RZ, R15.H1_H1 ;  /* 0x3000000fff037230 */ /* 0x000fe40000004100 */
[--C-:B------:R-:W-:Y:S01]  /*c570*/  HADD2.F32 R9, -RZ, R12.reuse.H0_H0 ;  /* 0x2000000cff097230 */ /* 0x100fe20000004100 */
[----:B------:R-:W-:Y:S01]  /*c580*/  FMUL.FTZ R31, R5, R0 ;  /* 0x00000000051f7220 */ /* 0x000fe20000410000 */
[----:B------:R-:W-:-:S02]  /*c590*/  HADD2.F32 R13, -RZ, R12.H1_H1 ;  /* 0x3000000cff0d7230 */ /* 0x000fc40000004100 */
[----:B------:R-:W-:Y:S02]  /*c5a0*/  HADD2.F32 R12, -RZ, R30.H1_H1 ;  /* 0x3000001eff0c7230 */ /* 0x000fe40000004100 */
[----:B------:R-:W-:Y:S02]  /*c5b0*/  HADD2.F32 R15, -RZ, R2.H0_H0 ;  /* 0x20000002ff0f7230 */ /* 0x000fe40000004100 */
[----:B------:R-:W-:Y:S01]  /*c5c0*/  HADD2.F32 R2, -RZ, R27.H1_H1 ;  /* 0x3000001bff027230 */ /* 0x000fe20000004100 */
[----:B------:R-:W-:Y:S01]  /*c5d0*/  FFMA.FTZ R44, R5, R12, R7 ;  /* 0x0000000c052c7223 */ /* 0x000fe20000010007 */
[----:B------:R-:W-:Y:S01]  /*c5e0*/  HADD2.F32 R17, -RZ, R11.H1_H1 ;  /* 0x3000000bff117230 */ /* 0x000fe20000004100 */
[-C--:B------:R-:W-:Y:S01]  /*c5f0*/  FMUL.FTZ R7, R3, R15.reuse ;  /* 0x0000000f03077220 */ /* 0x080fe20000410000 */
[----:B------:R-:W-:Y:S01]  /*c600*/  HADD2.F32 R11, -RZ, R32.H0_H0 ;  /* 0x20000020ff0b7230 */ /* 0x000fe20000004100 */
[-C--:B------:R-:W-:Y:S01]  /*c610*/  FMUL.FTZ R5, R20, R2.reuse ;  /* 0x0000000214057220 */ /* 0x080fe20000410000 */
[----:B------:R-:W-:Y:S01]  /*c620*/  HADD2.F32 R21, -RZ, R10.H0_H0 ;  /* 0x2000000aff157230 */ /* 0x000fe20000004100 */
[C---:B------:R-:W-:Y:S01]  /*c630*/  FMUL.FTZ R27, R6.reuse, R2 ;  /* 0x00000002061b7220 */ /* 0x040fe20000410000 */
[----:B------:R-:W-:Y:S01]  /*c640*/  HADD2.F32 R2, -RZ, R30.H0_H0 ;  /* 0x2000001eff027230 */ /* 0x000fe20000004100 */
[----:B------:R-:W-:Y:S01]  /*c650*/  FMUL.FTZ R0, R17, R15 ;  /* 0x0000000f11007220 */ /* 0x000fe20000410000 */
[----:B------:R-:W-:Y:S01]  /*c660*/  HADD2.F32 R15, -RZ, R16.H0_H0 ;  /* 0x20000010ff0f7230 */ /* 0x000fe20000004100 */
[----:B------:R-:W-:Y:S01]  /*c670*/  FFMA.FTZ R32, R6, R11, R5 ;  /* 0x0000000b06207223 */ /* 0x000fe20000010005 */
[----:B------:R-:W-:Y:S01]  /*c680*/  HADD2.F32 R6, -RZ, R49.H0_H0 ;  /* 0x20000031ff067230 */ /* 0x000fe20000004100 */
[----:B------:R-:W-:Y:S01]  /*c690*/  FMUL.FTZ R5, R22, R2 ;  /* 0x0000000216057220 */ /* 0x000fe20000410000 */
[----:B------:R-:W-:Y:S01]  /*c6a0*/  HADD2.F32 R49, -RZ, R26.H0_H0 ;  /* 0x2000001aff317230 */ /* 0x000fe20000004100 */
[----:B------:R-:W-:Y:S01]  /*c6b0*/  FFMA.FTZ R34, R3, R50, R0 ;  /* 0x0000003203227223 */ /* 0x000fe20000010000 */
[----:B------:R-:W-:Y:S01]  /*c6c0*/  HADD2.F32 R23, -RZ, R10.H1_H1 ;  /* 0x3000000aff177230 */ /* 0x000fe20000004100 */
[----:B------:R-:W-:Y:S01]  /*c6d0*/  FMUL.FTZ R3, R19, R15 ;  /* 0x0000000f13037220 */ /* 0x000fe20000410000 */
[--C-:B------:R-:W-:Y:S01]  /*c6e0*/  HADD2.F32 R10, -RZ, R14.reuse.H0_H0 ;  /* 0x2000000eff0a7230 */ /* 0x100fe20000004100 */
[C---:B------:R-:W-:Y:S01]  /*c6f0*/  FFMA.FTZ R28, R9.reuse, R6, R5 ;  /* 0x00000006091c7223 */ /* 0x040fe20000010005 */
[----:B------:R-:W-:Y:S01]  /*c700*/  HADD2.F32 R0, -RZ, R51.H0_H0 ;  /* 0x20000033ff007230 */ /* 0x000fe20000004100 */
[C---:B------:R-:W-:Y:S01]  /*c710*/  FFMA.FTZ R30, R8.reuse, R49, R3 ;  /* 0x00000031081e7223 */ /* 0x040fe20000010003 */
[----:B------:R-:W-:Y:S01]  /*c720*/  HADD2.F32 R5, -RZ, R29.H0_H0 ;  /* 0x2000001dff057230 */ /* 0x000fe20000004100 */
[----:B------:R-:W-:Y:S01]  /*c730*/  FMUL.FTZ R26, R8, R15 ;  /* 0x0000000f081a7220 */ /* 0x000fe20000410000 */
[----:B------:R-:W-:Y:S01]  /*c740*/  HADD2.F32 R3, -RZ, R51.H1_H1 ;  /* 0x30000033ff037230 */ /* 0x000fe20000004100 */
[----:B------:R-:W-:Y:S01]  /*c750*/  FMUL.FTZ R16, R9, R2 ;  /* 0x0000000209107220 */ /* 0x000fe20000410000 */
[----:B------:R-:W-:Y:S01]  /*c760*/  HADD2.F32 R9, -RZ, R45.H0_H0 ;  /* 0x2000002dff097230 */ /* 0x000fe20000004100 */
[-C--:B------:R-:W-:Y:S01]  /*c770*/  FMUL.FTZ R2, R21, R0.reuse ;  /* 0x0000000015027220 */ /* 0x080fe20000410000 */
[----:B------:R-:W-:Y:S01]  /*c780*/  HADD2.F32 R14, -RZ, R14.H1_H1 ;  /* 0x3000000eff0e7230 */ /* 0x000fe20000004100 */
[----:B------:R-:W-:-:S02]  /*c790*/  FMUL.FTZ R8, R10, R0 ;  /* 0x000000000a087220 */ /* 0x000fc40000410000 */
[----:B------:R-:W-:Y:S02]  /*c7a0*/  FMUL.FTZ R0, R24, R5 ;  /* 0x0000000518007220 */ /* 0x000fe40000410000 */
[----:B------:R-:W-:Y:S02]  /*c7b0*/  FFMA.FTZ R29, R10, R3, R2 ;  /* 0x000000030a1d7223 */ /* 0x000fe40000010002 */
[----:B------:R-:W-:Y:S02]  /*c7c0*/  FMUL.FTZ R2, R23, R9 ;  /* 0x0000000917027220 */ /* 0x000fe40000410000 */
[C---:B------:R-:W-:Y:S02]  /*c7d0*/  FFMA.FTZ R15, R13.reuse, R46, R0 ;  /* 0x0000002e0d0f7223 */ /* 0x040fe40000010000 */
[----:B------:R-:W-:Y:S02]  /*c7e0*/  FMUL.FTZ R5, R13, R5 ;  /* 0x000000050d057220 */ /* 0x000fe40000410000 */
[----:B------:R-:W-:Y:S01]  /*c7f0*/  FMUL.FTZ R0, R14, R9 ;  /* 0x000000090e007220 */ /* 0x000fe20000410000 */
[----:B------:R-:W-:Y:S01]  /*c800*/  F2FP.PACK_AB R9, R30, R32 ;  /* 0x000000201e09723e */ /* 0x000fe200000000ff */
[----:B------:R-:W-:-:S02]  /*c810*/  FFMA.FTZ R10, R18, R12, -R31 ;  /* 0x0000000c120a7223 */ /* 0x000fc4000001081f */
[----:B------:R-:W-:Y:S02]  /*c820*/  FFMA.FTZ R25, R14, R47, R2 ;  /* 0x0000002f0e197223 */ /* 0x000fe40000010002 */
[----:B------:R-:W-:Y:S01]  /*c830*/  FFMA.FTZ R12, R20, R11, -R27 ;  /* 0x0000000b140c7223 */ /* 0x000fe2000001081b */
[----:B------:R-:W-:Y:S01]  /*c840*/  F2FP.PACK_AB R11, R34, R44 ;  /* 0x0000002c220b723e */ /* 0x000fe200000000ff */
[----:B------:R-:W-:Y:S02]  /*c850*/  FFMA.FTZ R13, R19, R49, -R26 ;  /* 0x00000031130d7223 */ /* 0x000fe4000001081a */
        /* <DEDUP_REMOVED lines=8> */
[----:B------:R-:W-:-:S02]  /*c8e0*/  F2FP.PACK_AB R10, R25, R29 ;  /* 0x0000001d190a723e */ /* 0x000fc400000000ff */
[----:B------:R-:W-:Y:S02]  /*c8f0*/  F2FP.PACK_AB R12, R2, R6 ;  /* 0x00000006020c723e */ /* 0x000fe400000000ff */
[----:B------:R-:W-:-:S05]  /*c900*/  F2FP.PACK_AB R14, R0, R3 ;  /* 0x00000003000e723e */ /* 0x000fca00000000ff */
[----:B------:R1:W-:Y:S04]  /*c910*/  STS.128 [R35+0x6080], R12 ;  /* 0x0060800c23007388 */ /* 0x0003e80000000c00 */
[----:B------:R1:W-:Y:S02]  /*c920*/  STS.128 [R33+0x6080], R8 ;  /* 0x0060800821007388 */ /* 0x0003e40000000c00 */
.L_x_483:
[----:B------:R-:W-:Y:S05]  /*c930*/  BSYNC B0 ;  /* 0x0000000000007941 */ /* 0x000fea0003800000 */
.L_x_482:
[----:B------:R-:W-:Y:S01]  /*c940*/  IADD3 R0, R61, 0x10, RZ ;  /* 0x000000103d007810 */ /* 0x000fe20007ffe0ff */
[----:B------:R-:W-:Y:S03]  /*c950*/  BSSY B0, `(.L_x_484) ;  /* 0x0000074000007945 */ /* 0x000fe60003800000 */
[----:B------:R-:W-:-:S13]  /*c960*/  ISETP.GE.AND P0, PT, R0, c[0x0][0x27c], PT ;  /* 0x00009f0000007a0c */ /* 0x000fda0003f06270 */
[----:B------:R-:W-:Y:S05]  /*c970*/  @P0 BRA `(.L_x_485) ;  /* 0x0000071000000947 */ /* 0x000fea0003800000 */
[----:B------:R-:W-:Y:S01]  /*c980*/  SHF.R.S32.HI R6, RZ, 0x1f, R0 ;  /* 0x0000001fff067819 */ /* 0x000fe20000011400 */
[----:B------:R-:W-:Y:S01]  /*c990*/  IMAD.SHL.U32 R7, R117, 0x40, RZ ;  /* 0x0000004075077824 */ /* 0x000fe200078e00ff */
[----:B------:R-:W-:Y:S01]  /*c9a0*/  LEA.HI R5, R60, R60, RZ, 0x1 ;  /* 0x0000003c3c057211 */ /* 0x000fe200078f08ff */
[----:B-1----:R-:W-:Y:S01]  /*c9b0*/  IMAD.MOV.U32 R8, RZ, RZ, c[0x0][0x27c] ;  /* 0x00009f00ff087624 */ /* 0x002fe200078e00ff */
[CC--:B------:R-:W-:Y:S02]  /*c9c0*/  LEA.HI R3, R6.reuse, R0.reuse, RZ, 0x3 ;  /* 0x0000000006037211 */ /* 0x0c0fe400078f18ff */
[----:B------:R-:W-:Y:S02]  /*c9d0*/  LOP3.LUT R5, R5, 0x7fffffe, RZ, 0xc0, !PT ;  /* 0x07fffffe05057812 */ /* 0x000fe400078ec0ff */
[----:B------:R-:W-:Y:S02]  /*c9e0*/  LEA.HI R6, R6, R0, RZ, 0x5 ;  /* 0x0000000006067211 */ /* 0x000fe400078f28ff */
[----:B------:R-:W-:-:S02]  /*c9f0*/  SHF.R.S32.HI R2, RZ, 0x3, R3 ;  /* 0x00000003ff027819 */ /* 0x000fc40000011403 */
[----:B------:R-:W-:Y:S01]  /*ca00*/  LOP3.LUT R0, R7, 0xc0, RZ, 0xc0, !PT ;  /* 0x000000c007007812 */ /* 0x000fe200078ec0ff */
[----:B------:R-:W-:Y:S01]  /*ca10*/  IMAD.SHL.U32 R6, R6, 0x80, RZ ;  /* 0x0000008006067824 */ /* 0x000fe200078e00ff */
[----:B------:R-:W-:Y:S02]  /*ca20*/  IADD3 R5, R60, -R5, RZ ;  /* 0x800000053c057210 */ /* 0x000fe40007ffe0ff */
[----:B------:R-:W-:Y:S02]  /*ca30*/  LEA.HI R2, R8, R2, RZ, 0x1d ;  /* 0x0000000208027211 */ /* 0x000fe400078fe8ff */
[----:B------:R-:W-:Y:S02]  /*ca40*/  LOP3.LUT R7, R0, 0x18, R3, 0xf8, !PT ;  /* 0x0000001800077812 */ /* 0x000fe400078ef803 */
[----:B------:R-:W-:Y:S02]  /*ca50*/  SHF.R.U32.HI R9, RZ, 0x3, R0 ;  /* 0x00000003ff097819 */ /* 0x000fe40000011600 */
[----:B------:R-:W-:-:S02]  /*ca60*/  LEA R3, R92, R5, 0x3 ;  /* 0x000000055c037211 */ /* 0x000fc400078e18ff */
[----:B------:R-:W-:Y:S02]  /*ca70*/  LOP3.LUT R8, R6, 0x7ffff000, RZ, 0xc0, !PT ;  /* 0x7ffff00006087812 */ /* 0x000fe400078ec0ff */
[----:B------:R-:W-:Y:S02]  /*ca80*/  SHF.R.S32.HI R5, RZ, 0x1f, R2 ;  /* 0x0000001fff057819 */ /* 0x000fe40000011402 */
[----:B------:R-:W-:Y:S01]  /*ca90*/  LOP3.LUT R6, R7, R9, RZ, 0x3c, !PT ;  /* 0x0000000907067212 */ /* 0x000fe200078e3cff */
[----:B------:R-:W-:Y:S01]  /*caa0*/  IMAD.SHL.U32 R7, R3, 0x20, RZ ;  /* 0x0000002003077824 */ /* 0x000fe200078e00ff */
[----:B------:R-:W-:Y:S02]  /*cab0*/  SHF.L.U32 R3, R2, 0x3, RZ ;  /* 0x0000000302037819 */ /* 0x000fe400000006ff */
[----:B------:R-:W-:Y:S02]  /*cac0*/  LEA.HI R2, R5, R2, RZ, 0x2 ;  /* 0x0000000205027211 */ /* 0x000fe400078f10ff */
[----:B------:R-:W-:-:S02]  /*cad0*/  LOP3.LUT R3, R0, 0x18, R3, 0xf8, !PT ;  /* 0x0000001800037812 */ /* 0x000fc400078ef803 */
[----:B------:R-:W-:Y:S01]  /*cae0*/  IADD3 R5, R6, R8, R7 ;  /* 0x0000000806057210 */ /* 0x000fe20007ffe007 */
[----:B------:R-:W-:Y:S01]  /*caf0*/  IMAD.SHL.U32 R0, R2, 0x400, RZ ;  /* 0x0000040002007824 */ /* 0x000fe200078e00ff */
[----:B------:R-:W-:Y:S01]  /*cb00*/  LOP3.LUT R3, R3, R9, RZ, 0x3c, !PT ;  /* 0x0000000903037212 */ /* 0x000fe200078e3cff */
[----:B------:R-:W-:Y:S01]  /*cb10*/  HADD2.F32 R2, -RZ, R63.H0_H0 ;  /* 0x2000003fff027230 */ /* 0x000fe20000004100 */
[----:B------:R-:W-:Y:S02]  /*cb20*/  SHF.L.U32 R44, R5, 0x1, RZ ;  /* 0x00000001052c7819 */ /* 0x000fe400000006ff */
[----:B------:R-:W-:Y:S02]  /*cb30*/  LOP3.LUT R0, R0, 0x7ffff000, RZ, 0xc0, !PT ;  /* 0x7ffff00000007812 */ /* 0x000fe400078ec0ff */
[----:B------:R-:W-:Y:S01]  /*cb40*/  SHF.R.U64 R45, R36, 0x10, R37 ;  /* 0x00000010242d7819 */ /* 0x000fe20000001225 */
[----:B------:R-:W1:Y:S01]  /*cb50*/  LDS.128 R8, [R44+0x6080] ;  /* 0x006080002c087984 */ /* 0x000e620000000c00 */
[----:B------:R-:W-:-:S02]  /*cb60*/  IADD3 R0, R3, R0, R7 ;  /* 0x0000000003007210 */ /* 0x000fc40007ffe007 */
[----:B------:R-:W-:Y:S02]  /*cb70*/  SHF.R.U32.HI R16, RZ, 0x10, R37 ;  /* 0x00000010ff107819 */ /* 0x000fe40000011625 */
[--C-:B------:R-:W-:Y:S01]  /*cb80*/  SHF.R.U64 R36, R40, 0x10, R41.reuse ;  /* 0x0000001028247819 */ /* 0x100fe20000001229 */
[----:B------:R-:W-:Y:S01]  /*cb90*/  IMAD.SHL.U32 R33, R0, 0x2, RZ ;  /* 0x0000000200217824 */ /* 0x000fe200078e00ff */
[----:B------:R-:W-:Y:S01]  /*cba0*/  SHF.R.U32.HI R0, RZ, 0x10, R41 ;  /* 0x00000010ff007819 */ /* 0x000fe20000011629 */
[----:B------:R-:W-:Y:S01]  /*cbb0*/  HADD2.F32 R40, -RZ, R16.H0_H0 ;  /* 0x20000010ff287230 */ /* 0x000fe20000004100 */
[----:B------:R-:W-:Y:S02]  /*cbc0*/  SHF.R.U32.HI R17, RZ, 0x10, R43 ;  /* 0x00000010ff117819 */ /* 0x000fe4000001162b */
[----:B------:R-:W2:Y:S01]  /*cbd0*/  LDS.128 R12, [R33+0x6080] ;  /* 0x00608000210c7984 */ /* 0x000ea20000000c00 */
[--C-:B------:R-:W-:Y:S02]  /*cbe0*/  SHF.R.U32.HI R18, RZ, 0x10, R39.reuse ;  /* 0x00000010ff127819 */ /* 0x100fe40000011627 */
[----:B------:R-:W-:-:S02]  /*cbf0*/  SHF.R.U64 R38, R38, 0x10, R39 ;  /* 0x0000001026267819 */ /* 0x000fc40000001227 */
[----:B------:R-:W-:Y:S01]  /*cc00*/  SHF.R.U64 R30, R42, 0x10, R43 ;  /* 0x000000102a1e7819 */ /* 0x000fe2000000122b */
[----:B------:R-:W-:Y:S02]  /*cc10*/  HADD2.F32 R39, -RZ, R18.H0_H0 ;  /* 0x20000012ff277230 */ /* 0x000fe40000004100 */
[----:B------:R-:W-:Y:S02]  /*cc20*/  HADD2.F32 R38, -RZ, R38.H0_H0 ;  /* 0x20000026ff267230 */ /* 0x000fe40000004100 */
[----:B-1----:R-:W-:Y:S02]  /*cc30*/  HADD2.F32 R20, -RZ, R9.H0_H0 ;  /* 0x20000009ff147230 */ /* 0x002fe40000004100 */
[--C-:B------:R-:W-:Y:S02]  /*cc40*/  HADD2.F32 R22, -RZ, R11.reuse.H0_H0 ;  /* 0x2000000bff167230 */ /* 0x100fe40000004100 */
[----:B------:R-:W-:Y:S01]  /*cc50*/  HADD2.F32 R21, -RZ, R11.H1_H1 ;  /* 0x3000000bff157230 */ /* 0x000fe20000004100 */
[----:B------:R-:W-:Y:S01]  /*cc60*/  FMUL.FTZ R7, R20, R2 ;  /* 0x0000000214077220 */ /* 0x000fe20000410000 */
[----:B------:R-:W-:-:S02]  /*cc70*/  HADD2.F32 R11, -RZ, R88.H1_H1 ;  /* 0x30000058ff0b7230 */ /* 0x000fc40000004100 */
[----:B------:R-:W-:Y:S02]  /*cc80*/  HADD2.F32 R19, -RZ, R9.H1_H1 ;  /* 0x30000009ff137230 */ /* 0x000fe40000004100 */
[----:B------:R-:W-:Y:S02]  /*cc90*/  HADD2.F32 R24, -RZ, R8.H0_H0 ;  /* 0x20000008ff187230 */ /* 0x000fe40000004100 */
[--C-:B--2---:R-:W-:Y:S02]  /*cca0*/  HADD2.F32 R6, -RZ, R13.reuse.H0_H0 ;  /* 0x2000000dff067230 */ /* 0x104fe40000004100 */
[----:B------:R-:W-:Y:S02]  /*ccb0*/  HADD2.F32 R5, -RZ, R13.H1_H1 ;  /* 0x3000000dff057230 */ /* 0x000fe40000004100 */
[----:B------:R-:W-:Y:S01]  /*ccc0*/  HADD2.F32 R13, -RZ, R0.H0_H0 ;  /* 0x20000000ff0d7230 */ /* 0x000fe20000004100 */
[C---:B------:R-:W-:Y:S01]  /*ccd0*/  FFMA.FTZ R37, R6.reuse, R11, R7 ;  /* 0x0000000b06257223 */ /* 0x040fe20000010007 */
[----:B------:R-:W-:Y:S01]  /*cce0*/  HADD2.F32 R0, -RZ, R63.H1_H1 ;  /* 0x3000003fff007230 */ /* 0x000fe20000004100 */
[----:B------:R-:W-:Y:S01]  /*ccf0*/  FMUL.FTZ R34, R6, R2 ;  /* 0x0000000206227220 */ /* 0x000fe20000410000 */
[----:B------:R-:W-:Y:S01]  /*cd00*/  HADD2.F32 R3, -RZ, R15.H0_H0 ;  /* 0x2000000fff037230 */ /* 0x000fe20000004100 */
[-C--:B------:R-:W-:Y:S01]  /*cd10*/  FMUL.FTZ R6, R19, R13.reuse ;  /* 0x0000000d13067220 */ /* 0x080fe20000410000 */
[----:B------:R-:W-:Y:S01]  /*cd20*/  HADD2.F32 R7, -RZ, R89.H1_H1 ;  /* 0x30000059ff077230 */ /* 0x000fe20000004100 */
[----:B------:R-:W-:Y:S01]  /*cd30*/  FMUL.FTZ R2, R22, R0 ;  /* 0x0000000016027220 */ /* 0x000fe20000410000 */
[----:B------:R-:W-:Y:S01]  /*cd40*/  HADD2.F32 R9, -RZ, R12.H0_H0 ;  /* 0x2000000cff097230 */ /* 0x000fe20000004100 */
[----:B------:R-:W-:Y:S01]  /*cd50*/  FMUL.FTZ R31, R5, R13 ;  /* 0x0000000d051f7220 */ /* 0x000fe20000410000 */
[----:B------:R-:W-:Y:S01]  /*cd60*/  HADD2.F32 R13, -RZ, R17.H0_H0 ;  /* 0x20000011ff0d7230 */ /* 0x000fe20000004100 */
[----:B------:R-:W-:Y:S01]  /*cd70*/  FFMA.FTZ R32, R3, R7, R2 ;  /* 0x0000000703207223 */ /* 0x000fe20000010002 */
[----:B------:R-:W-:Y:S01]  /*cd80*/  HADD2.F32 R2, -RZ, R88.H0_H0 ;  /* 0x20000058ff027230 */ /* 0x000fe20000004100 */
[----:B------:R-:W-:Y:S01]  /*cd90*/  FFMA.FTZ R35, R5, R40, R6 ;  /* 0x0000002805237223 */ /* 0x000fe20000010006 */
[----:B------:R-:W-:Y:S01]  /*cda0*/  HADD2.F32 R6, -RZ, R90.H0_H0 ;  /* 0x2000005aff067230 */ /* 0x000fe20000004100 */
[----:B------:R-:W-:Y:S01]  /*cdb0*/  FMUL.FTZ R27, R3, R0 ;  /* 0x00000000031b7220 */ /* 0x000fe20000410000 */
[----:B------:R-:W-:Y:S01]  /*cdc0*/  HADD2.F32 R26, -RZ, R8.H1_H1 ;  /* 0x30000008ff1a7230 */ /* 0x000fe20000004100 */
[----:B------:R-:W-:Y:S01]  /*cdd0*/  FMUL.FTZ R5, R24, R2 ;  /* 0x0000000218057220 */ /* 0x000fe20000410000 */
[----:B------:R-:W-:Y:S01]  /*cde0*/  HADD2.F32 R8, -RZ, R15.H1_H1 ;  /* 0x3000000fff087230 */ /* 0x000fe20000004100 */
[----:B------:R-:W-:Y:S01]  /*cdf0*/  FMUL.FTZ R3, R21, R13 ;  /* 0x0000000d15037220 */ /* 0x000fe20000410000 */
[--C-:B------:R-:W-:Y:S01]  /*ce00*/  HADD2.F32 R23, -RZ, R10.reuse.H0_H0 ;  /* 0x2000000aff177230 */ /* 0x100fe20000004100 */
[C---:B------:R-:W-:Y:S01]  /*ce10*/  FFMA.FTZ R28, R9.reuse, R6, R5 ;  /* 0x00000006091c7223 */ /* 0x040fe20000010005 */
[----:B------:R-:W-:Y:S01]  /*ce20*/  HADD2.F32 R25, -RZ, R10.H1_H1 ;  /* 0x3000000aff197230 */ /* 0x000fe20000004100 */
[C---:B------:R-:W-:Y:S01]  /*ce30*/  FFMA.FTZ R29, R8.reuse, R39, R3 ;  /* 0x00000027081d7223 */ /* 0x040fe20000010003 */
[----:B------:R-:W-:Y:S01]  /*ce40*/  HADD2.F32 R10, -RZ, R14.H0_H0 ;  /* 0x2000000eff0a7230 */ /* 0x000fe20000004100 */
[----:B------:R-:W-:Y:S01]  /*ce50*/  FMUL.FTZ R17, R8, R13 ;  /* 0x0000000d08117220 */ /* 0x000fe20000410000 */
[----:B------:R-:W-:Y:S01]  /*ce60*/  HADD2.F32 R0, -RZ, R89.H0_H0 ;  /* 0x20000059ff007230 */ /* 0x000fe20000004100 */
[----:B------:R-:W-:Y:S01]  /*ce70*/  FMUL.FTZ R16, R9, R2 ;  /* 0x0000000209107220 */ /* 0x000fe20000410000 */
[----:B------:R-:W-:Y:S01]  /*ce80*/  HADD2.F32 R5, -RZ, R36.H0_H0 ;  /* 0x20000024ff057230 */ /* 0x000fe20000004100 */
[----:B------:R-:W-:Y:S01]  /*ce90*/  FFMA.FTZ R13, R19, R40, -R31 ;  /* 0x00000028130d7223 */ /* 0x000fe2000001081f */
[----:B------:R-:W-:Y:S01]  /*cea0*/  HADD2.F32 R3, -RZ, R90.H1_H1 ;  /* 0x3000005aff037230 */ /* 0x000fe20000004100 */
[-C--:B------:R-:W-:Y:S01]  /*ceb0*/  FMUL.FTZ R2, R23, R0.reuse ;  /* 0x0000000017027220 */ /* 0x080fe20000410000 */
[----:B------:R-:W-:Y:S01]  /*cec0*/  HADD2.F32 R12, -RZ, R12.H1_H1 ;  /* 0x3000000cff0c7230 */ /* 0x000fe20000004100 */
[----:B------:R-:W-:Y:S01]  /*ced0*/  FMUL.FTZ R8, R10, R0 ;  /* 0x000000000a087220 */ /* 0x000fe20000410000 */
[----:B------:R-:W-:Y:S01]  /*cee0*/  HADD2.F32 R9, -RZ, R30.H0_H0 ;  /* 0x2000001eff097230 */ /* 0x000fe20000004100 */
[----:B------:R-:W-:Y:S01]  /*cef0*/  FMUL.FTZ R0, R26, R5 ;  /* 0x000000051a007220 */ /* 0x000fe20000410000 */
[----:B------:R-:W-:Y:S01]  /*cf00*/  HADD2.F32 R36, -RZ, R45.H0_H0 ;  /* 0x2000002dff247230 */ /* 0x000fe20000004100 */
[----:B------:R-:W-:Y:S01]  /*cf10*/  FFMA.FTZ R30, R10, R3, R2 ;  /* 0x000000030a1e7223 */ /* 0x000fe20000010002 */
[----:B------:R-:W-:Y:S01]  /*cf20*/  HADD2.F32 R14, -RZ, R14.H1_H1 ;  /* 0x3000000eff0e7230 */ /* 0x000fe20000004100 */
[----:B------:R-:W-:-:S02]  /*cf30*/  FMUL.FTZ R2, R25, R9 ;  /* 0x0000000919027220 */ /* 0x000fc40000410000 */
[C---:B------:R-:W-:Y:S02]  /*cf40*/  FFMA.FTZ R15, R12.reuse, R36, R0 ;  /* 0x000000240c0f7223 */ /* 0x040fe40000010000 */
[----:B------:R-:W-:Y:S02]  /*cf50*/  FMUL.FTZ R5, R12, R5 ;  /* 0x000000050c057220 */ /* 0x000fe40000410000 */
[C---:B------:R-:W-:Y:S01]  /*cf60*/  FMUL.FTZ R0, R14.reuse, R9 ;  /* 0x000000090e007220 */ /* 0x040fe20000410000 */
[----:B------:R-:W-:Y:S01]  /*cf70*/  F2FP.PACK_AB R9, R35, R37 ;  /* 0x000000252309723e */ /* 0x000fe200000000ff */
[----:B------:R-:W-:Y:S02]  /*cf80*/  FFMA.FTZ R18, R14, R38, R2 ;  /* 0x000000260e127223 */ /* 0x000fe40000010002 */
[----:B------:R-:W-:Y:S01]  /*cf90*/  FFMA.FTZ R12, R20, R11, -R34 ;  /* 0x0000000b140c7223 */ /* 0x000fe20000010822 */
[----:B------:R-:W-:Y:S01]  /*cfa0*/  F2FP.PACK_AB R11, R29, R32 ;  /* 0x000000201d0b723e */ /* 0x000fe200000000ff */
[----:B------:R-:W-:-:S02]  /*cfb0*/  FFMA.FTZ R10, R22, R7, -R27 ;  /* 0x00000007160a7223 */ /* 0x000fc4000001081b */
[----:B------:R-:W-:Y:S01]  /*cfc0*/  FFMA.FTZ R7, R21, R39, -R17 ;  /* 0x0000002715077223 */ /* 0x000fe20000010811 */
[----:B------:R-:W-:Y:S01]  /*cfd0*/  F2FP.PACK_AB R13, R13, R12 ;  /* 0x0000000c0d0d723e */ /* 0x000fe200000000ff */
[----:B------:R-:W-:Y:S02]  /*cfe0*/  FFMA.FTZ R6, R24, R6, -R16 ;  /* 0x0000000618067223 */ /* 0x000fe40000010810 */
[----:B------:R-:W-:Y:S01]  /*cff0*/  FFMA.FTZ R3, R23, R3, -R8 ;  /* 0x0000000317037223 */ /* 0x000fe20000010808 */
[----:B------:R-:W-:Y:S01]  /*d000*/  F2FP.PACK_AB R8, R15, R28 ;  /* 0x0000001c0f08723e */ /* 0x000fe200000000ff */
[----:B------:R-:W-:Y:S01]  /*d010*/  FFMA.FTZ R2, R26, R36, -R5 ;  /* 0x000000241a027223 */ /* 0x000fe20000010805 */
[----:B------:R-:W-:Y:S01]  /*d020*/  F2FP.PACK_AB R15, R7, R10 ;  /* 0x0000000a070f723e */ /* 0x000fe200000000ff */
[----:B------:R-:W-:Y:S01]  /*d030*/  FFMA.FTZ R0, R25, R38, -R0 ;  /* 0x0000002619007223 */ /* 0x000fe20000010800 */
[----:B------:R-:W-:Y:S02]  /*d040*/  F2FP.PACK_AB R10, R18, R30 ;  /* 0x0000001e120a723e */ /* 0x000fe400000000ff */
[----:B------:R-:W-:-:S02]  /*d050*/  F2FP.PACK_AB R12, R2, R6 ;  /* 0x00000006020c723e */ /* 0x000fc400000000ff */
[----:B------:R-:W-:-:S05]  /*d060*/  F2FP.PACK_AB R14, R0, R3 ;  /* 0x00000003000e723e */ /* 0x000fca00000000ff */
[----:B------:R1:W-:Y:S04]  /*d070*/  STS.128 [R44+0x6080], R12 ;  /* 0x0060800c2c007388 */ /* 0x0003e80000000c00 */
[----:B------:R1:W-:Y:S02]  /*d080*/  STS.128 [R33+0x6080], R8 ;  /* 0x0060800821007388 */ /* 0x0003e40000000c00 */
.L_x_485:
[----:B------:R-:W-:Y:S05]  /*d090*/  BSYNC B0 ;  /* 0x0000000000007941 */ /* 0x000fea0003800000 */
.L_x_484:
[----:B------:R-:W-:-:S04]  /*d0a0*/  IADD3 R0, R61, 0x20, RZ ;  /* 0x000000203d007810 */ /* 0x000fc80007ffe0ff */
        /* <DEDUP_REMOVED lines=30> */
[----:B------:R-:W-:Y:S01]  /*d290*/  SHF.R.U32.HI R16, RZ, 0x10, R53 ;  /* 0x00000010ff107819 */ /* 0x000fe20000011635 */
[----:B------:R-:W1:Y:S01]  /*d2a0*/  LDS.128 R8, [R36+0x6080] ;  /* 0x0060800024087984 */ /* 0x000e620000000c00 */
[----:B------:R-:W-:-:S02]  /*d2b0*/  IADD3 R0, R3, R0, R7 ;  /* 0x0000000003007210 */ /* 0x000fc40007ffe007 */
[----:B------:R-:W-:Y:S01]  /*d2c0*/  SHF.R.U32.HI R17, RZ, 0x10, R59 ;  /* 0x00000010ff117819 */ /* 0x000fe2000001163b */
[----:B------:R-:W-:Y:S01]  /*d2d0*/  HADD2.F32 R42, -RZ, R16.H0_H0 ;  /* 0x20000010ff2a7230 */ /* 0x000fe20000004100 */
[----:B------:R-:W-:Y:S01]  /*d2e0*/  SHF.R.U32.HI R18, RZ, 0x10, R55 ;  /* 0x00000010ff127819 */ /* 0x000fe20000011637 */
[----:B------:R-:W-:Y:S01]  /*d2f0*/  IMAD.SHL.U32 R33, R0, 0x2, RZ ;  /* 0x0000000200217824 */ /* 0x000fe200078e00ff */
[--C-:B------:R-:W-:Y:S02]  /*d300*/  SHF.R.U32.HI R0, RZ, 0x10, R57.reuse ;  /* 0x00000010ff007819 */ /* 0x100fe40000011639 */
[----:B------:R-:W-:Y:S01]  /*d310*/  SHF.R.U64 R30, R56, 0x10, R57 ;  /* 0x00000010381e7819 */ /* 0x000fe20000001239 */
[----:B------:R-:W-:Y:S01]  /*d320*/  HADD2.F32 R41, -RZ, R18.H0_H0 ;  /* 0x20000012ff297230 */ /* 0x000fe20000004100 */
[----:B------:R-:W2:Y:S01]  /*d330*/  LDS.128 R12, [R33+0x6080] ;  /* 0x00608000210c7984 */ /* 0x000ea20000000c00 */
[----:B------:R-:W-:Y:S02]  /*d340*/  SHF.R.U64 R38, R52, 0x10, R53 ;  /* 0x0000001034267819 */ /* 0x000fe40000001235 */
[----:B------:R-:W-:-:S02]  /*d350*/  SHF.R.U64 R35, R58, 0x10, R59 ;  /* 0x000000103a237819 */ /* 0x000fc4000000123b */
[----:B------:R-:W-:Y:S01]  /*d360*/  SHF.R.U64 R39, R54, 0x10, R55 ;  /* 0x0000001036277819 */ /* 0x000fe20000001237 */
[----:B------:R-:W-:Y:S02]  /*d370*/  HADD2.F32 R38, -RZ, R38.H0_H0 ;  /* 0x20000026ff267230 */ /* 0x000fe40000004100 */
[----:B-1----:R-:W-:Y:S02]  /*d380*/  HADD2.F32 R20, -RZ, R9.H0_H0 ;  /* 0x20000009ff147230 */ /* 0x002fe40000004100 */
[--C-:B------:R-:W-:Y:S02]  /*d390*/  HADD2.F32 R22, -RZ, R11.reuse.H0_H0 ;  /* 0x2000000bff167230 */ /* 0x100fe40000004100 */
[----:B------:R-:W-:Y:S01]  /*d3a0*/  HADD2.F32 R21, -RZ, R11.H1_H1 ;  /* 0x3000000bff157230 */ /* 0x000fe20000004100 */
[----:B------:R-:W-:Y:S01]  /*d3b0*/  FMUL.FTZ R7, R20, R2 ;  /* 0x0000000214077220 */ /* 0x000fe20000410000 */
[----:B------:R-:W-:Y:S02]  /*d3c0*/  HADD2.F32 R11, -RZ, R93.H0_H0 ;  /* 0x2000005dff0b7230 */ /* 0x000fe40000004100 */
[----:B------:R-:W-:-:S02]  /*d3d0*/  HADD2.F32 R19, -RZ, R9.H1_H1 ;  /* 0x30000009ff137230 */ /* 0x000fc40000004100 */
        /* <DEDUP_REMOVED lines=39> */
[----:B------:R-:W-:Y:S01]  /*d650*/  HADD2.F32 R14, -RZ, R14.H1_H1 ;  /* 0x3000000eff0e7230 */ /* 0x000fe20000004100 */
[----:B------:R-:W-:Y:S01]  /*d660*/  FFMA.FTZ R30, R10, R3, R2 ;  /* 0x000000030a1e7223 */ /* 0x000fe20000010002 */
[----:B------:R-:W-:Y:S01]  /*d670*/  HADD2.F32 R35, -RZ, R39.H0_H0 ;  /* 0x20000027ff237230 */ /* 0x000fe20000004100 */
        /* <DEDUP_REMOVED lines=22> */
.L_x_481:
[----:B------:R-:W-:Y:S05]  /*d7e0*/  BSYNC B1 ;  /* 0x0000000000017941 */ /* 0x000fea0003800000 */
.L_x_480:
[----:B------:R-:W-:-:S04]  /*d7f0*/  IADD3 R16, R60, 0x40, RZ ;  /* 0x000000403c107810 */ /* 0x000fc80007ffe0ff */
[----:B------:R-:W-:-:S13]  /*d800*/  ISETP.GE.AND P0, PT, R16, R62, PT ;  /* 0x0000003e1000720c */ /* 0x000fda0003f06270 */
[----:B------:R-:W-:Y:S05]  /*d810*/  @P0 BRA `(.L_x_465) ;  /* 0x0000162000000947 */ /* 0x000fea0003800000 */
[----:B------:R-:W-:Y:S01]  /*d820*/  ISETP.GE.AND P0, PT, R61, c[0x0][0x27c], PT ;  /* 0x00009f003d007a0c */ /* 0x000fe20003f06270 */
[----:B------:R-:W-:-:S12]  /*d830*/  BSSY B0, `(.L_x_486) ;  /* 0x0000070000007945 */ /* 0x000fd80003800000 */
[----:B------:R-:W-:Y:S05]  /*d840*/  @P0 BRA `(.L_x_487) ;  /* 0x000006e000000947 */ /* 0x000fea0003800000 */
[----:B------:R-:W-:Y:S01]  /*d850*/  SHF.R.S32.HI R0, RZ, 0x1f, R16 ;  /* 0x0000001fff007819 */ /* 0x000fe20000011410 */
[----:B------:R-:W-:Y:S01]  /*d860*/  IMAD.MOV.U32 R6, RZ, RZ, c[0x0][0x27c] ;  /* 0x00009f00ff067624 */ /* 0x000fe200078e00ff */
[-C--:B------:R-:W-:Y:S02]  /*d870*/  LEA.HI R2, R16, R16.reuse, RZ, 0x1 ;  /* 0x0000001010027211 */ /* 0x080fe400078f08ff */
[----:B------:R-:W-:Y:S02]  /*d880*/  LEA.HI R0, R0, R16, RZ, 0x3 ;  /* 0x0000001000007211 */ /* 0x000fe400078f18ff */
[----:B------:R-:W-:Y:S01]  /*d890*/  LEA.HI R6, R6, R48, RZ, 0x1d ;  /* 0x0000003006067211 */ /* 0x000fe200078fe8ff */
[C---:B------:R-:W-:Y:S01]  /*d8a0*/  IMAD.SHL.U32 R3, R2.reuse, 0x20, RZ ;  /* 0x0000002002037824 */ /* 0x040fe200078e00ff */
[----:B------:R-:W-:Y:S02]  /*d8b0*/  LOP3.LUT R5, R2, 0x7fffffe, RZ, 0xc0, !PT ;  /* 0x07fffffe02057812 */ /* 0x000fe400078ec0ff */
[----:B------:R-:W-:-:S02]  /*d8c0*/  SHF.L.U32 R2, R0, 0x5, RZ ;  /* 0x0000000500027819 */ /* 0x000fc400000006ff */
[----:B------:R-:W-:Y:S02]  /*d8d0*/  SHF.R.S32.HI R7, RZ, 0x1f, R6 ;  /* 0x0000001fff077819 */ /* 0x000fe40000011406 */
[----:B------:R-:W-:Y:S01]  /*d8e0*/  LOP3.LUT R0, R3, 0xc0, RZ, 0xc0, !PT ;  /* 0x000000c003007812 */ /* 0x000fe200078ec0ff */
[----:B------:R-:W-:Y:S01]  /*d8f0*/  IMAD.IADD R3, R16, 0x1, -R5 ;  /* 0x0000000110037824 */ /* 0x000fe200078e0a05 */
[----:B------:R-:W-:Y:S02]  /*d900*/  LOP3.LUT R2, R2, 0xffffff00, RZ, 0xc0, !PT ;  /* 0xffffff0002027812 */ /* 0x000fe400078ec0ff */
[----:B------:R-:W-:Y:S02]  /*d910*/  LEA.HI R7, R7, R6, RZ, 0x2 ;  /* 0x0000000607077211 */ /* 0x000fe400078f10ff */
[----:B------:R-:W-:Y:S01]  /*d920*/  SHF.L.U32 R6, R6, 0x3, RZ ;  /* 0x0000000306067819 */ /* 0x000fe200000006ff */
[----:B------:R-:W-:Y:S01]  /*d930*/  IMAD R3, R3, 0x20, R2 ;  /* 0x0000002003037824 */ /* 0x000fe200078e0202 */
[----:B------:R-:W-:-:S02]  /*d940*/  LOP3.LUT R5, R0, 0x18, R61, 0xf8, !PT ;  /* 0x0000001800057812 */ /* 0x000fc400078ef83d */
[----:B-1----:R-:W-:Y:S02]  /*d950*/  SHF.R.U32.HI R8, RZ, 0x3, R0 ;  /* 0x00000003ff087819 */ /* 0x002fe40000011600 */
[----:B------:R-:W-:Y:S02]  /*d960*/  LOP3.LUT R2, R0, 0x18, R6, 0xf8, !PT ;  /* 0x0000001800027812 */ /* 0x000fe400078ef806 */
[-C--:B------:R-:W-:Y:S02]  /*d970*/  LOP3.LUT R5, R5, R8.reuse, RZ, 0x3c, !PT ;  /* 0x0000000805057212 */ /* 0x080fe400078e3cff */
[----:B------:R-:W-:Y:S02]  /*d980*/  SHF.L.U32 R0, R7, 0xa, RZ ;  /* 0x0000000a07007819 */ /* 0x000fe400000006ff */
[----:B------:R-:W-:Y:S01]  /*d990*/  LOP3.LUT R2, R2, R8, RZ, 0x3c, !PT ;  /* 0x0000000802027212 */ /* 0x000fe200078e3cff */
[----:B------:R-:W-:Y:S01]  /*d9a0*/  IMAD.IADD R5, R3, 0x1, R5 ;  /* 0x0000000103057824 */ /* 0x000fe200078e0205 */
[----:B------:R-:W-:-:S02]  /*d9b0*/  LOP3.LUT R0, R0, 0x7ffff000, RZ, 0xc0, !PT ;  /* 0x7ffff00000007812 */ /* 0x000fc400078ec0ff */
[----:B------:R-:W-:Y:S02]  /*d9c0*/  SHF.R.U32.HI R17, RZ, 0x10, R67 ;  /* 0x00000010ff117819 */ /* 0x000fe40000011643 */
[----:B------:R-:W-:Y:S02]  /*d9d0*/  IADD3 R0, R2, R0, R3 ;  /* 0x0000000002007210 */ /* 0x000fe40007ffe003 */
[----:B------:R-:W-:Y:S01]  /*d9e0*/  SHF.L.U32 R35, R5, 0x1, RZ ;  /* 0x0000000105237819 */ /* 0x000fe200000006ff */
[----:B------:R-:W-:Y:S01]  /*d9f0*/  HADD2.F32 R42, -RZ, R17.H0_H0 ;  /* 0x20000011ff2a7230 */ /* 0x000fe20000004100 */
[----:B------:R-:W-:Y:S01]  /*da00*/  SHF.L.U32 R32, R0, 0x1, RZ ;  /* 0x0000000100207819 */ /* 0x000fe200000006ff */
[----:B------:R-:W-:Y:S01]  /*da10*/  HADD2.F32 R0, -RZ, R96.H0_H0 ;  /* 0x20000060ff007230 */ /* 0x000fe20000004100 */
[----:B------:R-:W-:Y:S01]  /*da20*/  SHF.R.U32.HI R2, RZ, 0x10, R71 ;  /* 0x00000010ff027819 */ /* 0x000fe20000011647 */
[----:B------:R-:W1:Y:S01]  /*da30*/  LDS.128 R8, [R35+0x6080] ;  /* 0x0060800023087984 */ /* 0x000e620000000c00 */
[----:B------:R-:W-:-:S02]  /*da40*/  SHF.R.U32.HI R26, RZ, 0x10, R69 ;  /* 0x00000010ff1a7819 */ /* 0x000fc40000011645 */
[----:B------:R-:W-:Y:S01]  /*da50*/  SHF.R.U32.HI R27, RZ, 0x10, R65 ;  /* 0x00000010ff1b7819 */ /* 0x000fe20000011641 */
[----:B------:R-:W2:Y:S01]  /*da60*/  LDS.128 R12, [R32+0x6080] ;  /* 0x00608000200c7984 */ /* 0x000ea20000000c00 */
[----:B------:R-:W-:Y:S02]  /*da70*/  SHF.R.U64 R30, R68, 0x10, R69 ;  /* 0x00000010441e7819 */ /* 0x000fe40000001245 */
[----:B------:R-:W-:Y:S01]  /*da80*/  SHF.R.U64 R36, R70, 0x10, R71 ;  /* 0x0000001046247819 */ /* 0x000fe20000001247 */
[----:B------:R-:W-:Y:S01]  /*da90*/  HADD2.F32 R41, -RZ, R27.H0_H0 ;  /* 0x2000001bff297230 */ /* 0x000fe20000004100 */
[----:B------:R-:W-:Y:S02]  /*daa0*/  SHF.R.U64 R38, R64, 0x10, R65 ;  /* 0x0000001040267819 */ /* 0x000fe40000001241 */
[----:B------:R-:W-:-:S03]  /*dab0*/  SHF.R.U64 R39, R66, 0x10, R67 ;  /* 0x0000001042277819 */ /* 0x000fc60000001243 */
[----:B------:R-:W-:Y:S02]  /*dac0*/  HADD2.F32 R38, -RZ, R38.H0_H0 ;  /* 0x20000026ff267230 */ /* 0x000fe40000004100 */
[----:B------:R-:W-:Y:S02]  /*dad0*/  HADD2.F32 R39, -RZ, R39.H0_H0 ;  /* 0x20000027ff277230 */ /* 0x000fe40000004100 */
[----:B-1----:R-:W-:Y:S02]  /*dae0*/  HADD2.F32 R19, -RZ, R11.H0_H0 ;  /* 0x2000000bff137230 */ /* 0x002fe40000004100 */
[--C-:B------:R-:W-:Y:S02]  /*daf0*/  HADD2.F32 R23, -RZ, R8.reuse.H0_H0 ;  /* 0x20000008ff177230 */ /* 0x100fe40000004100 */
[----:B------:R-:W-:Y:S01]  /*db00*/  HADD2.F32 R25, -RZ, R8.H1_H1 ;  /* 0x30000008ff197230 */ /* 0x000fe20000004100 */
[----:B------:R-:W-:Y:S01]  /*db10*/  FMUL.FTZ R7, R19, R0 ;  /* 0x0000000013077220 */ /* 0x000fe20000410000 */
[----:B------:R-:W-:-:S02]  /*db20*/  HADD2.F32 R21, -RZ, R9.H0_H0 ;  /* 0x20000009ff157230 */ /* 0x000fc40000004100 */
[----:B------:R-:W-:Y:S02]  /*db30*/  HADD2.F32 R20, -RZ, R9.H1_H1 ;  /* 0x30000009ff147230 */ /* 0x000fe40000004100 */
        /* <DEDUP_REMOVED lines=16> */
[----:B------:R-:W-:Y:S01]  /*dc40*/  FMUL.FTZ R28, R6, R2 ;  /* 0x00000002061c7220 */ /* 0x000fe20000410000 */
[----:B------:R-:W-:Y:S01]  /*dc50*/  HADD2.F32 R2, -RZ, R97.H0_H0 ;  /* 0x20000061ff027230 */ /* 0x000fe20000004100 */
[----:B------:R-:W-:Y:S01]  /*dc60*/  FMUL.FTZ R0, R18, R15 ;  /* 0x0000000f12007220 */ /* 0x000fe20000410000 */
[----:B------:R-:W-:Y:S01]  /*dc70*/  HADD2.F32 R15, -RZ, R26.H0_H0 ;  /* 0x2000001aff0f7230 */ /* 0x000fe20000004100 */
[----:B------:R-:W-:Y:S01]  /*dc80*/  FFMA.FTZ R33, R6, R11, R5 ;  /* 0x0000000b06217223 */ /* 0x000fe20000010005 */
[--C-:B------:R-:W-:Y:S01]  /*dc90*/  HADD2.F32 R6, -RZ, R99.reuse.H0_H0 ;  /* 0x20000063ff067230 */ /* 0x100fe20000004100 */
[----:B------:R-:W-:Y:S01]  /*dca0*/  FMUL.FTZ R5, R23, R2 ;  /* 0x0000000217057220 */ /* 0x000fe20000410000 */
[----:B------:R-:W-:Y:S01]  /*dcb0*/  HADD2.F32 R24, -RZ, R10.H1_H1 ;  /* 0x3000000aff187230 */ /* 0x000fe20000004100 */
[----:B------:R-:W-:Y:S01]  /*dcc0*/  FFMA.FTZ R37, R3, R42, R0 ;  /* 0x0000002a03257223 */ /* 0x000fe20000010000 */
[----:B------:R-:W-:Y:S01]  /*dcd0*/  HADD2.F32 R10, -RZ, R14.H0_H0 ;  /* 0x2000000eff0a7230 */ /* 0x000fe20000004100 */
[----:B------:R-:W-:Y:S01]  /*dce0*/  FMUL.FTZ R3, R20, R15 ;  /* 0x0000000f14037220 */ /* 0x000fe20000410000 */
[----:B------:R-:W-:Y:S01]  /*dcf0*/  HADD2.F32 R0, -RZ, R98.H1_H1 ;  /* 0x30000062ff007230 */ /* 0x000fe20000004100 */
[C---:B------:R-:W-:Y:S01]  /*dd00*/  FFMA.FTZ R29, R9.reuse, R6, R5 ;  /* 0x00000006091d7223 */ /* 0x040fe20000010005 */
[----:B------:R-:W-:Y:S01]  /*dd10*/  HADD2.F32 R5, -RZ, R30.H0_H0 ;  /* 0x2000001eff057230 */ /* 0x000fe20000004100 */
[C---:B------:R-:W-:Y:S01]  /*dd20*/  FFMA.FTZ R31, R8.reuse, R41, R3 ;  /* 0x00000029081f7223 */ /* 0x040fe20000010003 */
[----:B------:R-:W-:Y:S01]  /*dd30*/  HADD2.F32 R3, -RZ, R99.H1_H1 ;  /* 0x30000063ff037230 */ /* 0x000fe20000004100 */
[----:B------:R-:W-:Y:S01]  /*dd40*/  FMUL.FTZ R27, R8, R15 ;  /* 0x0000000f081b7220 */ /* 0x000fe20000410000 */
[----:B------:R-:W-:Y:S01]  /*dd50*/  HADD2.F32 R14, -RZ, R14.H1_H1 ;  /* 0x3000000eff0e7230 */ /* 0x000fe20000004100 */
[----:B------:R-:W-:Y:S01]  /*dd60*/  FMUL.FTZ R17, R9, R2 ;  /* 0x0000000209117220 */ /* 0x000fe20000410000 */
[----:B------:R-:W-:Y:S01]  /*dd70*/  HADD2.F32 R9, -RZ, R36.H0_H0 ;  /* 0x20000024ff097230 */ /* 0x000fe20000004100 */
[----:B------:R-:W-:-:S02]  /*dd80*/  FMUL.FTZ R2, R22, R0 ;  /* 0x0000000016027220 */ /* 0x000fc40000410000 */
[C---:B------:R-:W-:Y:S02]  /*dd90*/  FMUL.FTZ R8, R10.reuse, R0 ;  /* 0x000000000a087220 */ /* 0x040fe40000410000 */
[----:B------:R-:W-:Y:S02]  /*dda0*/  FMUL.FTZ R0, R25, R5 ;  /* 0x0000000519007220 */ /* 0x000fe40000410000 */
[----:B------:R-:W-:Y:S02]  /*ddb0*/  FFMA.FTZ R30, R10, R3, R2 ;  /* 0x000000030a1e7223 */ /* 0x000fe40000010002 */
[----:B------:R-:W-:Y:S02]  /*ddc0*/  FMUL.FTZ R2, R24, R9 ;  /* 0x0000000918027220 */ /* 0x000fe40000410000 */
[C---:B------:R-:W-:Y:S02]  /*ddd0*/  FFMA.FTZ R15, R13.reuse, R38, R0 ;  /* 0x000000260d0f7223 */ /* 0x040fe40000010000 */
[----:B------:R-:W-:-:S02]  /*dde0*/  FMUL.FTZ R5, R13, R5 ;  /* 0x000000050d057220 */ /* 0x000fc40000410000 */
[C---:B------:R-:W-:Y:S01]  /*ddf0*/  FMUL.FTZ R0, R14.reuse, R9 ;  /* 0x000000090e007220 */ /* 0x040fe20000410000 */
[----:B------:R-:W-:Y:S01]  /*de00*/  F2FP.PACK_AB R9, R31, R33 ;  /* 0x000000211f09723e */ /* 0x000fe200000000ff */
[----:B------:R-:W-:Y:S02]  /*de10*/  FFMA.FTZ R10, R19, R12, -R34 ;  /* 0x0000000c130a7223 */ /* 0x000fe40000010822 */
[----:B------:R-:W-:Y:S02]  /*de20*/  FFMA.FTZ R26, R14, R39, R2 ;  /* 0x000000270e1a7223 */ /* 0x000fe40000010002 */
[----:B------:R-:W-:Y:S01]  /*de30*/  FFMA.FTZ R12, R21, R11, -R28 ;  /* 0x0000000b150c7223 */ /* 0x000fe2000001081c */
[----:B------:R-:W-:Y:S01]  /*de40*/  F2FP.PACK_AB R11, R37, R40 ;  /* 0x00000028250b723e */ /* 0x000fe200000000ff */
[----:B------:R-:W-:Y:S02]  /*de50*/  FFMA.FTZ R13, R20, R41, -R27 ;  /* 0x00000029140d7223 */ /* 0x000fe4000001081b */
[----:B------:R-:W-:-:S02]  /*de60*/  FFMA.FTZ R7, R18, R42, -R7 ;  /* 0x0000002a12077223 */ /* 0x000fc40000010807 */
        /* <DEDUP_REMOVED lines=8> */
[----:B------:R-:W-:Y:S02]  /*def0*/  F2FP.PACK_AB R12, R2, R6 ;  /* 0x00000006020c723e */ /* 0x000fe400000000ff */
[----:B------:R-:W-:-:S05]  /*df00*/  F2FP.PACK_AB R14, R0, R3 ;  /* 0x00000003000e723e */ /* 0x000fca00000000ff */
[----:B------:R1:W-:Y:S04]  /*df10*/  STS.128 [R35+0x6080], R12 ;  /* 0x0060800c23007388 */ /* 0x0003e80000000c00 */
[----:B------:R1:W-:Y:S02]  /*df20*/  STS.128 [R32+0x6080], R8 ;  /* 0x0060800820007388 */ /* 0x0003e40000000c00 */
.L_x_487:
[----:B------:R-:W-:Y:S05]  /*df30*/  BSYNC B0 ;  /* 0x0000000000007941 */ /* 0x000fea0003800000 */
.L_x_486:
[----:B------:R-:W-:Y:S01]  /*df40*/  IADD3 R0, R61, 0x10, RZ ;  /* 0x000000103d007810 */ /* 0x000fe20007ffe0ff */
[----:B------:R-:W-:Y:S03]  /*df50*/  BSSY B0, `(.L_x_488) ;  /* 0x0000077000007945 */ /* 0x000fe60003800000 */
[----:B------:R-:W-:-:S13]  /*df60*/  ISETP.GE.AND P0, PT, R0, c[0x0][0x27c], PT ;  /* 0x00009f0000007a0c */ /* 0x000fda0003f06270 */
[----:B------:R-:W-:Y:S05]  /*df70*/  @P0 BRA `(.L_x_489) ;  /* 0x0000074000000947 */ /* 0x000fea0003800000 */
[----:B------:R-:W-:Y:S01]  /*df80*/  SHF.R.S32.HI R2, RZ, 0x1f, R0 ;  /* 0x0000001fff027819 */ /* 0x000fe20000011400 */
[----:B-1----:R-:W-:Y:S01]  /*df90*/  IMAD.MOV.U32 R9, RZ, RZ, c[0x0][0x27c] ;  /* 0x00009f00ff097624 */ /* 0x002fe200078e00ff */
[----:B------:R-:W-:Y:S02]  /*dfa0*/  SHF.R.S32.HI R3, RZ, 0x1f, R16 ;  /* 0x0000001fff037819 */ /* 0x000fe40000011410 */
[CC--:B------:R-:W-:Y:S02]  /*dfb0*/  LEA.HI R7, R2.reuse, R0.reuse, RZ, 0x3 ;  /* 0x0000000002077211 */ /* 0x0c0fe400078f18ff */
[----:B------:R-:W-:Y:S02]  /*dfc0*/  LEA.HI R8, R2, R0, RZ, 0x5 ;  /* 0x0000000002087211 */ /* 0x000fe400078f28ff */
[-C--:B------:R-:W-:Y:S02]  /*dfd0*/  LEA.HI R6, R16, R16.reuse, RZ, 0x1 ;  /* 0x0000001010067211 */ /* 0x080fe400078f08ff */
[----:B------:R-:W-:-:S02]  /*dfe0*/  LEA.HI R0, R3, R16, RZ, 0x3 ;  /* 0x0000001003007211 */ /* 0x000fc400078f18ff */
[----:B------:R-:W-:Y:S01]  /*dff0*/  SHF.R.S32.HI R2, RZ, 0x3, R7 ;  /* 0x00000003ff027819 */ /* 0x000fe20000011407 */
[C---:B------:R-:W-:Y:S01]  /*e000*/  IMAD.SHL.U32 R5, R6.reuse, 0x20, RZ ;  /* 0x0000002006057824 */ /* 0x040fe200078e00ff */
[----:B------:R-:W-:Y:S01]  /*e010*/  LOP3.LUT R6, R6, 0x7fffffe, RZ, 0xc0, !PT ;  /* 0x07fffffe06067812 */ /* 0x000fe200078ec0ff */
[----:B------:R-:W-:Y:S01]  /*e020*/  IMAD.SHL.U32 R3, R0, 0x20, RZ ;  /* 0x0000002000037824 */ /* 0x000fe200078e00ff */
[----:B------:R-:W-:Y:S02]  /*e030*/  LEA.HI R2, R9, R2, RZ, 0x1d ;  /* 0x0000000209027211 */ /* 0x000fe400078fe8ff */
[----:B------:R-:W-:Y:S01]  /*e040*/  LOP3.LUT R0, R5, 0xc0, RZ, 0xc0, !PT ;  /* 0x000000c005007812 */ /* 0x000fe200078ec0ff */
[----:B------:R-:W-:Y:S01]  /*e050*/  IMAD.SHL.U32 R5, R8, 0x80, RZ ;  /* 0x0000008008057824 */ /* 0x000fe200078e00ff */
[----:B------:R-:W-:Y:S02]  /*e060*/  IADD3 R6, R16, -R6, RZ ;  /* 0x8000000610067210 */ /* 0x000fe40007ffe0ff */
[----:B------:R-:W-:-:S02]  /*e070*/  LOP3.LUT R3, R3, 0xffffff00, RZ, 0xc0, !PT ;  /* 0xffffff0003037812 */ /* 0x000fc400078ec0ff */
[----:B------:R-:W-:Y:S02]  /*e080*/  LOP3.LUT R7, R0, 0x18, R7, 0xf8, !PT ;  /* 0x0000001800077812 */ /* 0x000fe400078ef807 */
[----:B------:R-:W-:Y:S01]  /*e090*/  SHF.R.U32.HI R8, RZ, 0x3, R0 ;  /* 0x00000003ff087819 */ /* 0x000fe20000011600 */
[----:B------:R-:W-:Y:S01]  /*e0a0*/  IMAD R12, R6, 0x20, R3 ;  /* 0x00000020060c7824 */ /* 0x000fe200078e0203 */
[----:B------:R-:W-:Y:S02]  /*e0b0*/  SHF.R.S32.HI R3, RZ, 0x1f, R2 ;  /* 0x0000001fff037819 */ /* 0x000fe40000011402 */
[----:B------:R-:W-:Y:S02]  /*e0c0*/  LOP3.LUT R6, R7, R8, RZ, 0x3c, !PT ;  /* 0x0000000807067212 */ /* 0x000fe400078e3cff */
[----:B------:R-:W-:Y:S02]  /*e0d0*/  SHF.L.U32 R7, R2, 0x3, RZ ;  /* 0x0000000302077819 */ /* 0x000fe400000006ff */
[----:B------:R-:W-:-:S02]  /*e0e0*/  LEA.HI R2, R3, R2, RZ, 0x2 ;  /* 0x0000000203027211 */ /* 0x000fc400078f10ff */
[----:B------:R-:W-:Y:S02]  /*e0f0*/  LOP3.LUT R3, R0, 0x18, R7, 0xf8, !PT ;  /* 0x0000001800037812 */ /* 0x000fe400078ef807 */
[----:B------:R-:W-:Y:S01]  /*e100*/  LOP3.LUT R5, R5, 0x7ffff000, RZ, 0xc0, !PT ;  /* 0x7ffff00005057812 */ /* 0x000fe200078ec0ff */
[----:B------:R-:W-:Y:S01]  /*e110*/  IMAD.SHL.U32 R0, R2, 0x400, RZ ;  /* 0x0000040002007824 */ /* 0x000fe200078e00ff */
[----:B------:R-:W-:Y:S02]  /*e120*/  LOP3.LUT R3, R3, R8, RZ, 0x3c, !PT ;  /* 0x0000000803037212 */ /* 0x000fe400078e3cff */
[----:B------:R-:W-:Y:S02]  /*e130*/  IADD3 R5, R6, R12, R5 ;  /* 0x0000000c06057210 */ /* 0x000fe40007ffe005 */
[----:B------:R-:W-:Y:S02]  /*e140*/  LOP3.LUT R0, R0, 0x7ffff000, RZ, 0xc0, !PT ;  /* 0x7ffff00000007812 */ /* 0x000fe400078ec0ff */
[----:B------:R-:W-:Y:S01]  /*e150*/  SHF.R.U32.HI R2, RZ, 0x10, R79 ;  /* 0x00000010ff027819 */ /* 0x000fe2000001164f */
[----:B------:R-:W-:Y:S01]  /*e160*/  IMAD.SHL.U32 R36, R5, 0x2, RZ ;  /* 0x0000000205247824 */ /* 0x000fe200078e00ff */
[----:B------:R-:W-:-:S02]  /*e170*/  IADD3 R0, R3, R0, R12 ;  /* 0x0000000003007210 */ /* 0x000fc40007ffe00c */
[----:B------:R-:W-:Y:S02]  /*e180*/  SHF.R.U32.HI R17, RZ, 0x10, R75 ;  /* 0x00000010ff117819 */ /* 0x000fe4000001164b */
[----:B------:R-:W-:Y:S01]  /*e190*/  SHF.L.U32 R32, R0, 0x1, RZ ;  /* 0x0000000100207819 */ /* 0x000fe200000006ff */
[----:B------:R-:W1:Y:S01]  /*e1a0*/  LDS.128 R8, [R36+0x6080] ;  /* 0x0060800024087984 */ /* 0x000e620000000c00 */
[----:B------:R-:W-:Y:S01]  /*e1b0*/  HADD2.F32 R0, -RZ, R100.H0_H0 ;  /* 0x20000064ff007230 */ /* 0x000fe20000004100 */
[----:B------:R-:W-:Y:S01]  /*e1c0*/  SHF.R.U32.HI R26, RZ, 0x10, R77 ;  /* 0x00000010ff1a7819 */ /* 0x000fe2000001164d */
[----:B------:R-:W-:Y:S01]  /*e1d0*/  HADD2.F32 R42, -RZ, R17.H0_H0 ;  /* 0x20000011ff2a7230 */ /* 0x000fe20000004100 */
[----:B------:R-:W2:Y:S01]  /*e1e0*/  LDS.128 R12, [R32+0x6080] ;  /* 0x00608000200c7984 */ /* 0x000ea20000000c00 */
[----:B------:R-:W-:Y:S02]  /*e1f0*/  SHF.R.U32.HI R27, RZ, 0x10, R73 ;  /* 0x00000010ff1b7819 */ /* 0x000fe40000011649 */
[----:B------:R-:W-:-:S02]  /*e200*/  SHF.R.U64 R30, R76, 0x10, R77 ;  /* 0x000000104c1e7819 */ /* 0x000fc4000000124d */
[----:B------:R-:W-:Y:S01]  /*e210*/  SHF.R.U64 R35, R78, 0x10, R79 ;  /* 0x000000104e237819 */ /* 0x000fe2000000124f */
[----:B------:R-:W-:Y:S01]  /*e220*/  HADD2.F32 R41, -RZ, R27.H0_H0 ;  /* 0x2000001bff297230 */ /* 0x000fe20000004100 */
[----:B------:R-:W-:Y:S02]  /*e230*/  SHF.R.U64 R38, R72, 0x10, R73 ;  /* 0x0000001048267819 */ /* 0x000fe40000001249 */
[----:B------:R-:W-:-:S03]  /*e240*/  SHF.R.U64 R39, R74, 0x10, R75 ;  /* 0x000000104a277819 */ /* 0x000fc6000000124b */
        /* <DEDUP_REMOVED lines=14> */
[----:B------:R-:W-:Y:S02]  /*e330*/  HADD2.F32 R12, -RZ, R101.H0_H0 ;  /* 0x20000065ff0c7230 */ /* 0x000fe40000004100 */
        /* <DEDUP_REMOVED lines=9> */
[----:B------:R-:W-:Y:S01]  /*e3d0*/  HADD2.F32 R2, -RZ, R101.H1_H1 ;  /* 0x30000065ff027230 */ /* 0x000fe20000004100 */
        /* <DEDUP_REMOVED lines=18> */
[-C--:B------:R-:W-:Y:S01]  /*e500*/  FMUL.FTZ R2, R22, R0.reuse ;  /* 0x0000000016027220 */ /* 0x080fe20000410000 */
[----:B------:R-:W-:Y:S01]  /*e510*/  HADD2.F32 R35, -RZ, R39.H0_H0 ;  /* 0x20000027ff237230 */ /* 0x000fe20000004100 */
        /* <DEDUP_REMOVED lines=26> */
.L_x_489:
[----:B------:R-:W-:Y:S05]  /*e6c0*/  BSYNC B0 ;  /* 0x0000000000007941 */ /* 0x000fea0003800000 */
.L_x_488:
[----:B------:R-:W-:-:S04]  /*e6d0*/  IADD3 R0, R61, 0x20, RZ ;  /* 0x000000203d007810 */ /* 0x000fc80007ffe0ff */
[----:B------:R-:W-:-:S13]  /*e6e0*/  ISETP.GE.AND P0, PT, R0, c[0x0][0x27c], PT ;  /* 0x00009f0000007a0c */ /* 0x000fda0003f06270 */
[----:B------:R-:W-:Y:S05]  /*e6f0*/  @P0 BRA `(.L_x_465) ;  /* 0x0000074000000947 */ /* 0x000fea0003800000 */
[----:B------:R-:W-:Y:S01]  /*e700*/  SHF.R.S32.HI R2, RZ, 0x1f, R0 ;  /* 0x0000001fff027819 */ /* 0x000fe20000011400 */
[----:B-1----:R-:W-:Y:S01]  /*e710*/  IMAD.MOV.U32 R10, RZ, RZ, c[0x0][0x27c] ;  /* 0x00009f00ff0a7624 */ /* 0x002fe200078e00ff */
[----:B------:R-:W-:Y:S02]  /*e720*/  SHF.R.S32.HI R3, RZ, 0x1f, R16 ;  /* 0x0000001fff037819 */ /* 0x000fe40000011410 */
[----:B------:R-:W-:Y:S02]  /*e730*/  LEA.HI R5, R16, R16, RZ, 0x1 ;  /* 0x0000001010057211 */ /* 0x000fe400078f08ff */
[CC--:B------:R-:W-:Y:S02]  /*e740*/  LEA.HI R7, R2.reuse, R0.reuse, RZ, 0x3 ;  /* 0x0000000002077211 */ /* 0x0c0fe400078f18ff */
[----:B------:R-:W-:Y:S02]  /*e750*/  LEA.HI R9, R2, R0, RZ, 0x5 ;  /* 0x0000000002097211 */ /* 0x000fe400078f28ff */
[----:B------:R-:W-:Y:S01]  /*e760*/  LEA.HI R0, R3, R16, RZ, 0x3 ;  /* 0x0000001003007211 */ /* 0x000fe200078f18ff */
[C---:B------:R-:W-:Y:S01]  /*e770*/  IMAD.SHL.U32 R3, R5.reuse, 0x20, RZ ;  /* 0x0000002005037824 */ /* 0x040fe200078e00ff */
[----:B------:R-:W-:-:S02]  /*e780*/  LOP3.LUT R2, R5, 0x7fffffe, RZ, 0xc0, !PT ;  /* 0x07fffffe05027812 */ /* 0x000fc400078ec0ff */
[--C-:B------:R-:W-:Y:S01]  /*e790*/  SHF.R.S32.HI R6, RZ, 0x3, R7.reuse ;  /* 0x00000003ff067819 */ /* 0x100fe20000011407 */
[----:B------:R-:W-:Y:S01]  /*e7a0*/  IMAD.SHL.U32 R5, R0, 0x20, RZ ;  /* 0x0000002000057824 */ /* 0x000fe200078e00ff */
[----:B------:R-:W-:Y:S02]  /*e7b0*/  LOP3.LUT R0, R3, 0xc0, RZ, 0xc0, !PT ;  /* 0x000000c003007812 */ /* 0x000fe400078ec0ff */
[----:B------:R-:W-:Y:S02]  /*e7c0*/  IADD3 R8, R16, -R2, RZ ;  /* 0x8000000210087210 */ /* 0x000fe40007ffe0ff */
[----:B------:R-:W-:Y:S01]  /*e7d0*/  LOP3.LUT R3, R5, 0xffffff00, RZ, 0xc0, !PT ;  /* 0xffffff0005037812 */ /* 0x000fe200078ec0ff */
[----:B------:R-:W-:Y:S01]  /*e7e0*/  IMAD.SHL.U32 R5, R9, 0x80, RZ ;  /* 0x0000008009057824 */ /* 0x000fe200078e00ff */
[----:B------:R-:W-:Y:S02]  /*e7f0*/  LEA.HI R2, R10, R6, RZ, 0x1d ;  /* 0x000000060a027211 */ /* 0x000fe400078fe8ff */
[----:B------:R-:W-:Y:S01]  /*e800*/  LOP3.LUT R6, R0, 0x18, R7, 0xf8, !PT ;  /* 0x0000001800067812 */ /* 0x000fe200078ef807 */
[----:B------:R-:W-:Y:S01]  /*e810*/  IMAD R12, R8, 0x20, R3 ;  /* 0x00000020080c7824 */ /* 0x000fe200078e0203 */
[----:B------:R-:W-:-:S02]  /*e820*/  SHF.R.U32.HI R9, RZ, 0x3, R0 ;  /* 0x00000003ff097819 */ /* 0x000fc40000011600 */
[----:B------:R-:W-:Y:S02]  /*e830*/  SHF.R.S32.HI R3, RZ, 0x1f, R2 ;  /* 0x0000001fff037819 */ /* 0x000fe40000011402 */
[----:B------:R-:W-:Y:S02]  /*e840*/  LOP3.LUT R7, R5, 0x7ffff000, RZ, 0xc0, !PT ;  /* 0x7ffff00005077812 */ /* 0x000fe400078ec0ff */
[----:B------:R-:W-:Y:S02]  /*e850*/  LOP3.LUT R5, R6, R9, RZ, 0x3c, !PT ;  /* 0x0000000906057212 */ /* 0x000fe400078e3cff */
[----:B------:R-:W-:Y:S02]  /*e860*/  SHF.L.U32 R6, R2, 0x3, RZ ;  /* 0x0000000302067819 */ /* 0x000fe400000006ff */
[----:B------:R-:W-:Y:S02]  /*e870*/  LEA.HI R2, R3, R2, RZ, 0x2 ;  /* 0x0000000203027211 */ /* 0x000fe400078f10ff */
[----:B------:R-:W-:-:S02]  /*e880*/  LOP3.LUT R3, R0, 0x18, R6, 0xf8, !PT ;  /* 0x0000001800037812 */ /* 0x000fc400078ef806 */
[----:B------:R-:W-:Y:S01]  /*e890*/  IADD3 R5, R5, R12, R7 ;  /* 0x0000000c05057210 */ /* 0x000fe20007ffe007 */
[----:B------:R-:W-:Y:S01]  /*e8a0*/  IMAD.SHL.U32 R0, R2, 0x400, RZ ;  /* 0x0000040002007824 */ /* 0x000fe200078e00ff */
[----:B------:R-:W-:Y:S02]  /*e8b0*/  LOP3.LUT R3, R3, R9, RZ, 0x3c, !PT ;  /* 0x0000000903037212 */ /* 0x000fe400078e3cff */
[----:B------:R-:W-:Y:S01]  /*e8c0*/  SHF.R.U32.HI R2, RZ, 0x10, R83 ;  /* 0x00000010ff027819 */ /* 0x000fe20000011653 */
[----:B------:R-:W-:Y:S01]  /*e8d0*/  IMAD.SHL.U32 R35, R5, 0x2, RZ ;  /* 0x0000000205237824 */ /* 0x000fe200078e00ff */
[----:B------:R-:W-:Y:S02]  /*e8e0*/  LOP3.LUT R0, R0, 0x7ffff000, RZ, 0xc0, !PT ;  /* 0x7ffff00000007812 */ /* 0x000fe400078ec0ff */
[----:B------:R-:W-:Y:S02]  /*e8f0*/  SHF.R.U32.HI R16, RZ, 0x10, R87 ;  /* 0x00000010ff107819 */ /* 0x000fe40000011657 */
[----:B------:R-:W-:Y:S01]  /*e900*/  IADD3 R0, R3, R0, R12 ;  /* 0x0000000003007210 */ /* 0x000fe20007ffe00c */
[----:B------:R-:W1:Y:S01]  /*e910*/  LDS.128 R8, [R35+0x6080] ;  /* 0x0060800023087984 */ /* 0x000e620000000c00 */
[----:B------:R-:W-:Y:S01]  /*e920*/  SHF.R.U32.HI R17, RZ, 0x10, R81 ;  /* 0x00000010ff117819 */ /* 0x000fe20000011651 */
[----:B------:R-:W-:Y:S01]  /*e930*/  HADD2.F32 R41, -RZ, R16.H0_H0 ;  /* 0x20000010ff297230 */ /* 0x000fe20000004100 */
[----:B------:R-:W-:Y:S01]  /*e940*/  SHF.L.U32 R31, R0, 0x1, RZ ;  /* 0x00000001001f7819 */ /* 0x000fe200000006ff */
[----:B------:R-:W-:Y:S01]  /*e950*/  HADD2.F32 R0, -RZ, R104.H0_H0 ;  /* 0x20000068ff007230 */ /* 0x000fe20000004100 */
[----:B------:R-:W-:Y:S01]  /*e960*/  SHF.R.U32.HI R18, RZ, 0x10, R85 ;  /* 0x00000010ff127819 */ /* 0x000fe20000011655 */
[----:B------:R-:W-:Y:S01]  /*e970*/  HADD2.F32 R17, -RZ, R17.H0_H0 ;  /* 0x20000011ff117230 */ /* 0x000fe20000004100 */
[----:B------:R-:W-:Y:S01]  /*e980*/  SHF.R.U64 R29, R80, 0x10, R81 ;  /* 0x00000010501d7819 */ /* 0x000fe20000001251 */
[----:B------:R-:W2:Y:S01]  /*e990*/  LDS.128 R12, [R31+0x6080] ;  /* 0x006080001f0c7984 */ /* 0x000ea20000000c00 */
[----:B------:R-:W-:Y:S01]  /*e9a0*/  SHF.R.U64 R34, R82, 0x10, R83 ;  /* 0x0000001052227819 */ /* 0x000fe20000001253 */
[----:B------:R-:W-:Y:S01]  /*e9b0*/  HADD2.F32 R40, -RZ, R18.H0_H0 ;  /* 0x20000012ff287230 */ /* 0x000fe20000004100 */
[----:B------:R-:W-:-:S02]  /*e9c0*/  SHF.R.U64 R37, R84, 0x10, R85 ;  /* 0x0000001054257819 */ /* 0x000fc40000001255 */
[----:B------:R-:W-:Y:S01]  /*e9d0*/  SHF.R.U64 R38, R86, 0x10, R87 ;  /* 0x0000001056267819 */ /* 0x000fe20000001257 */
[----:B------:R-:W-:Y:S02]  /*e9e0*/  HADD2.F32 R34, -RZ, R34.H0_H0 ;  /* 0x20000022ff227230 */ /* 0x000fe40000004100 */
[----:B------:R-:W-:Y:S02]  /*e9f0*/  HADD2.F32 R37, -RZ, R37.H0_H0 ;  /* 0x20000025ff257230 */ /* 0x000fe40000004100 */
[----:B------:R-:W-:Y:S02]  /*ea00*/  HADD2.F32 R38, -RZ, R38.H0_H0 ;  /* 0x20000026ff267230 */ /* 0x000fe40000004100 */
[--C-:B-1----:R-:W-:Y:S02]  /*ea10*/  HADD2.F32 R20, -RZ, R11.reuse.H0_H0 ;  /* 0x2000000bff147230 */ /* 0x102fe40000004100 */
[--C-:B------:R-:W-:Y:S02]  /*ea20*/  HADD2.F32 R23, -RZ, R10.reuse.H0_H0 ;  /* 0x2000000aff177230 */ /* 0x100fe40000004100 */
[----:B------:R-:W-:Y:S01]  /*ea30*/  HADD2.F32 R25, -RZ, R10.H1_H1 ;  /* 0x3000000aff197230 */ /* 0x000fe20000004100 */
[----:B------:R-:W-:Y:S01]  /*ea40*/  FMUL.FTZ R7, R20, R0 ;  /* 0x0000000014077220 */ /* 0x000fe20000410000 */
[----:B------:R-:W-:-:S02]  /*ea50*/  HADD2.F32 R19, -RZ, R11.H1_H1 ;  /* 0x3000000bff137230 */ /* 0x000fc40000004100 */
[----:B--2---:R-:W-:Y:S02]  /*ea60*/  HADD2.F32 R5, -RZ, R15.H0_H0 ;  /* 0x2000000fff057230 */ /* 0x004fe40000004100 */
[----:B------:R-:W-:Y:S02]  /*ea70*/  HADD2.F32 R10, -RZ, R105.H0_H0 ;  /* 0x20000069ff0a7230 */ /* 0x000fe40000004100 */
[----:B------:R-:W-:Y:S01]  /*ea80*/  HADD2.F32 R11, -RZ, R2.H0_H0 ;  /* 0x20000002ff0b7230 */ /* 0x000fe20000004100 */
[C---:B------:R-:W-:Y:S01]  /*ea90*/  FMUL.FTZ R33, R5.reuse, R0 ;  /* 0x0000000005217220 */ /* 0x040fe20000410000 */
[----:B------:R-:W-:Y:S01]  /*eaa0*/  HADD2.F32 R22, -RZ, R9.H0_H0 ;  /* 0x20000009ff167230 */ /* 0x000fe20000004100 */
[----:B------:R-:W-:Y:S01]  /*eab0*/  FFMA.FTZ R39, R5, R10, R7 ;  /* 0x0000000a05277223 */ /* 0x000fe20000010007 */
[----:B------:R-:W-:Y:S01]  /*eac0*/  HADD2.F32 R6, -RZ, R13.H0_H0 ;  /* 0x2000000dff067230 */ /* 0x000fe20000004100 */
[----:B------:R-:W-:Y:S01]  /*ead0*/  FMUL.FTZ R0, R19, R11 ;  /* 0x0000000b13007220 */ /* 0x000fe20000410000 */
[----:B------:R-:W-:-:S02]  /*eae0*/  HADD2.F32 R2, -RZ, R104.H1_H1 ;  /* 0x30000068ff027230 */ /* 0x000fc40000004100 */
[----:B------:R-:W-:Y:S02]  /*eaf0*/  HADD2.F32 R7, -RZ, R106.H0_H0 ;  /* 0x2000006aff077230 */ /* 0x000fe40000004100 */
[--C-:B------:R-:W-:Y:S01]  /*eb00*/  HADD2.F32 R24, -RZ, R8.reuse.H0_H0 ;  /* 0x20000008ff187230 */ /* 0x100fe20000004100 */
[-C--:B------:R-:W-:Y:S01]  /*eb10*/  FMUL.FTZ R5, R22, R2.reuse ;  /* 0x0000000216057220 */ /* 0x080fe20000410000 */
[----:B------:R-:W-:Y:S01]  /*eb20*/  HADD2.F32 R3, -RZ, R15.H1_H1 ;  /* 0x3000000fff037230 */ /* 0x000fe20000004100 */
[C---:B------:R-:W-:Y:S01]  /*eb30*/  FMUL.FTZ R27, R6.reuse, R2 ;  /* 0x00000002061b7220 */ /* 0x040fe20000410000 */
[----:B------:R-:W-:Y:S01]  /*eb40*/  HADD2.F32 R2, -RZ, R105.H1_H1 ;  /* 0x30000069ff027230 */ /* 0x000fe20000004100 */
[----:B------:R-:W-:Y:S01]  /*eb50*/  FFMA.FTZ R32, R6, R7, R5 ;  /* 0x0000000706207223 */ /* 0x000fe20000010005 */
[----:B------:R-:W-:Y:S01]  /*eb60*/  HADD2.F32 R21, -RZ, R9.H1_H1 ;  /* 0x30000009ff157230 */ /* 0x000fe20000004100 */
[C---:B------:R-:W-:Y:S01]  /*eb70*/  FMUL.FTZ R15, R3.reuse, R11 ;  /* 0x0000000b030f7220 */ /* 0x040fe20000410000 */
[----:B------:R-:W-:Y:S01]  /*eb80*/  HADD2.F32 R26, -RZ, R8.H1_H1 ;  /* 0x30000008ff1a7230 */ /* 0x000fe20000004100 */
[-C--:B------:R-:W-:Y:S01]  /*eb90*/  FMUL.FTZ R5, R24, R2.reuse ;  /* 0x0000000218057220 */ /* 0x080fe20000410000 */
[----:B------:R-:W-:Y:S01]  /*eba0*/  HADD2.F32 R8, -RZ, R12.H0_H0 ;  /* 0x2000000cff087230 */ /* 0x000fe20000004100 */
[----:B------:R-:W-:Y:S01]  /*ebb0*/  FFMA.FTZ R36, R3, R41, R0 ;  /* 0x0000002903247223 */ /* 0x000fe20000010000 */
[----:B------:R-:W-:Y:S01]  /*ebc0*/  HADD2.F32 R6, -RZ, R107.H0_H0 ;  /* 0x2000006bff067230 */ /* 0x000fe20000004100 */
[-C--:B------:R-:W-:Y:S01]  /*ebd0*/  FMUL.FTZ R3, R21, R17.reuse ;  /* 0x0000001115037220 */ /* 0x080fe20000410000 */
[----:B------:R-:W-:Y:S01]  /*ebe0*/  HADD2.F32 R13, -RZ, R13.H1_H1 ;  /* 0x3000000dff0d7230 */ /* 0x000fe20000004100 */
[C---:B------:R-:W-:Y:S01]  /*ebf0*/  FMUL.FTZ R11, R8.reuse, R2 ;  /* 0x00000002080b7220 */ /* 0x040fe20000410000 */
[----:B------:R-:W-:Y:S01]  /*ec00*/  HADD2.F32 R9, -RZ, R14.H0_H0 ;  /* 0x2000000eff097230 */ /* 0x000fe20000004100 */
[----:B------:R-:W-:Y:S01]  /*ec10*/  FFMA.FTZ R28, R8, R6, R5 ;  /* 0x00000006081c7223 */ /* 0x000fe20000010005 */
[----:B------:R-:W-:Y:S01]  /*ec20*/  HADD2.F32 R0, -RZ, R106.H1_H1 ;  /* 0x3000006aff007230 */ /* 0x000fe20000004100 */
[C---:B------:R-:W-:Y:S01]  /*ec30*/  FFMA.FTZ R30, R13.reuse, R40, R3 ;  /* 0x000000280d1e7223 */ /* 0x040fe20000010003 */
[----:B------:R-:W-:Y:S01]  /*ec40*/  HADD2.F32 R5, -RZ, R29.H0_H0 ;  /* 0x2000001dff057230 */ /* 0x000fe20000004100 */
[----:B------:R-:W-:Y:S01]  /*ec50*/  FMUL.FTZ R18, R13, R17 ;  /* 0x000000110d127220 */ /* 0x000fe20000410000 */
[----:B------:R-:W-:Y:S01]  /*ec60*/  HADD2.F32 R3, -RZ, R107.H1_H1 ;  /* 0x3000006bff037230 */ /* 0x000fe20000004100 */
[-C--:B------:R-:W-:Y:S01]  /*ec70*/  FMUL.FTZ R2, R23, R0.reuse ;  /* 0x0000000017027220 */ /* 0x080fe20000410000 */
[----:B------:R-:W-:Y:S01]  /*ec80*/  HADD2.F32 R12, -RZ, R12.H1_H1 ;  /* 0x3000000cff0c7230 */ /* 0x000fe20000004100 */
[----:B------:R-:W-:Y:S01]  /*ec90*/  FMUL.FTZ R8, R9, R0 ;  /* 0x0000000009087220 */ /* 0x000fe20000410000 */
[----:B------:R-:W-:Y:S01]  /*eca0*/  HADD2.F32 R14, -RZ, R14.H1_H1 ;  /* 0x3000000eff0e7230 */ /* 0x000fe20000004100 */
[----:B------:R-:W-:-:S02]  /*ecb0*/  FMUL.FTZ R0, R26, R5 ;  /* 0x000000051a007220 */ /* 0x000fc40000410000 */
[----:B------:R-:W-:Y:S01]  /*ecc0*/  FFMA.FTZ R29, R9, R3, R2 ;  /* 0x00000003091d7223 */ /* 0x000fe20000010002 */
[----:B------:R-:W-:Y:S01]  /*ecd0*/  F2FP.PACK_AB R9, R30, R32 ;  /* 0x000000201e09723e */ /* 0x000fe200000000ff */
[-C--:B------:R-:W-:Y:S02]  /*ece0*/  FMUL.FTZ R2, R25, R34.reuse ;  /* 0x0000002219027220 */ /* 0x080fe40000410000 */
[C---:B------:R-:W-:Y:S02]  /*ecf0*/  FFMA.FTZ R16, R12.reuse, R37, R0 ;  /* 0x000000250c107223 */ /* 0x040fe40000010000 */
[----:B------:R-:W-:Y:S02]  /*ed00*/  FMUL.FTZ R5, R12, R5 ;  /* 0x000000050c057220 */ /* 0x000fe40000410000 */
[C---:B------:R-:W-:Y:S02]  /*ed10*/  FMUL.FTZ R0, R14.reuse, R34 ;  /* 0x000000220e007220 */ /* 0x040fe40000410000 */
[----:B------:R-:W-:-:S02]  /*ed20*/  FFMA.FTZ R17, R14, R38, R2 ;  /* 0x000000260e117223 */ /* 0x000fc40000010002 */
[----:B------:R-:W-:Y:S02]  /*ed30*/  FFMA.FTZ R2, R20, R10, -R33 ;  /* 0x0000000a14027223 */ /* 0x000fe40000010821 */
        /* <DEDUP_REMOVED lines=10> */
[----:B------:R-:W-:Y:S01]  /*ede0*/  F2FP.PACK_AB R8, R16, R28 ;  /* 0x0000001c1008723e */ /* 0x000fe200000000ff */
[----:B------:R-:W-:-:S03]  /*edf0*/  FFMA.FTZ R0, R25, R38, -R0 ;  /* 0x0000002619007223 */ /* 0x000fc60000010800 */
[----:B------:R-:W-:Y:S02]  /*ee00*/  F2FP.PACK_AB R12, R5, R12 ;  /* 0x0000000c050c723e */ /* 0x000fe400000000ff */
[----:B------:R-:W-:-:S05]  /*ee10*/  F2FP.PACK_AB R14, R0, R14 ;  /* 0x0000000e000e723e */ /* 0x000fca00000000ff */
[----:B------:R1:W-:Y:S04]  /*ee20*/  STS.128 [R35+0x6080], R12 ;  /* 0x0060800c23007388 */ /* 0x0003e80000000c00 */
[----:B------:R1:W-:Y:S02]  /*ee30*/  STS.128 [R31+0x6080], R8 ;  /* 0x006080081f007388 */ /* 0x0003e40000000c00 */
.L_x_465:
[----:B------:R-:W-:Y:S05]  /*ee40*/  BSYNC B2 ;  /* 0x0000000000027941 */ /* 0x000fea0003800000 */
.L_x_447:
[----:B------:R-:W-:Y:S01]  /*ee50*/  IMAD R0, R109, c[0x0][0x208], RZ ;  /* 0x000082006d007a24 */ /* 0x000fe200078e02ff */
[----:B------:R-:W-:Y:S01]  /*ee60*/  LEA.HI R6, R92, R92, RZ, 0x1 ;  /* 0x0000005c5c067211 */ /* 0x000fe200078f08ff */
[----:B------:R-:W-:Y:S01]  /*ee70*/  IMAD.WIDE.U32 R2, R225, c[0x0][0x208], RZ ;  /* 0x00008200e1027a25 */ /* 0x000fe200078e00ff */
[----:B------:R-:W-:-:S04]  /*ee80*/  DEPBAR.LE SB0, 0x0 ;  /* 0x000080000000791a */ /* 0x000fc80000000000 */
[----:B------:R-:W-:Y:S01]  /*ee90*/  IMAD R0, R225, c[0x0][0x20c], R0 ;  /* 0x00008300e1007a24 */ /* 0x000fe200078e0200 */
[----:B------:R-:W-:Y:S01]  /*eea0*/  LOP3.LUT R6, R6, 0xfffffffe, RZ, 0xc0, !PT ;  /* 0xfffffffe06067812 */ /* 0x000fe200078ec0ff */
[----:B------:R-:W-:Y:S01]  /*eeb0*/  IMAD R5, R110, c[0x0][0x218], RZ ;  /* 0x000086006e057a24 */ /* 0x000fe200078e02ff */
[----:B------:R-:W-:Y:S01]  /*eec0*/  ISETP.GE.AND P3, PT, R226, c[0x0][0x1d4], PT ;  /* 0x00007500e2007a0c */ /* 0x000fe20003f66270 */
[----:B------:R-:W-:Y:S01]  /*eed0*/  IMAD.IADD R3, R3, 0x1, R0 ;  /* 0x0000000103037824 */ /* 0x000fe200078e0200 */
[----:B------:R-:W-:Y:S01]  /*eee0*/  ISETP.GE.AND P2, PT, R116, c[0x0][0x1d4], PT ;  /* 0x0000750074007a0c */ /* 0x000fe20003f46270 */
[C---:B------:R-:W-:Y:S01]  /*eef0*/  IMAD R5, R223.reuse, c[0x0][0x21c], R5 ;  /* 0x00008700df057a24 */ /* 0x040fe200078e0205 */
[----:B------:R-:W-:Y:S01]  /*ef00*/  BAR.SYNC.DEFER_BLOCKING 0x0 ;  /* 0x0000000000007b1d */ /* 0x000fe20000010000 */
[----:B------:R-:W-:Y:S01]  /*ef10*/  IMAD.WIDE.U32 R2, R223, c[0x0][0x218], R2 ;  /* 0x00008600df027a25 */ /* 0x000fe200078e0002 */
[----:B------:R-:W-:Y:S02]  /*ef20*/  ISETP.GE.AND P1, PT, R114, c[0x0][0x1d4], PT ;  /* 0x0000750072007a0c */ /* 0x000fe40003f26270 */
[----:B------:R-:W-:Y:S01]  /*ef30*/  ISETP.GT.AND P4, PT, R115, 0x3f, PT ;  /* 0x0000003f7300780c */ /* 0x000fe20003f84270 */
[----:B-1----:R-:W-:Y:S01]  /*ef40*/  IMAD.SHL.U32 R8, R112, 0x8, RZ ;  /* 0x0000000870087824 */ /* 0x002fe200078e00ff */
[----:B------:R-:W-:Y:S01]  /*ef50*/  IADD3 R0, P0, R130, R2, RZ ;  /* 0x0000000282007210 */ /* 0x000fe20007f1e0ff */
[----:B------:R-:W-:Y:S01]  /*ef60*/  IMAD.IADD R6, R92, 0x1, -R6 ;  /* 0x000000015c067824 */ /* 0x000fe200078e0a06 */
[----:B------:R-:W-:Y:S01]  /*ef70*/  BSSY B0, `(.L_x_490) ;  /* 0x000006e000007945 */ /* 0x000fe20003800000 */
[----:B------:R-:W-:Y:S01]  /*ef80*/  IMAD.SHL.U32 R218, R218, 0x2, RZ ;  /* 0x00000002dada7824 */ /* 0x000fe200078e00ff */
[----:B------:R-:W-:-:S02]  /*ef90*/  IADD3.X R2, R118, R3, R5, P0, !PT ;  /* 0x0000000376027210 */ /* 0x000fc400007fe405 */
[----:B------:R-:W-:-:S04]  /*efa0*/  LEA R25, P0, R0, c[0x0][0x1f8], 0x1 ;  /* 0x00007e0000197a11 */ /* 0x000fc800078008ff */
[----:B------:R-:W-:Y:S02]  /*efb0*/  LEA.HI.X R24, R0, c[0x0][0x1fc], R2, 0x1, P0 ;  /* 0x00007f0000187a11 */ /* 0x000fe400000f0c02 */
[----:B------:R-:W-:-:S05]  /*efc0*/  LOP3.LUT R2, R113, 0xfffffff8, RZ, 0xc0, !PT ;  /* 0xfffffff871027812 */ /* 0x000fca00078ec0ff */
[----:B------:R-:W-:-:S05]  /*efd0*/  IMAD.IADD R2, R115, 0x1, -R2 ;  /* 0x0000000173027824 */ /* 0x000fca00078e0a02 */
[----:B------:R-:W-:-:S04]  /*efe0*/  LEA.HI R0, R2, R2, RZ, 0x1 ;  /* 0x0000000202007211 */ /* 0x000fc800078f08ff */
[----:B------:R-:W-:Y:S02]  /*eff0*/  SHF.R.S32.HI R7, RZ, 0x1, R0 ;  /* 0x00000001ff077819 */ /* 0x000fe40000011400 */
[----:B------:R-:W-:Y:S02]  /*f000*/  LOP3.LUT R3, R0, 0x3fffffe, RZ, 0xc0, !PT ;  /* 0x03fffffe00037812 */ /* 0x000fe400078ec0ff */
[C---:B------:R-:W-:Y:S01]  /*f010*/  LOP3.LUT P0, RZ, R7.reuse, 0x2, RZ, 0xc0, !PT ;  /* 0x0000000207ff7812 */ /* 0x040fe2000780c0ff */
[----:B------:R-:W-:Y:S02]  /*f020*/  IMAD.SHL.U32 R5, R7, 0x40, RZ ;  /* 0x0000004007057824 */ /* 0x000fe400078e00ff */
[----:B------:R-:W-:Y:S01]  /*f030*/  IMAD.IADD R2, R2, 0x1, -R3 ;  /* 0x0000000102027824 */ /* 0x000fe200078e0a03 */
[----:B------:R-:W-:Y:S02]  /*f040*/  SHFL.IDX PT, R7, R24, RZ, 0x1c1f ;  /* 0x001c1fff18077589 */ /* 0x000fe400000e0000 */
[----:B------:R-:W-:Y:S01]  /*f050*/  LOP3.LUT R0, R5, 0xc0, RZ, 0xc0, !PT ;  /* 0x000000c005007812 */ /* 0x000fe200078ec0ff */
[----:B------:R-:W-:Y:S01]  /*f060*/  IMAD R2, R6, 0x8, R2 ;  /* 0x0000000806027824 */ /* 0x000fe200078e0202 */
[----:B------:R-:W-:-:S02]  /*f070*/  LOP3.LUT R5, R108, 0x7fffffe, RZ, 0xc0, !PT ;  /* 0x07fffffe6c057812 */ /* 0x000fc400078ec0ff */
[----:B------:R-:W-:Y:S02]  /*f080*/  LOP3.LUT R3, R0, 0x8, R8, 0xf8, !PT ;  /* 0x0000000800037812 */ /* 0x000fe400078ef808 */
[----:B------:R-:W-:-:S04]  /*f090*/  SHF.R.U32.HI R0, RZ, 0x3, R0 ;  /* 0x00000003ff007819 */ /* 0x000fc80000011600 */
[----:B------:R-:W-:Y:S02]  /*f0a0*/  LOP3.LUT R0, R3, R0, RZ, 0x3c, !PT ;  /* 0x0000000003007212 */ /* 0x000fe400078e3cff */
[----:B------:R-:W-:-:S03]  /*f0b0*/  SHF.R.S32.HI R3, RZ, 0x1f, R123 ;  /* 0x0000001fff037819 */ /* 0x000fc6000001147b */
[----:B------:R-:W-:Y:S01]  /*f0c0*/  IMAD.U32 R0, R2, 0x20, R0 ;  /* 0x0000002002007824 */ /* 0x000fe200078e0000 */
[----:B------:R-:W-:Y:S01]  /*f0d0*/  LEA.HI R3, R3, R123, RZ, 0x3 ;  /* 0x0000007b03037211 */ /* 0x000fe200078f18ff */
[----:B------:R-:W-:Y:S02]  /*f0e0*/  IMAD.SHL.U32 R2, R6, 0x8, RZ ;  /* 0x0000000806027824 */ /* 0x000fe400078e00ff */
[----:B------:R-:W-:Y:S01]  /*f0f0*/  IMAD.SHL.U32 R204, R0, 0x2, RZ ;  /* 0x0000000200cc7824 */ /* 0x000fe200078e00ff */
[----:B------:R-:W1:Y:S01]  /*f100*/  SHFL.IDX PT, R6, R25, RZ, 0x1c1f ;  /* 0x001c1fff19067589 */ /* 0x000e6200000e0000 */
[----:B------:R-:W-:Y:S02]  /*f110*/  IMAD.SHL.U32 R3, R3, 0x20, RZ ;  /* 0x0000002003037824 */ /* 0x000fe400078e00ff */
[----:B------:R-:W-:Y:S01]  /*f120*/  IMAD.IADD R123, R123, 0x1, -R5 ;  /* 0x000000017b7b7824 */ /* 0x000fe200078e0a05 */
[C---:B------:R-:W-:Y:S01]  /*f130*/  IADD3 R0, R204.reuse, 0x3c80, RZ ;  /* 0x00003c80cc007810 */ /* 0x040fe20007ffe0ff */
[----:B------:R2:W3:Y:S01]  /*f140*/  LDSM.16.M88.4 R40, [R204+0x3c80] ;  /* 0x003c8000cc28783b */ /* 0x0004e20000000200 */
[----:B------:R-:W-:-:S02]  /*f150*/  IADD3 R209, R204, 0x3ca0, RZ ;  /* 0x00003ca0ccd17810 */ /* 0x000fc40007ffe0ff */
[----:B------:R-:W-:Y:S01]  /*f160*/  @P0 IADD3 R209, R0, -0x20, RZ ;  /* 0xffffffe000d10810 */ /* 0x000fe20007ffe0ff */
[----:B------:R-:W-:Y:S01]  /*f170*/  IMAD.SHL.U32 R0, R111, 0x40, RZ ;  /* 0x000000406f007824 */ /* 0x000fe200078e00ff */
[----:B------:R-:W-:Y:S01]  /*f180*/  LOP3.LUT R121, R3, 0xffffff00, RZ, 0xc0, !PT ;  /* 0xffffff0003797812 */ /* 0x000fe200078ec0ff */
[----:B------:R2:W4:Y:S01]  /*f190*/  LDSM.16.M88.4 R36, [R204+0x4080] ;  /* 0x00408000cc24783b */ /* 0x0005220000000200 */
[C---:B------:R-:W-:Y:S02]  /*f1a0*/  IADD3 R217, R209.reuse, 0x400, RZ ;  /* 0x00000400d1d97810 */ /* 0x040fe40007ffe0ff */
[----:B------:R-:W-:Y:S01]  /*f1b0*/  LOP3.LUT R0, R0, 0xc0, RZ, 0xc0, !PT ;  /* 0x000000c000007812 */ /* 0x000fe200078ec0ff */
[----:B------:R2:W2:Y:S01]  /*f1c0*/  LDSM.16.M88.4 R32, [R204+0x4480] ;  /* 0x00448000cc20783b */ /* 0x0004a20000000200 */
[----:B------:R-:W-:Y:S02]  /*f1d0*/  IADD3 R216, R209, 0x800, RZ ;  /* 0x00000800d1d87810 */ /* 0x000fe40007ffe0ff */
[----:B------:R-:W-:Y:S01]  /*f1e0*/  LOP3.LUT R3, R0, 0x8, R2, 0xf8, !PT ;  /* 0x0000000800037812 */ /* 0x000fe200078ef802 */
[----:B------:R2:W2:Y:S01]  /*f1f0*/  LDSM.16.M88.4 R60, [R209] ;  /* 0x00000000d13c783b */ /* 0x0004a20000000200 */
[----:B------:R-:W-:Y:S01]  /*f200*/  SHF.R.U32.HI R2, RZ, 0x3, R0 ;  /* 0x00000003ff027819 */ /* 0x000fe20000011600 */
[----:B------:R-:W-:-:S02]  /*f210*/  IMAD R0, R127, 0x200, R121 ;  /* 0x000002007f007824 */ /* 0x000fc400078e0279 */
[----:B------:R2:W2:Y:S01]  /*f220*/  LDSM.16.M88.4 R68, [R209+0x400] ;  /* 0x00040000d144783b */ /* 0x0004a20000000200 */
[----:B------:R-:W-:Y:S01]  /*f230*/  LOP3.LUT R122, R3, R2, RZ, 0x3c, !PT ;  /* 0x00000002037a7212 */ /* 0x000fe200078e3cff */
[----:B------:R-:W-:Y:S02]  /*f240*/  IMAD R0, R123, 0x20, R0 ;  /* 0x000000207b007824 */ /* 0x000fe400078e0200 */
[----:B-1----:R-:W-:Y:S01]  /*f250*/  IMAD.WIDE R2, R226, 0x2, R6 ;  /* 0x00000002e2027825 */ /* 0x002fe200078e0206 */
[----:B------:R1:W1:Y:S03]  /*f260*/  LDSM.16.M88.4 R76, [R209+0x800] ;  /* 0x00080000d14c783b */ /* 0x0002660000000200 */
[----:B------:R-:W-:-:S04]  /*f270*/  IMAD.IADD R0, R122, 0x1, R0 ;  /* 0x000000017a007824 */ /* 0x000fc800078e0200 */
[----:B------:R-:W-:Y:S02]  /*f280*/  IMAD.SHL.U32 R207, R0, 0x2, RZ ;  /* 0x0000000200cf7824 */ /* 0x000fe400078e00ff */
[----:B------:R-:W-:Y:S02]  /*f290*/  IMAD.IADD R0, R125, 0x1, -R117 ;  /* 0x000000017d007824 */ /* 0x000fe400078e0a75 */
[----:B------:R-:W-:Y:S01]  /*f2a0*/  IMAD R208, R4, 0x2, R207 ;  /* 0x0000000204d07824 */ /* 0x000fe200078e02cf */
[----:B----4-:R4:W1:Y:S02]  /*f2b0*/  LDSM.16.M88.4 R16, [R207+0x6080] ;  /* 0x00608000cf10783b */ /* 0x0108640000000200 */
[C---:B------:R-:W-:Y:S02]  /*f2c0*/  ISETP.LT.OR P0, PT, R0.reuse, 0x1, P3 ;  /* 0x000000010000780c */ /* 0x040fe40001f01670 */
[----:B------:R4:W1:Y:S04]  /*f2d0*/  LDSM.16.M88.4 R12, [R207+0x7080] ;  /* 0x00708000cf0c783b */ /* 0x0008680000000200 */
[----:B------:R4:W1:Y:S04]  /*f2e0*/  LDSM.16.M88.4 R20, [R208+0x6080] ;  /* 0x00608000d014783b */ /* 0x0008680000000200 */
[----:B------:R4:W1:Y:S04]  /*f2f0*/  LDSM.16.M88.4 R8, [R208+0x7080] ;  /* 0x00708000d008783b */ /* 0x0008680000000200 */
[----:B------:R-:W-:Y:S01]  /*f300*/  @!PT LDS RZ, [RZ] ;  /* 0x00000000fffff984 */ /* 0x000fe20000000800 */
[----:B------:R-:W-:Y:S01]  /*f310*/  @!PT LDS RZ, [RZ] ;  /* 0x00000000fffff984 */ /* 0x000fe20000000800 */
[----:B------:R-:W-:Y:S01]  /*f320*/  @!PT LDS RZ, [RZ] ;  /* 0x00000000fffff984 */ /* 0x000fe20000000800 */
[----:B------:R5:W-:Y:S01]  /*f330*/  LDGSTS.E.BYPASS.LTC128B.128 [R218+0x1880], [R2.64], !P0 ;  /* 0x0188000002da7fae */ /* 0x000be2000c101d4c */
[----:B------:R-:W-:-:S02]  /*f340*/  ISETP.LT.OR P0, PT, R0, 0x1, P2 ;  /* 0x000000010000780c */ /* 0x000fc40001701670 */
[----:B-----5:R-:W-:-:S04]  /*f350*/  SHF.R.S32.HI R2, RZ, 0x1f, R116 ;  /* 0x0000001fff027819 */ /* 0x020fc80000011474 */
[----:B------:R-:W-:-:S04]  /*f360*/  LEA.HI R2, R2, R116, RZ, 0x3 ;  /* 0x0000007402027211 */ /* 0x000fc800078f18ff */
[----:B------:R-:W-:-:S05]  /*f370*/  LOP3.LUT R26, R2, 0xfffffff8, RZ, 0xc0, !PT ;  /* 0xfffffff8021a7812 */ /* 0x000fca00078ec0ff */
[----:B------:R-:W-:-:S05]  /*f380*/  IMAD.WIDE R2, R26, 0x2, R6 ;  /* 0x000000021a027825 */ /* 0x000fca00078e0206 */
[----:B------:R5:W-:Y:S01]  /*f390*/  LDGSTS.E.BYPASS.LTC128B.128 [R218+0x2480], [R2.64], !P0 ;  /* 0x0248000002da7fae */ /* 0x000be2000c101d4c */
[----:B------:R-:W-:Y:S02]  /*f3a0*/  ISETP.LT.OR P0, PT, R0, 0x1, P1 ;  /* 0x000000010000780c */ /* 0x000fe40000f01670 */
[----:B-----5:R-:W-:-:S04]  /*f3b0*/  SHF.R.S32.HI R2, RZ, 0x1f, R114 ;  /* 0x0000001fff027819 */ /* 0x020fc80000011472 */
[----:B------:R-:W-:-:S04]  /*f3c0*/  LEA.HI R2, R2, R114, RZ, 0x3 ;  /* 0x0000007202027211 */ /* 0x000fc800078f18ff */
[----:B------:R-:W-:-:S05]  /*f3d0*/  LOP3.LUT R5, R2, 0xfffffff8, RZ, 0xc0, !PT ;  /* 0xfffffff802057812 */ /* 0x000fca00078ec0ff */
[----:B------:R-:W-:Y:S01]  /*f3e0*/  IMAD.WIDE R2, R5, 0x2, R6 ;  /* 0x0000000205027825 */ /* 0x000fe200078e0206 */
[----:B------:R-:W-:-:S04]  /*f3f0*/  SHF.R.S32.HI R6, RZ, 0x1f, R226 ;  /* 0x0000001fff067819 */ /* 0x000fc800000114e2 */
[----:B------:R5:W-:Y:S02]  /*f400*/  LDGSTS.E.BYPASS.LTC128B.128 [R218+0x3080], [R2.64], !P0 ;  /* 0x0308000002da7fae */ /* 0x000be4000c101d4c */
[----:B-----5:R-:W-:Y:S02]  /*f410*/  SHF.R.S32.HI R3, RZ, 0x1f, R26 ;  /* 0x0000001fff037819 */ /* 0x020fe4000001141a */
[----:B------:R-:W-:-:S03]  /*f420*/  SHF.R.S32.HI R2, RZ, 0x1f, R5 ;  /* 0x0000001fff027819 */ /* 0x000fc60000011405 */
[----:B------:R4:W-:Y:S04]  /*f430*/  STL [R1+0x44], R3 ;  /* 0x0000440301007387 */ /* 0x0009e80000100800 */
[----:B------:R4:W-:Y:S01]  /*f440*/  STL [R1+0x40], R2 ;  /* 0x0000400201007387 */ /* 0x0009e20000100800 */
[----:B------:R-:W-:Y:S05]  /*f450*/  @P4 BRA `(.L_x_491) ;  /* 0x000001f000004947 */ /* 0x000fea0003800000 */
[----:B-123--:R-:W-:Y:S05]  /*f460*/  BRA.DIV ~URZ, `(.L_x_492) ;  /* 0x000119c27f007947 */ /* 0x00efea000b800000 */
[----:B------:R1:W2:Y:S04]  /*f470*/  SHFL.IDX PT, R5, R24, 0x1, 0x1c1f ;  /* 0x003c1f0018057f89 */ /* 0x0002a800000e0000 */
[----:B----4-:R1:W3:Y:S02]  /*f480*/  SHFL.IDX PT, R2, R25, 0x1, 0x1c1f ;  /* 0x003c1f0019027f89 */ /* 0x0102e400000e0000 */
.L_x_586:
[----:B------:R-:W4:Y:S04]  /*f490*/  LDL R30, [R1+0x44] ;  /* 0x00004400011e7983 */ /* 0x000f280000100800 */
[----:B------:R-:W5:Y:S01]  /*f4a0*/  LDL R28, [R1+0x40] ;  /* 0x00004000011c7983 */ /* 0x000f620000100800 */
[----:B------:R-:W-:-:S02]  /*f4b0*/  IADD3 R3, R226, 0x20, RZ ;  /* 0x00000020e2037810 */ /* 0x000fc40007ffe0ff */
[C---:B------:R-:W-:Y:S02]  /*f4c0*/  IADD3 R29, R226.reuse, 0x20, RZ ;  /* 0x00000020e21d7810 */ /* 0x040fe40007ffe0ff */
[----:B------:R-:W-:Y:S02]  /*f4d0*/  SHF.R.S32.HI R3, RZ, 0x1f, R3 ;  /* 0x0000001fff037819 */ /* 0x000fe40000011403 */
[C---:B------:R-:W-:Y:S02]  /*f4e0*/  IADD3 R26, R226.reuse, 0x40, RZ ;  /* 0x00000040e21a7810 */ /* 0x040fe40007ffe0ff */
[----:B------:R-:W-:Y:S02]  /*f4f0*/  LEA.HI R3, R3, R29, RZ, 0x3 ;  /* 0x0000001d03037211 */ /* 0x000fe400078f18ff */
[----:B------:R-:W-:Y:S02]  /*f500*/  IADD3 R27, R226, 0x40, RZ ;  /* 0x00000040e21b7810 */ /* 0x000fe40007ffe0ff */
[----:B------:R-:W-:-:S02]  /*f510*/  SHF.R.S32.HI R26, RZ, 0x1f, R26 ;  /* 0x0000001fff1a7819 */ /* 0x000fc4000001141a */
[-C--:B-1-3--:R-:W-:Y:S02]  /*f520*/  LEA R24, P0, R226, R2.reuse, 0x1 ;  /* 0x00000002e2187211 */ /* 0x08afe400078008ff */
        /* <DEDUP_REMOVED lines=18> */
.L_x_491:
[----:B-123--:R-:W-:Y:S05]  /*f650*/  BSYNC B0 ;  /* 0x0000000000007941 */ /* 0x00efea0003800000 */
.L_x_490:
[----:B----4-:R-:W2:Y:S01]  /*f660*/  LDL R2, [R1+0x20] ;  /* 0x0000200001027983 */ /* 0x010ea20000100800 */
        /* <DEDUP_REMOVED lines=134> */
[----:B------:R-:W3:Y:S01]  /*fed0*/  S2R R8, SR_TID.X ;  /* 0x0000000000087919 */ /* 0x000ee20000002100 */
[----:B------:R-:W-:-:S03]  /*fee0*/  IMAD R225, R2, c[0x0][0x2b8], R3 ;  /* 0x0000ae0002e17a24 */ /* 0x000fc600078e0203 */
[----:B------:R-:W4:Y:S02]  /*fef0*/  S2R R131, SR_CTAID.Y ;  /* 0x0000000000837919 */ /* 0x000f240000002600 */
[----:B------:R-:W-:-:S05]  /*ff00*/  SHF.R.S32.HI R2, RZ, 0x1f, R225 ;  /* 0x0000001fff027819 */ /* 0x000fca00000114e1 */
[----:B------:R-:W-:Y:S02]  /*ff10*/  IMAD R5, R2, c[0x0][0x1e0], RZ ;  /* 0x0000780002057a24 */ /* 0x000fe400078e02ff */
[----:B------:R-:W-:-:S04]  /*ff20*/  IMAD.WIDE.U32 R2, R225, c[0x0][0x1e0], RZ ;  /* 0x00007800e1027a25 */ /* 0x000fc800078e00ff */
[----:B------:R-:W-:Y:S01]  /*ff30*/  IMAD R5, R225, c[0x0][0x1e4], R5 ;  /* 0x00007900e1057a24 */ /* 0x000fe200078e0205 */
[----:B-1----:R-:W-:-:S03]  /*ff40*/  SHF.R.S32.HI R130, RZ, 0x1f, R130 ;  /* 0x0000001fff827819 */ /* 0x002fc60000011482 */
[----:B------:R-:W-:Y:S02]  /*ff50*/  IMAD.IADD R3, R3, 0x1, R5 ;  /* 0x0000000103037824 */ /* 0x000fe400078e0205 */
[----:B------:R-:W-:Y:S01]  /*ff60*/  IMAD R130, R130, c[0x0][0x1e8], RZ ;  /* 0x00007a0082827a24 */ /* 0x000fe200078e02ff */
[----:B---3--:R-:W-:Y:S01]  /*ff70*/  SHF.R.S32.HI R11, RZ, 0x1f, R8 ;  /* 0x0000001fff0b7819 */ /* 0x008fe20000011408 */
[----:B----4-:R-:W-:-:S04]  /*ff80*/  IMAD.WIDE.U32 R136, R131, c[0x0][0x1e8], RZ ;  /* 0x00007a0083887a25 */ /* 0x010fc800078e00ff */
[----:B------:R-:W-:Y:S01]  /*ff90*/  IMAD R130, R131, c[0x0][0x1ec], R130 ;  /* 0x00007b0083827a24 */ /* 0x000fe200078e0282 */
[----:B------:R-:W-:-:S03]  /*ffa0*/  LEA.HI R11, R11, R8, RZ, 0x2 ;  /* 0x000000080b0b7211 */ /* 0x000fc600078f10ff */
[----:B------:R-:W-:Y:S01]  /*ffb0*/  IMAD.IADD R130, R137, 0x1, R130 ;  /* 0x0000000189827824 */ /* 0x000fe200078e0282 */
[----:B------:R-:W-:-:S04]  /*ffc0*/  SHF.R.S32.HI R11, RZ, 0x2, R11 ;  /* 0x00000002ff0b7819 */ /* 0x000fc8000001140b */
[----:B------:R-:W-:Y:S02]  /*ffd0*/  IADD3 R11, -R11, 0x30, RZ ;  /* 0x000000300b0b7810 */ /* 0x000fe40007ffe1ff */
[C---:B------:R-:W-:Y:S02]  /*ffe0*/  IADD3 R133, R226.reuse, 0x20, RZ ;  /* 0x00000020e2857810 */ /* 0x040fe40007ffe0ff */
[C---:B------:R-:W-:Y:S02]  /*fff0*/  IADD3 R131, R226.reuse, 0x40, RZ ;  /* 0x00000040e2837810 */ /* 0x040fe40007ffe0ff */
[C---:B------:R-:W-:Y:S02]  /*10000*/  IADD3 R134, R226.reuse, 0x20, RZ ;  /* 0x00000020e2867810 */ /* 0x040fe40007ffe0ff */
[----:B------:R-:W-:Y:S01]  /*10010*/  SHF.R.S32.HI R133, RZ, 0x1f, R133 ;  /* 0x0000001fff857819 */ /* 0x000fe20000011485 */
[----:B------:R-:W-:Y:S01]  /*10020*/  BSSY B0, `(.L_x_494) ;  /* 0x0000023000007945 */ /* 0x000fe20003800000 */
[----:B------:R-:W-:-:S02]  /*10030*/  IADD3 R9, R226, 0x40, RZ ;  /* 0x00000040e2097810 */ /* 0x000fc40007ffe0ff */
[----:B------:R-:W-:Y:S02]  /*10040*/  IADD3 R8, R226, 0x20, RZ ;  /* 0x00000020e2087810 */ /* 0x000fe40007ffe0ff */
[----:B------:R-:W-:Y:S02]  /*10050*/  LEA.HI R133, R133, R134, RZ, 0x3 ;  /* 0x0000008685857211 */ /* 0x000fe400078f18ff */
[----:B------:R-:W-:Y:S02]  /*10060*/  ISETP.GE.AND P1, PT, R9, c[0x0][0x1d4], PT ;  /* 0x0000750009007a0c */ /* 0x000fe40003f26270 */
[----:B------:R-:W-:Y:S02]  /*10070*/  ISETP.GE.AND P2, PT, R8, c[0x0][0x1d4], PT ;  /* 0x0000750008007a0c */ /* 0x000fe40003f46270 */
[----:B------:R-:W-:Y:S02]  /*10080*/  ISETP.GE.AND P3, PT, R226, c[0x0][0x1d4], PT ;  /* 0x00007500e2007a0c */ /* 0x000fe40003f66270 */
[----:B------:R-:W-:-:S02]  /*10090*/  LOP3.LUT R133, R133, 0xfffffff8, RZ, 0xc0, !PT ;  /* 0xfffffff885857812 */ /* 0x000fc400078ec0ff */
        /* <DEDUP_REMOVED lines=8> */
[----:B------:R-:W-:Y:S02]  /*10120*/  ISETP.GE.AND P0, PT, R11, 0x1, PT ;  /* 0x000000010b00780c */ /* 0x000fe40003f06270 */
[----:B------:R-:W-:-:S04]  /*10130*/  IADD3 R130, R226, 0x40, RZ ;  /* 0x00000040e2827810 */ /* 0x000fc80007ffe0ff */
[----:B------:R-:W-:Y:S01]  /*10140*/  SHF.R.S32.HI R130, RZ, 0x1f, R130 ;  /* 0x0000001fff827819 */ /* 0x000fe20000011482 */
[----:B------:R1:W2:Y:S03]  /*10150*/  SHFL.IDX PT, R2, R10, RZ, 0x1c1f ;  /* 0x001c1fff0a027589 */ /* 0x0002a600000e0000 */
[----:B------:R-:W-:Y:S01]  /*10160*/  LEA.HI R130, R130, R131, RZ, 0x3 ;  /* 0x0000008382827211 */ /* 0x000fe200078f18ff */
[----:B------:R1:W3:Y:S01]  /*10170*/  SHFL.IDX PT, R3, R5, RZ, 0x1c1f ;  /* 0x001c1fff05037589 */ /* 0x0002e200000e0000 */
[----:B------:R-:W-:Y:S02]  /*10180*/  SHF.R.S32.HI R136, RZ, 0x1f, R226 ;  /* 0x0000001fff887819 */ /* 0x000fe400000114e2 */
        /* <DEDUP_REMOVED lines=12> */
.L_x_495:
[----:B------:R-:W-:Y:S05]  /*10250*/  BSYNC B0 ;  /* 0x0000000000007941 */ /* 0x000fea0003800000 */
.L_x_494:
        /* <DEDUP_REMOVED lines=15> */
.L_x_496:
[----:B------:R-:W-:Y:S05]  /*10350*/  BSYNC B0 ;  /* 0x0000000000007941 */ /* 0x000fea0003800000 */
.L_x_493:
[----:B------:R-:W5:Y:S04]  /*10360*/  LDL R25, [R1+0x18] ;  /* 0x0000180001197983 */ /* 0x000f680000100800 */
[----:B--2---:R-:W2:Y:S04]  /*10370*/  LDL R26, [R1+0x14] ;  /* 0x00001400011a7983 */ /* 0x004ea80000100800 */
[----:B-1----:R-:W1:Y:S01]  /*10380*/  S2R R5, SR_TID.X ;  /* 0x0000000000057919 */ /* 0x002e620000002100 */
[----:B---34-:R-:W-:Y:S02]  /*10390*/  LOP3.LUT R2, R129, 0xffffffe0, RZ, 0xc0, !PT ;  /* 0xffffffe081027812 */ /* 0x018fe400078ec0ff */
[----:B------:R-:W-:Y:S01]  /*103a0*/  SHF.R.S32.HI R3, RZ, 0x1f, R127 ;  /* 0x0000001fff037819 */ /* 0x000fe2000001147f */
[----:B------:R-:W-:Y:S01]  /*103b0*/  IMAD.MOV.U32 R10, RZ, RZ, c[0x0][0x2c4] ;  /* 0x0000b100ff0a7624 */ /* 0x000fe200078e00ff */
[----:B------:R-:W0:Y:S01]  /*103c0*/  LDGDEPBAR ;  /* 0x00000000000079af */ /* 0x000e220000000000 */
[----:B-1----:R-:W-:Y:S01]  /*103d0*/  IMAD.IADD R2, R5, 0x1, -R2 ;  /* 0x0000000105027824 */ /* 0x002fe200078e0a02 */
[----:B------:R-:W-:-:S02]  /*103e0*/  LEA.HI R5, R3, R127, RZ, 0x2 ;  /* 0x0000007f03057211 */ /* 0x000fc400078f10ff */
[----:B------:R-:W-:Y:S02]  /*103f0*/  LEA.HI R3, R124, R124, RZ, 0x1 ;  /* 0x0000007c7c037211 */ /* 0x000fe400078f08ff */
[----:B------:R-:W-:Y:S02]  /*10400*/  SHF.R.S32.HI R7, RZ, 0x1f, R2 ;  /* 0x0000001fff077819 */ /* 0x000fe40000011402 */
[----:B------:R-:W-:Y:S02]  /*10410*/  LOP3.LUT R6, R5, 0xffffffc, RZ, 0xc0, !PT ;  /* 0x0ffffffc05067812 */ /* 0x000fe400078ec0ff */
[----:B------:R-:W-:Y:S01]  /*10420*/  LEA.HI R5, R7, R2, RZ, 0x2 ;  /* 0x0000000207057211 */ /* 0x000fe200078f10ff */
[----:B------:R-:W-:Y:S02]  /*10430*/  IMAD.SHL.U32 R7, R3, 0x20, RZ ;  /* 0x0000002003077824 */ /* 0x000fe400078e00ff */
[----:B------:R-:W-:Y:S01]  /*10440*/  IMAD.IADD R9, R127, 0x1, -R6 ;  /* 0x000000017f097824 */ /* 0x000fe200078e0a06 */
[----:B------:R-:W-:-:S02]  /*10450*/  LEA.HI.SX32 R6, R5, R199, 0x1e ;  /* 0x000000c705067211 */ /* 0x000fc400078ff2ff */
[----:B------:R-:W-:Y:S02]  /*10460*/  LOP3.LUT R8, R3, 0x1ffffffe, RZ, 0xc0, !PT ;  /* 0x1ffffffe03087812 */ /* 0x000fe400078ec0ff */
[----:B------:R-:W-:Y:S01]  /*10470*/  LOP3.LUT R7, R7, 0xffffffc0, RZ, 0xc0, !PT ;  /* 0xffffffc007077812 */ /* 0x000fe200078ec0ff */
[----:B------:R-:W-:Y:S01]  /*10480*/  IMAD R3, R9, 0x10, R6 ;  /* 0x0000001009037824 */ /* 0x000fe200078e0206 */
[----:B------:R-:W-:Y:S01]  /*10490*/  ISETP.NE.AND P0, PT, R10, 0x1, PT ;  /* 0x000000010a00780c */ /* 0x000fe20003f05270 */
[----:B------:R-:W-:Y:S02]  /*104a0*/  IMAD.IADD R6, R124, 0x1, -R8 ;  /* 0x000000017c067824 */ /* 0x000fe400078e0a08 */
[----:B------:R-:W-:-:S04]  /*104b0*/  IMAD.IADD R3, R7, 0x1, R3 ;  /* 0x0000000107037824 */ /* 0x000fc800078e0203 */
[----:B------:R-:W-:-:S06]  /*104c0*/  IMAD R9, R6, 0x8, R3 ;  /* 0x0000000806097824 */ /* 0x000fcc00078e0203 */
[----:B------:R-:W-:-:S04]  /*104d0*/  @P0 IMAD.HI.U32 R3, R9, c[0x0][0x2c8], RZ ;  /* 0x0000b20009030a27 */ /* 0x000fc800078e00ff */
[----:B------:R-:W-:Y:S01]  /*104e0*/  IMAD.MOV.U32 R8, RZ, RZ, R9 ;  /* 0x000000ffff087224 */ /* 0x000fe200078e0009 */
[----:B------:R-:W-:Y:S02]  /*104f0*/  @P0 SHF.R.U32.HI R8, RZ, c[0x0][0x2cc], R3 ;  /* 0x0000b300ff080a19 */ /* 0x000fe40000011603 */
[----:B------:R-:W-:-:S03]  /*10500*/  LOP3.LUT R3, R5, 0x7ffffffc, RZ, 0xc0, !PT ;  /* 0x7ffffffc05037812 */ /* 0x000fc600078ec0ff */
[----:B------:R-:W1:Y:S02]  /*10510*/  SHFL.IDX PT, R5, R8, RZ, 0x1c1f ;  /* 0x001c1fff08057589 */ /* 0x000e6400000e0000 */
[----:B------:R-:W-:-:S04]  /*10520*/  IMAD.IADD R2, R2, 0x1, -R3 ;  /* 0x0000000102027824 */ /* 0x000fc800078e0a03 */
[----:B------:R-:W-:Y:S02]  /*10530*/  IMAD.SHL.U32 R250, R2, 0x2, RZ ;  /* 0x0000000202fa7824 */ /* 0x000fe400078e00ff */
[----:B------:R-:W-:-:S03]  /*10540*/  IMAD.MOV.U32 R27, RZ, RZ, c[0x0][0x32c] ;  /* 0x0000cb00ff1b7624 */ /* 0x000fc600078e00ff */
[----:B------:R-:W-:Y:S02]  /*10550*/  IADD3 R2, -R250, 0x1, R125 ;  /* 0x00000001fa027810 */ /* 0x000fe40007ffe17d */
[----:B------:R-:W-:Y:S01]  /*10560*/  ISETP.GE.AND P1, PT, R27, 0x1, PT ;  /* 0x000000011b00780c */ /* 0x000fe20003f26270 */
[----:B------:R-:W-:Y:S01]  /*10570*/  ULDC UR4, c[0x0][0x324] ;  /* 0x0000c90000047ab9 */ /* 0x000fe20000000800 */
[----:B------:R3:W-:Y:S01]  /*10580*/  STL [R1+0x1c], R9 ;  /* 0x00001c0901007387 */ /* 0x0007e20000100800 */
[----:B------:R-:W-:Y:S01]  /*10590*/  ULOP3.LUT UR4, URZ, UR4, URZ, 0x33, !UPT ;  /* 0x000000043f047292 */ /* 0x000fe2000f8e333f */
[----:B------:R-:W-:Y:S02]  /*105a0*/  IMAD.IADD R12, R120, 0x1, -R250 ;  /* 0x00000001780c7824 */ /* 0x000fe400078e0afa */
[----:B-----5:R-:W-:-:S05]  /*105b0*/  IMAD.IADD R2, R2, 0x1, -R25 ;  /* 0x0000000102027824 */ /* 0x020fca00078e0a19 */
[C---:B---3--:R-:W-:Y:S02]  /*105c0*/  IADD3 R9, R2.reuse, c[0x0][0x328], RZ ;  /* 0x0000ca0002097a10 */ /* 0x048fe40007ffe0ff */
[----:B------:R-:W-:Y:S02]  /*105d0*/  IADD3 R11, R2, UR4, RZ ;  /* 0x00000004020b7c10 */ /* 0x000fe4000fffe0ff */
[----:B--2---:R-:W-:Y:S01]  /*105e0*/  IADD3 R10, -R250, R26, R120 ;  /* 0x0000001afa0a7210 */ /* 0x004fe20007ffe178 */
[--C-:B-1----:R-:W-:Y:S02]  /*105f0*/  IMAD.IADD R3, R9, 0x1, R5.reuse ;  /* 0x0000000109037824 */ /* 0x102fe400078e0205 */
        /* <DEDUP_REMOVED lines=14> */
.L_x_499:
[----:B------:R-:W-:-:S04]  /*106e0*/  MOV R6, 0x1 ;  /* 0x0000000100067802 */ /* 0x000fc80000000f00 */
[----:B------:R-:W-:-:S13]  /*106f0*/  ISETP.NE.AND P0, PT, R6, c[0x0][0x32c], PT ;  /* 0x0000cb0006007a0c */ /* 0x000fda0003f05270 */
[----:B------:R-:W-:-:S05]  /*10700*/  @P0 IMAD.HI.U32 R6, R5, c[0x0][0x330], RZ ;  /* 0x0000cc0005060a27 */ /* 0x000fca00078e00ff */
[----:B------:R-:W-:Y:S02]  /*10710*/  @P0 SHF.R.U32.HI R5, RZ, c[0x0][0x334], R6 ;  /* 0x0000cd00ff050a19 */ /* 0x000fe40000011606 */
.L_x_500:
[----:B------:R-:W-:Y:S05]  /*10720*/  BSYNC B0 ;  /* 0x0000000000007941 */ /* 0x000fea0003800000 */
.L_x_498:
[----:B------:R-:W-:-:S05]  /*10730*/  IMAD R5, R5, c[0x0][0x32c], R12 ;  /* 0x0000cb0005057a24 */ /* 0x000fca00078e020c */
[----:B------:R-:W-:Y:S02]  /*10740*/  IADD3 R6, R5, c[0x0][0x32c], RZ ;  /* 0x0000cb0005067a10 */ /* 0x000fe40007ffe0ff */
[----:B------:R-:W-:Y:S02]  /*10750*/  IMNMX R2, R2, R5, !PT ;  /* 0x0000000502027217 */ /* 0x000fe40007800200 */
[----:B------:R-:W-:Y:S02]  /*10760*/  IMNMX R3, R3, R6, PT ;  /* 0x0000000603037217 */ /* 0x000fe40003800200 */
.L_x_497:
        /* <DEDUP_REMOVED lines=16> */
.L_x_503:
[----:B------:R-:W-:-:S04]  /*10870*/  MOV R13, 0x1 ;  /* 0x00000001000d7802 */ /* 0x000fc80000000f00 */
[----:B------:R-:W-:-:S13]  /*10880*/  ISETP.NE.AND P0, PT, R13, c[0x0][0x32c], PT ;  /* 0x0000cb000d007a0c */ /* 0x000fda0003f05270 */
[----:B------:R-:W-:-:S05]  /*10890*/  @P0 IMAD.HI.U32 R13, R7, c[0x0][0x330], RZ ;  /* 0x0000cc00070d0a27 */ /* 0x000fca00078e00ff */
[----:B------:R-:W-:Y:S02]  /*108a0*/  @P0 SHF.R.U32.HI R7, RZ, c[0x0][0x334], R13 ;  /* 0x0000cd00ff070a19 */ /* 0x000fe4000001160d */
.L_x_504:
[----:B------:R-:W-:Y:S05]  /*108b0*/  BSYNC B0 ;  /* 0x0000000000007941 */ /* 0x000fea0003800000 */
.L_x_502:
[----:B------:R-:W-:-:S05]  /*108c0*/  IMAD R7, R7, c[0x0][0x32c], R12 ;  /* 0x0000cb0007077a24 */ /* 0x000fca00078e020c */
[----:B------:R-:W-:Y:S02]  /*108d0*/  IADD3 R13, R7, c[0x0][0x32c], RZ ;  /* 0x0000cb00070d7a10 */ /* 0x000fe40007ffe0ff */
[----:B------:R-:W-:Y:S02]  /*108e0*/  IMNMX R5, R5, R7, !PT ;  /* 0x0000000705057217 */ /* 0x000fe40007800200 */
[----:B------:R-:W-:Y:S02]  /*108f0*/  IMNMX R6, R6, R13, PT ;  /* 0x0000000d06067217 */ /* 0x000fe40003800200 */
.L_x_501:
        /* <DEDUP_REMOVED lines=71> */
.L_x_507:
[----:B------:R-:W-:-:S04]  /*10d70*/  MOV R18, 0x1 ;  /* 0x0000000100127802 */ /* 0x000fc80000000f00 */
[----:B------:R-:W-:-:S13]  /*10d80*/  ISETP.NE.AND P0, PT, R18, c[0x0][0x32c], PT ;  /* 0x0000cb0012007a0c */ /* 0x000fda0003f05270 */
[----:B------:R-:W-:-:S05]  /*10d90*/  @P0 IMAD.HI.U32 R18, R7, c[0x0][0x330], RZ ;  /* 0x0000cc0007120a27 */ /* 0x000fca00078e00ff */
[----:B------:R-:W-:Y:S02]  /*10da0*/  @P0 SHF.R.U32.HI R7, RZ, c[0x0][0x334], R18 ;  /* 0x0000cd00ff070a19 */ /* 0x000fe40000011612 */
.L_x_508:
[----:B------:R-:W-:Y:S05]  /*10db0*/  BSYNC B0 ;  /* 0x0000000000007941 */ /* 0x000fea0003800000 */
.L_x_506:
[----:B------:R-:W-:-:S05]  /*10dc0*/  IMAD R7, R7, c[0x0][0x32c], R12 ;  /* 0x0000cb0007077a24 */ /* 0x000fca00078e020c */
[----:B------:R-:W-:Y:S02]  /*10dd0*/  IADD3 R18, R7, c[0x0][0x32c], RZ ;  /* 0x0000cb0007127a10 */ /* 0x000fe40007ffe0ff */
[----:B------:R-:W-:Y:S02]  /*10de0*/  IMNMX R2, R2, R7, !PT ;  /* 0x0000000702027217 */ /* 0x000fe40007800200 */
[----:B------:R-:W-:Y:S02]  /*10df0*/  IMNMX R3, R3, R18, PT ;  /* 0x0000001203037217 */ /* 0x000fe40003800200 */
.L_x_505:
        /* <DEDUP_REMOVED lines=102> */
.L_x_511:
[----:B------:R-:W-:-:S04]  /*11460*/  MOV R6, 0x1 ;  /* 0x0000000100067802 */ /* 0x000fc80000000f00 */
[----:B------:R-:W-:-:S13]  /*11470*/  ISETP.NE.AND P0, PT, R6, c[0x0][0x32c], PT ;  /* 0x0000cb0006007a0c */ /* 0x000fda0003f05270 */
[----:B------:R-:W-:-:S05]  /*11480*/  @P0 IMAD.HI.U32 R6, R5, c[0x0][0x330], RZ ;  /* 0x0000cc0005060a27 */ /* 0x000fca00078e00ff */
[----:B------:R-:W-:Y:S02]  /*11490*/  @P0 SHF.R.U32.HI R5, RZ, c[0x0][0x334], R6 ;  /* 0x0000cd00ff050a19 */ /* 0x000fe40000011606 */
.L_x_512:
[----:B------:R-:W-:Y:S05]  /*114a0*/  BSYNC B0 ;  /* 0x0000000000007941 */ /* 0x000fea0003800000 */
.L_x_510:
[----:B------:R-:W-:-:S05]  /*114b0*/  IMAD R5, R5, c[0x0][0x32c], R12 ;  /* 0x0000cb0005057a24 */ /* 0x000fca00078e020c */
[----:B------:R-:W-:Y:S02]  /*114c0*/  IADD3 R6, R5, c[0x0][0x32c], RZ ;  /* 0x0000cb0005067a10 */ /* 0x000fe40007ffe0ff */
[----:B------:R-:W-:Y:S02]  /*114d0*/  IMNMX R2, R2, R5, !PT ;  /* 0x0000000502027217 */ /* 0x000fe40007800200 */
[----:B------:R-:W-:Y:S02]  /*114e0*/  IMNMX R3, R3, R6, PT ;  /* 0x0000000603037217 */ /* 0x000fe40003800200 */
.L_x_509:
        /* <DEDUP_REMOVED lines=113> */
[----:B------:R-:W-:Y:S01]  /*11c00*/  FSETP.NEU.FTZ.AND P0, PT, R132, -INF , PT ;  /* 0xff8000008400780b */ /* 0x000fe20003f1d000 */
        /* <DEDUP_REMOVED lines=42> */
[----:B------:R-:W1:Y:S05]  /*11eb0*/  LDSM.16.MT88.4 R20, [R206+0x1880] ;  /* 0x00188000ce14783b */ /* 0x000e6a0000004200 */
[----:B------:R3:W-:Y:S01]  /*11ec0*/  MUFU.EX2 R246, R5 ;  /* 0x0000000500f67308 */ /* 0x0007e20000000800 */
[----:B--2---:R-:W-:-:S07]  /*11ed0*/  FFMA.FTZ R0, R47, c[0x0][0x2d0], -R2 ;  /* 0x0000b4002f007a23 */ /* 0x004fce0000010802 */
[----:B------:R2:W4:Y:S01]  /*11ee0*/  MUFU.EX2 R248, R0 ;  /* 0x0000000000f87308 */ /* 0x0005220000000800 */
[----:B---3--:R-:W-:Y:S02]  /*11ef0*/  FFMA.FTZ R5, R24, c[0x0][0x2d0], -R3 ;  /* 0x0000b40018057a23 */ /* 0x008fe40000010803 */
[----:B------:R-:W-:Y:S05]  /*11f00*/  LDSM.16.MT88.4 R24, [R205+0x2480] ;  /* 0x00248000cd18783b */ /* 0x000fea0000004200 */
[----:B------:R3:W5:Y:S01]  /*11f10*/  MUFU.EX2 R247, R5 ;  /* 0x0000000500f77308 */ /* 0x0007620000000800 */
[----:B--2---:R-:W-:Y:S01]  /*11f20*/  FFMA.FTZ R0, R7, c[0x0][0x2d0], -R13 ;  /* 0x0000b40007007a23 */ /* 0x004fe2000001080d */
[----:B----4-:R-:W-:-:S06]  /*11f30*/  F2FP.PACK_AB R7, R248, R244 ;  /* 0x000000f4f807723e */ /* 0x010fcc00000000ff */
[----:B------:R2:W-:Y:S01]  /*11f40*/  MUFU.EX2 R234, R0 ;  /* 0x0000000000ea7308 */ /* 0x0005e20000000800 */
[----:B---3--:R-:W-:Y:S01]  /*11f50*/  FFMA.FTZ R5, R18, c[0x0][0x2d0], -R2 ;  /* 0x0000b40012057a23 */ /* 0x008fe20000010802 */
[----:B-----5:R-:W-:Y:S01]  /*11f60*/  F2FP.PACK_AB R10, R247, R246 ;  /* 0x000000f6f70a723e */ /* 0x020fe200000000ff */
[----:B------:R-:W3:Y:S05]  /*11f70*/  LDSM.16.MT88.4 R16, [R205+0x1880] ;  /* 0x00188000cd10783b */ /* 0x000eea0000004200 */
[----:B------:R-:W4:Y:S01]  /*11f80*/  MUFU.EX2 R236, R5 ;  /* 0x0000000500ec7308 */ /* 0x000f220000000800 */
[----:B--2---:R-:W-:-:S07]  /*11f90*/  FFMA.FTZ R0, R86, c[0x0][0x2d0], -R13 ;  /* 0x0000b40056007a23 */ /* 0x004fce000001080d */
[----:B------:R2:W5:Y:S01]  /*11fa0*/  MUFU.EX2 R231, R0 ;  /* 0x0000000000e77308 */ /* 0x0005620000000800 */
[----:B----4-:R-:W-:Y:S02]  /*11fb0*/  F2FP.PACK_AB R9, R235, R236 ;  /* 0x000000eceb09723e */ /* 0x010fe400000000ff */
[----:B------:R-:W-:-:S05]  /*11fc0*/  F2FP.PACK_AB R5, R242, R237 ;  /* 0x000000edf205723e */ /* 0x000fca00000000ff */
[----:B------:R-:W-:Y:S01]  /*11fd0*/  HMMA.16816.F32 R68, R8, R28, RZ ;  /* 0x0000001c0844723c */ /* 0x000fe200000018ff */
[----:B--2---:R-:W-:-:S04]  /*11fe0*/  FFMA.FTZ R0, R87, c[0x0][0x2d0], -R13 ;  /* 0x0000b40057007a23 */ /* 0x004fc8000001080d */
[----:B------:R2:W-:Y:S03]  /*11ff0*/  MUFU.EX2 R232, R0 ;  /* 0x0000000000e87308 */ /* 0x0005e60000000800 */
[C---:B-1----:R-:W-:Y:S08]  /*12000*/  HMMA.16816.F32 R80, R8.reuse, R20, RZ ;  /* 0x000000140850723c */ /* 0x042ff000000018ff */
[----:B---3--:R-:W-:Y:S01]  /*12010*/  HMMA.16816.F32 R52, R8, R16, RZ ;  /* 0x000000100834723c */ /* 0x008fe200000018ff */
[----:B--2---:R-:W-:-:S07]  /*12020*/  FFMA.FTZ R0, R92, c[0x0][0x2d0], -R13 ;  /* 0x0000b4005c007a23 */ /* 0x004fce000001080d */
[C---:B------:R-:W-:Y:S01]  /*12030*/  HMMA.16816.F32 R72, R8.reuse, R24, RZ ;  /* 0x000000180848723c */ /* 0x040fe200000018ff */
[----:B------:R1:W2:Y:S07]  /*12040*/  MUFU.EX2 R233, R0 ;  /* 0x0000000000e97308 */ /* 0x0002ae0000000800 */
[C---:B------:R-:W-:Y:S08]  /*12050*/  HMMA.16816.F32 R64, R8.reuse, R32, RZ ;  /* 0x000000200840723c */ /* 0x040ff000000018ff */
[----:B------:R-:W-:Y:S01]  /*12060*/  HMMA.16816.F32 R60, R8, R36, RZ ;  /* 0x00000024083c723c */ /* 0x000fe200000018ff */
[----:B-1----:R-:W-:-:S04]  /*12070*/  FFMA.FTZ R0, R14, c[0x0][0x2d0], -R12 ;  /* 0x0000b4000e007a23 */ /* 0x002fc8000001080c */
        /* <DEDUP_REMOVED lines=32> */
[----:B------:R2:W-:Y:S03]  /*12280*/  MUFU.EX2 R220, R3 ;  /* 0x0000000300dc7308 */ /* 0x0005e60000000800 */
[----:B------:R-:W-:Y:S01]  /*12290*/  HMMA.16816.F32 R80, R4, R166, R40 ;  /* 0x000000a60450723c */ /* 0x000fe20000001828 */
[----:B-1----:R-:W-:-:S07]  /*122a0*/  FFMA.FTZ R0, R97, c[0x0][0x2d0], -R13 ;  /* 0x0000b40061007a23 */ /* 0x002fce000001080d */
[----:B------:R-:W-:Y:S01]  /*122b0*/  HMMA.16816.F32 R48, R4, R170, R8 ;  /* 0x000000aa0430723c */ /* 0x000fe20000001808 */
[----:B------:R1:W-:Y:S01]  /*122c0*/  MUFU.EX2 R219, R0 ;  /* 0x0000000000db7308 */ /* 0x0003e20000000800 */
[----:B--2---:R-:W-:-:S05]  /*122d0*/  FFMA.FTZ R3, R108, c[0x0][0x2d0], -R2 ;  /* 0x0000b4006c037a23 */ /* 0x004fca0000010802 */
[----:B-----5:R-:W-:Y:S02]  /*122e0*/  F2FP.PACK_AB R4, R231, R234 ;  /* 0x000000eae704723e */ /* 0x020fe400000000ff */
[----:B------:R-:W-:Y:S01]  /*122f0*/  F2FP.PACK_AB R6, R233, R232 ;  /* 0x000000e8e906723e */ /* 0x000fe200000000ff */
[----:B------:R-:W-:Y:S01]  /*12300*/  MUFU.EX2 R202, R3 ;  /* 0x0000000300ca7308 */ /* 0x000fe20000000800 */
[----:B---3--:R-:W-:Y:S02]  /*12310*/  F2FP.PACK_AB R5, R130, R131 ;  /* 0x000000838205723e */ /* 0x008fe400000000ff */
[----:B----4-:R-:W-:Y:S01]  /*12320*/  F2FP.PACK_AB R7, R129, R230 ;  /* 0x000000e68107723e */ /* 0x010fe200000000ff */
[----:B-1----:R-:W-:-:S06]  /*12330*/  FFMA.FTZ R0, R98, c[0x0][0x2d0], -R13 ;  /* 0x0000b40062007a23 */ /* 0x002fcc000001080d */
        /* <DEDUP_REMOVED lines=15> */
[C---:B------:R-:W-:Y:S08]  /*12430*/  HMMA.16816.F32 R20, R4.reuse, R36, RZ ;  /* 0x000000240414723c */ /* 0x040ff000000018ff */
[----:B------:R-:W-:Y:S01]  /*12440*/  HMMA.16816.F32 R184, R4, R18, RZ ;  /* 0x0000001204b8723c */ /* 0x000fe200000018ff */
[----:B------:R-:W-:Y:S01]  /*12450*/  LDSM.16.MT88.4 R16, [R206+0x3880] ;  /* 0x00388000ce10783b */ /* 0x000fe20000004200 */
[----:B-1----:R-:W-:-:S06]  /*12460*/  FFMA.FTZ R0, R94, c[0x0][0x2d0], -R12 ;  /* 0x0000b4005e007a23 */ /* 0x002fcc000001080c */
[C---:B------:R-:W-:Y:S01]  /*12470*/  HMMA.16816.F32 R32, R4.reuse, R34, RZ ;  /* 0x000000220420723c */ /* 0x040fe200000018ff */
[----:B------:R1:W4:Y:S07]  /*12480*/  MUFU.EX2 R29, R0 ;  /* 0x00000000001d7308 */ /* 0x00032e0000000800 */
[----:B------:R-:W-:Y:S07]  /*12490*/  HMMA.16816.F32 R36, R4, R38, RZ ;  /* 0x000000260424723c */ /* 0x000fee00000018ff */
[----:B--2---:R-:W-:Y:S01]  /*124a0*/  F2FP.PACK_AB R4, R222, R219 ;  /* 0x000000dbde04723e */ /* 0x004fe200000000ff */
[----:B-1----:R-:W-:Y:S01]  /*124b0*/  FFMA.FTZ R0, R95, c[0x0][0x2d0], -R12 ;  /* 0x0000b4005f007a23 */ /* 0x002fe2000001080c */
[----:B---3--:R-:W-:-:S02]  /*124c0*/  F2FP.PACK_AB R6, R224, R221 ;  /* 0x000000dde006723e */ /* 0x008fc400000000ff */
[----:B----4-:R-:W-:Y:S01]  /*124d0*/  F2FP.PACK_AB R5, R29, R28 ;  /* 0x0000001c1d05723e */ /* 0x010fe200000000ff */
[----:B------:R1:W-:Y:S02]  /*124e0*/  MUFU.EX2 R30, R0 ;  /* 0x00000000001e7308 */ /* 0x0003e40000000800 */
[----:B-1----:R-:W-:-:S06]  /*124f0*/  FFMA.FTZ R0, R96, c[0x0][0x2d0], -R12 ;  /* 0x0000b40060007a23 */ /* 0x002fcc000001080c */
[----:B------:R-:W1:Y:S02]  /*12500*/  MUFU.EX2 R31, R0 ;  /* 0x00000000001f7308 */ /* 0x000e640000000800 */
[----:B-1----:R-:W-:Y:S01]  /*12510*/  F2FP.PACK_AB R7, R31, R30 ;  /* 0x0000001e1f07723e */ /* 0x002fe200000000ff */
[----:B------:R-:W-:-:S05]  /*12520*/  FFMA.FTZ R0, R110, c[0x0][0x2d0], -R2 ;  /* 0x0000b4006e007a23 */ /* 0x000fca0000010802 */
[----:B------:R1:W2:Y:S01]  /*12530*/  MUFU.EX2 R203, R0 ;  /* 0x0000000000cb7308 */ /* 0x0002a20000000800 */
[C---:B------:R-:W-:Y:S01]  /*12540*/  HMMA.16816.F32 R144, R4.reuse, R88, R8 ;  /* 0x000000580490723c */ /* 0x040fe20000001808 */
[----:B------:R-:W3:Y:S01]  /*12550*/  LDL.LU R11, [R1] ;  /* 0x00000000010b7983 */ /* 0x000ee20000300800 */
[--C-:B-1----:R-:W-:Y:S02]  /*12560*/  FFMA.FTZ R0, R111, c[0x0][0x2d0], -R2.reuse ;  /* 0x0000b4006f007a23 */ /* 0x102fe40000010802 */
[----:B------:R-:W-:Y:S02]  /*12570*/  FFMA.FTZ R2, R109, c[0x0][0x2d0], -R2 ;  /* 0x0000b4006d027a23 */ /* 0x000fe40000010802 */
[----:B------:R-:W1:Y:S01]  /*12580*/  LDSM.16.MT88.4 R108, [R206+0x2080] ;  /* 0x00208000ce6c783b */ /* 0x000e620000004200 */
[----:B------:R4:W-:Y:S01]  /*12590*/  MUFU.EX2 R200, R0 ;  /* 0x0000000000c87308 */ /* 0x0009e20000000800 */
[----:B------:R-:W-:Y:S01]  /*125a0*/  HMMA.16816.F32 R44, R4, R136, R44 ;  /* 0x00000088042c723c */ /* 0x000fe2000000182c */
[----:B----4-:R-:W-:-:S06]  /*125b0*/  FFMA.FTZ R0, R198, c[0x0][0x2d0], -R13 ;  /* 0x0000b400c6007a23 */ /* 0x010fcc000001080d */
[----:B------:R4:W-:Y:S01]  /*125c0*/  MUFU.EX2 R137, R0 ;  /* 0x0000000000897308 */ /* 0x0009e20000000800 */
[----:B------:R-:W-:Y:S07]  /*125d0*/  HMMA.16816.F32 R40, R4, R160, R40 ;  /* 0x000000a00428723c */ /* 0x000fee0000001828 */
[----:B------:R-:W5:Y:S01]  /*125e0*/  MUFU.EX2 R201, R2 ;  /* 0x0000000200c97308 */ /* 0x000f620000000800 */
[----:B----4-:R-:W-:-:S07]  /*125f0*/  FFMA.FTZ R0, R197, c[0x0][0x2d0], -R13 ;  /* 0x0000b400c5007a23 */ /* 0x010fce000001080d */
[----:B------:R4:W-:Y:S01]  /*12600*/  MUFU.EX2 R160, R0 ;  /* 0x0000000000a07308 */ /* 0x0009e20000000800 */
[----:B------:R-:W-:Y:S02]  /*12610*/  IMAD.MOV.U32 R3, RZ, RZ, c[0x0][0x2c4] ;  /* 0x0000b100ff037624 */ /* 0x000fe400078e00ff */
[----:B----4-:R-:W-:-:S05]  /*12620*/  FFMA.FTZ R0, R196, c[0x0][0x2d0], -R13 ;  /* 0x0000b400c4007a23 */ /* 0x010fca000001080d */
[----:B------:R4:W-:Y:S01]  /*12630*/  MUFU.EX2 R161, R0 ;  /* 0x0000000000a17308 */ /* 0x0009e20000000800 */
[----:B------:R-:W-:Y:S02]  /*12640*/  F2FP.PACK_AB R96, R228, R229 ;  /* 0x000000e5e460723e */ /* 0x000fe400000000ff */
[----:B--2---:R-:W-:Y:S02]  /*12650*/  F2FP.PACK_AB R97, R203, R202 ;  /* 0x000000cacb61723e */ /* 0x004fe400000000ff */
[----:B------:R-:W-:Y:S01]  /*12660*/  F2FP.PACK_AB R98, R220, R227 ;  /* 0x000000e3dc62723e */ /* 0x000fe200000000ff */
[----:B----4-:R-:W-:-:S04]  /*12670*/  FFMA.FTZ R0, R195, c[0x0][0x2d0], -R13 ;  /* 0x0000b400c3007a23 */ /* 0x010fc8000001080d */
[----:B------:R2:W-:Y:S01]  /*12680*/  MUFU.EX2 R136, R0 ;  /* 0x0000000000887308 */ /* 0x0005e20000000800 */
[----:B-----5:R-:W-:Y:S02]  /*12690*/  F2FP.PACK_AB R99, R201, R200 ;  /* 0x000000c8c963723e */ /* 0x020fe400000000ff */
[----:B------:R-:W-:Y:S01]  /*126a0*/  ISETP.NE.AND P6, PT, R3, 0x1, PT ;  /* 0x000000010300780c */ /* 0x000fe20003fc5270 */
[----:B--2---:R-:W-:-:S04]  /*126b0*/  FFMA.FTZ R0, R193, c[0x0][0x2d0], -R12 ;  /* 0x0000b400c1007a23 */ /* 0x004fc8000001080c */
[----:B------:R2:W-:Y:S01]  /*126c0*/  MUFU.EX2 R9, R0 ;  /* 0x0000000000097308 */ /* 0x0005e20000000800 */
[----:B------:R-:W-:Y:S07]  /*126d0*/  HMMA.16816.F32 R140, R96, R148, R140 ;  /* 0x00000094608c723c */ /* 0x000fee000000188c */
[----:B------:R-:W-:-:S04]  /*126e0*/  @P6 IMAD.HI.U32 R3, R199, c[0x0][0x2c8], RZ ;  /* 0x0000b200c7036a27 */ /* 0x000fc800078e00ff */
[----:B--2---:R-:W-:-:S04]  /*126f0*/  FFMA.FTZ R0, R194, c[0x0][0x2d0], -R12 ;  /* 0x0000b400c2007a23 */ /* 0x004fc8000001080c */
[----:B------:R2:W4:Y:S01]  /*12700*/  MUFU.EX2 R8, R0 ;  /* 0x0000000000087308 */ /* 0x0005220000000800 */
[C---:B-1----:R-:W-:Y:S08]  /*12710*/  HMMA.16816.F32 R100, R96.reuse, R108, R172 ;  /* 0x0000006c6064723c */ /* 0x042ff000000018ac */
[----:B------:R-:W-:Y:S01]  /*12720*/  HMMA.16816.F32 R116, R96, R156, R116 ;  /* 0x0000009c6074723c */ /* 0x000fe20000001874 */
[----:B--2---:R-:W-:-:S07]  /*12730*/  FFMA.FTZ R0, R192, c[0x0][0x2d0], -R12 ;  /* 0x0000b400c0007a23 */ /* 0x004fce000001080c */
[C---:B------:R-:W-:Y:S01]  /*12740*/  HMMA.16816.F32 R52, R96.reuse, R60, R52 ;  /* 0x0000003c6034723c */ /* 0x040fe20000001834 */
[----:B------:R1:W2:Y:S07]  /*12750*/  MUFU.EX2 R2, R0 ;  /* 0x0000000000027308 */ /* 0x0002ae0000000800 */
[C---:B------:R-:W-:Y:S08]  /*12760*/  HMMA.16816.F32 R68, R96.reuse, R76, R68 ;  /* 0x0000004c6044723c */ /* 0x040ff00000001844 */
[----:B------:R-:W-:Y:S01]  /*12770*/  HMMA.16816.F32 R84, R96, R16, R72 ;  /* 0x000000106054723c */ /* 0x000fe20000001848 */
[----:B-1----:R-:W-:-:S07]  /*12780*/  FFMA.FTZ R0, R135, c[0x0][0x2d0], -R12 ;  /* 0x0000b40087007a23 */ /* 0x002fce000001080c */
        /* <DEDUP_REMOVED lines=14> */
[----:B------:R-:W-:Y:S07]  /*12870*/  HMMA.16816.F32 R36, R4, R170, R36 ;  /* 0x000000aa0424723c */ /* 0x000fee0000001824 */
[----:B------:R-:W-:-:S02]  /*12880*/  FADD.FTZ R5, R241, R240 ;  /* 0x000000f0f1057221 */ /* 0x000fc40000010000 */
[----:B------:R-:W-:Y:S02]  /*12890*/  FADD.FTZ R7, R236, R235 ;  /* 0x000000ebec077221 */ /* 0x000fe40000010000 */
[----:B------:R-:W-:Y:S02]  /*128a0*/  FADD.FTZ R6, R234, R231 ;  /* 0x000000e7ea067221 */ /* 0x000fe40000010000 */
[----:B------:R-:W-:Y:S02]  /*128b0*/  FADD.FTZ R4, R131, R130 ;  /* 0x0000008283047221 */ /* 0x000fe40000010000 */
[----:B------:R-:W-:Y:S02]  /*128c0*/  FADD.FTZ R5, R246, R5 ;  /* 0x00000005f6057221 */ /* 0x000fe40000010000 */
[----:B------:R-:W-:Y:S01]  /*128d0*/  FADD.FTZ R7, R238, R7 ;  /* 0x00000007ee077221 */ /* 0x000fe20000010000 */
[----:B------:R-:W-:Y:S01]  /*128e0*/  @P6 SHF.R.U32.HI R199, RZ, c[0x0][0x2cc], R3 ;  /* 0x0000b300ffc76a19 */ /* 0x000fe20000011603 */
[----:B------:R-:W-:-:S02]  /*128f0*/  FADD.FTZ R6, R232, R6 ;  /* 0x00000006e8067221 */ /* 0x000fc40000010000 */
[----:B------:R-:W-:Y:S02]  /*12900*/  FADD.FTZ R4, R230, R4 ;  /* 0x00000004e6047221 */ /* 0x000fe40000010000 */
[----:B------:R-:W-:Y:S02]  /*12910*/  FADD.FTZ R5, R247, R5 ;  /* 0x00000005f7057221 */ /* 0x000fe40000010000 */
[----:B------:R-:W-:Y:S02]  /*12920*/  FADD.FTZ R7, R239, R7 ;  /* 0x00000007ef077221 */ /* 0x000fe40000010000 */
[----:B------:R-:W-:Y:S02]  /*12930*/  FADD.FTZ R6, R233, R6 ;  /* 0x00000006e9067221 */ /* 0x000fe40000010000 */
[----:B------:R-:W-:Y:S02]  /*12940*/  FADD.FTZ R4, R129, R4 ;  /* 0x0000000481047221 */ /* 0x000fe40000010000 */
[----:B---3--:R-:W-:-:S02]  /*12950*/  IMAD.IADD R3, R11, 0x1, R199 ;  /* 0x000000010b037824 */ /* 0x008fc400078e02c7 */
        /* <DEDUP_REMOVED lines=18> */
[----:B----4-:R-:W-:Y:S01]  /*12a80*/  F2FP.PACK_AB R93, R8, R9 ;  /* 0x00000009085d723e */ /* 0x010fe200000000ff */
        /* <DEDUP_REMOVED lines=10> */
[----:B--2---:R-:W-:Y:S01]  /*12b30*/  FADD.FTZ R8, R2, R8 ;  /* 0x0000000802087221 */ /* 0x004fe20000010000 */
[----:B-1----:R-:W-:Y:S01]  /*12b40*/  F2FP.PACK_AB R95, R0, R2 ;  /* 0x00000002005f723e */ /* 0x002fe200000000ff */
[----:B------:R-:W-:Y:S02]  /*12b50*/  FADD.FTZ R7, R220, R4 ;  /* 0x00000004dc077221 */ /* 0x000fe40000010000 */
[----:B------:R-:W-:Y:S02]  /*12b60*/  FADD.FTZ R4, R201, R5 ;  /* 0x00000005c9047221 */ /* 0x000fe40000010000 */
[----:B------:R-:W-:-:S02]  /*12b70*/  FADD.FTZ R2, R136, R6 ;  /* 0x0000000688027221 */ /* 0x000fc40000010000 */
[----:B------:R-:W-:Y:S01]  /*12b80*/  FADD.FTZ R0, R0, R8 ;  /* 0x0000000800007221 */ /* 0x000fe20000010000 */
[----:B------:R-:W-:Y:S01]  /*12b90*/  STL [R1+0xc], R7 ;  /* 0x00000c0701007387 */ /* 0x000fe20000100800 */
[----:B------:R-:W-:-:S03]  /*12ba0*/  IMAD.MOV.U32 R175, RZ, RZ, c[0x0][0x32c] ;  /* 0x0000cb00ffaf7624 */ /* 0x000fc600078e00ff */
[----:B------:R-:W-:Y:S04]  /*12bb0*/  STL [R1+0x4], R4 ;  /* 0x0000040401007387 */ /* 0x000fe80000100800 */
[----:B------:R1:W-:Y:S04]  /*12bc0*/  STL [R1+0x8], R2 ;  /* 0x0000080201007387 */ /* 0x0003e80000100800 */
[----:B------:R2:W-:Y:S01]  /*12bd0*/  STL [R1+0x10], R0 ;  /* 0x0000100001007387 */ /* 0x0005e20000100800 */
[----:B------:R-:W-:Y:S02]  /*12be0*/  ISETP.GE.AND P6, PT, R175, 0x1, PT ;  /* 0x00000001af00780c */ /* 0x000fe40003fc6270 */
[----:B------:R-:W-:-:S02]  /*12bf0*/  F2FP.PACK_AB R92, R160, R137 ;  /* 0x00000089a05c723e */ /* 0x000fc400000000ff */
[----:B------:R-:W-:-:S07]  /*12c00*/  F2FP.PACK_AB R94, R136, R161 ;  /* 0x000000a1885e723e */ /* 0x000fce00000000ff */
[----:B------:R-:W-:Y:S01]  /*12c10*/  HMMA.16816.F32 R144, R92, R148, R144 ;  /* 0x000000945c90723c */ /* 0x000fe20000001890 */
[----:B------:R-:W-:-:S07]  /*12c20*/  IADD3 R222, R252, -0x2, RZ ;  /* 0xfffffffefcde7810 */ /* 0x000fce0007ffe0ff */
        /* <DEDUP_REMOVED lines=23> */
.L_x_514:
[----:B------:R-:W-:-:S04]  /*12da0*/  MOV R3, 0x1 ;  /* 0x0000000100037802 */ /* 0x000fc80000000f00 */
[----:B------:R-:W-:-:S13]  /*12db0*/  ISETP.NE.AND P0, PT, R3, c[0x0][0x32c], PT ;  /* 0x0000cb0003007a0c */ /* 0x000fda0003f05270 */
[----:B------:R-:W-:-:S05]  /*12dc0*/  @P0 IMAD.HI.U32 R3, R0, c[0x0][0x330], RZ ;  /* 0x0000cc0000030a27 */ /* 0x000fca00078e00ff */
[----:B------:R-:W-:Y:S02]  /*12dd0*/  @P0 SHF.R.U32.HI R0, RZ, c[0x0][0x334], R3 ;  /* 0x0000cd00ff000a19 */ /* 0x000fe40000011603 */
.L_x_515:
[----:B------:R-:W-:-:S05]  /*12de0*/  MOV R3, c[0x0][0x32c] ;  /* 0x0000cb0000037a02 */ /* 0x000fca0000000f00 */
[----:B------:R-:W-:-:S05]  /*12df0*/  IMAD R0, R0, R3, c[0x0][0x32c] ;  /* 0x0000cb0000007624 */ /* 0x000fca00078e0203 */
[----:B------:R-:W-:-:S04]  /*12e00*/  IMNMX R2, R2, R0, PT ;  /* 0x0000000002027217 */ /* 0x000fc80003800200 */
.L_x_513:
        /* <DEDUP_REMOVED lines=32> */
.L_x_537:
        /* <DEDUP_REMOVED lines=22> */
[----:B------:R-:W-:Y:S01]  /*13170*/  IADD3 R13, R226, 0x20, RZ ;  /* 0x00000020e20d7810 */ /* 0x000fe20007ffe0ff */
        /* <DEDUP_REMOVED lines=38> */
.L_x_587:
        /* <DEDUP_REMOVED lines=18> */
.L_x_518:
[----:B------:R-:W-:Y:S05]  /*13500*/  BSYNC B0 ;  /* 0x0000000000007941 */ /* 0x000fea0003800000 */
.L_x_517:
        /* <DEDUP_REMOVED lines=129> */
[C---:B------:R-:W-:Y:S01]  /*13d20*/  IMAD.WIDE.U32 R2, R225.reuse, c[0x0][0x1e0], RZ ;  /* 0x00007800e1027a25 */ /* 0x040fe200078e00ff */
[----:B------:R-:W-:Y:S01]  /*13d30*/  SHF.R.S32.HI R0, RZ, 0x1f, R225 ;  /* 0x0000001fff007819 */ /* 0x000fe200000114e1 */
[----:B------:R-:W2:Y:S04]  /*13d40*/  @!P1 LDG.E R223, [R132.64] ;  /* 0x0000000c84df9981 */ /* 0x000ea8000c1e1900 */
[----:B------:R-:W-:Y:S04]  /*13d50*/  IMAD R0, R0, c[0x0][0x1e0], RZ ;  /* 0x0000780000007a24 */ /* 0x000fe800078e02ff */
[----:B------:R-:W-:Y:S04]  /*13d60*/  IMAD R0, R225, c[0x0][0x1e4], R0 ;  /* 0x00007900e1007a24 */ /* 0x000fe800078e0200 */
[----:B------:R-:W-:Y:S01]  /*13d70*/  IMAD.IADD R3, R3, 0x1, R0 ;  /* 0x0000000103037824 */ /* 0x000fe200078e0200 */
[----:B--2---:R-:W-:Y:S03]  /*13d80*/  SHF.R.S32.HI R128, RZ, 0x1f, R223 ;  /* 0x0000001fff807819 */ /* 0x004fe600000114df */
[C---:B------:R-:W-:Y:S04]  /*13d90*/  IMAD.WIDE.U32 R2, R223.reuse, c[0x0][0x1f0], R2 ;  /* 0x00007c00df027a25 */ /* 0x040fe800078e0002 */
        /* <DEDUP_REMOVED lines=9> */
[----:B------:R-:W-:Y:S02]  /*13e30*/  IMAD.SHL.U32 R134, R226, 0x2, RZ ;  /* 0x00000002e2867824 */ /* 0x000fe400078e00ff */
        /* <DEDUP_REMOVED lines=29> */
.L_x_520:
[----:B------:R-:W2:Y:S01]  /*14010*/  LDL R2, [R1+0x1c] ;  /* 0x00001c0001027983 */ /* 0x000ea20000100800 */
[----:B------:R-:W-:Y:S02]  /*14020*/  IMAD.MOV.U32 R0, RZ, RZ, c[0x0][0x2c4] ;  /* 0x0000b100ff007624 */ /* 0x000fe400078e00ff */
[----:B------:R-:W-:Y:S01]  /*14030*/  IMAD.MOV.U32 R177, RZ, RZ, c[0x0][0x32c] ;  /* 0x0000cb00ffb17624 */ /* 0x000fe200078e00ff */
[----:B-1----:R-:W3:Y:S01]  /*14040*/  LDL R165, [R1+0x14] ;  /* 0x0000140001a57983 */ /* 0x002ee20000100800 */
[----:B------:R-:W-:Y:S01]  /*14050*/  IMAD R3, R219, -0x30, RZ ;  /* 0xffffffd0db037824 */ /* 0x000fe200078e02ff */
[----:B------:R-:W-:Y:S02]  /*14060*/  ISETP.NE.AND P0, PT, R0, 0x1, PT ;  /* 0x000000010000780c */ /* 0x000fe40003f05270 */
[----:B------:R-:W3:Y:S01]  /*14070*/  LDL R164, [R1+0x18] ;  /* 0x0000180001a47983 */ /* 0x000ee20000100800 */
[----:B------:R-:W-:Y:S02]  /*14080*/  ISETP.GE.AND P1, PT, R177, 0x1, PT ;  /* 0x00000001b100780c */ /* 0x000fe40003f26270 */
[----:B------:R-:W-:Y:S01]  /*14090*/  IADD3 R139, -R250, 0x1, R3 ;  /* 0x00000001fa8b7810 */ /* 0x000fe20007ffe103 */
[----:B------:R-:W0:Y:S07]  /*140a0*/  LDGDEPBAR ;  /* 0x00000000000079af */ /* 0x000e2e0000000000 */
[----:B--2---:R-:W-:Y:S04]  /*140b0*/  @P0 IMAD.HI.U32 R0, R2, c[0x0][0x2c8], RZ ;  /* 0x0000b20002000a27 */ /* 0x004fe800078e00ff */
[----:B------:R-:W-:Y:S01]  /*140c0*/  IMAD.MOV.U32 R137, RZ, RZ, R2 ;  /* 0x000000ffff897224 */ /* 0x000fe200078e0002 */
[----:B------:R-:W-:Y:S02]  /*140d0*/  @P0 SHF.R.U32.HI R137, RZ, c[0x0][0x2cc], R0 ;  /* 0x0000b300ff890a19 */ /* 0x000fe40000011600 */
[----:B---3--:R-:W-:Y:S03]  /*140e0*/  IADD3 R139, -R164, R139, R165 ;  /* 0x0000008ba48b7210 */ /* 0x008fe60007ffe1a5 */
[----:B------:R-:W1:Y:S01]  /*140f0*/  SHFL.IDX PT, R2, R137, RZ, 0x1c1f ;  /* 0x001c1fff89027589 */ /* 0x000e6200000e0000 */
[C---:B------:R-:W-:Y:S02]  /*14100*/  IADD3 R138, R139.reuse, c[0x0][0x328], RZ ;  /* 0x0000ca008b8a7a10 */ /* 0x040fe40007ffe0ff */
[----:B------:R-:W-:Y:S03]  /*14110*/  IADD3 R139, R139, UR4, RZ ;  /* 0x000000048b8b7c10 */ /* 0x000fe6000fffe0ff */
        /* <DEDUP_REMOVED lines=16> */
.L_x_523:
[----:B------:R-:W-:Y:S04]  /*14220*/  MOV R128, c[0x0][0x32c] ;  /* 0x0000cb0000807a02 */ /* 0x000fe80000000f00 */
[----:B------:R-:W-:Y:S11]  /*14230*/  ISETP.NE.AND P0, PT, R128, 0x1, PT ;  /* 0x000000018000780c */ /* 0x000ff60003f05270 */
[----:B------:R-:W-:Y:S02]  /*14240*/  @!UPT UIADD3 URZ, URZ, URZ, URZ ;  /* 0x0000003f3f3ff290 */ /* 0x000fe4000fffe03f */
[----:B------:R-:W-:Y:S05]  /*14250*/  @P0 IMAD.HI.U32 R128, R2, c[0x0][0x330], RZ ;  /* 0x0000cc0002800a27 */ /* 0x000fea00078e00ff */
[----:B------:R-:W-:Y:S02]  /*14260*/  @P0 SHF.R.U32.HI R2, RZ, c[0x0][0x334], R128 ;  /* 0x0000cd00ff020a19 */ /* 0x000fe40000011680 */
.L_x_524:
[----:B------:R-:W-:Y:S05]  /*14270*/  BSYNC B0 ;  /* 0x0000000000007941 */ /* 0x000fea0003800000 */
.L_x_522:
[----:B------:R-:W-:Y:S04]  /*14280*/  IMAD.IADD R128, R3, 0x1, -R250 ;  /* 0x0000000103807824 */ /* 0x000fe800078e0afa */
[----:B------:R-:W-:Y:S05]  /*14290*/  IMAD R2, R2, c[0x0][0x32c], R128 ;  /* 0x0000cb0002027a24 */ /* 0x000fea00078e0280 */
[----:B------:R-:W-:Y:S02]  /*142a0*/  IADD3 R128, R2, c[0x0][0x32c], RZ ;  /* 0x0000cb0002807a10 */ /* 0x000fe40007ffe0ff */
[----:B------:R-:W-:Y:S02]  /*142b0*/  IMNMX R0, R0, R2, !PT ;  /* 0x0000000200007217 */ /* 0x000fe40007800200 */
[----:B------:R-:W-:Y:S02]  /*142c0*/  IMNMX R133, R133, R128, PT ;  /* 0x0000008085857217 */ /* 0x000fe40003800200 */
.L_x_521:
        /* <DEDUP_REMOVED lines=17> */
.L_x_527:
[----:B------:R-:W-:Y:S04]  /*143e0*/  MOV R130, c[0x0][0x32c] ;  /* 0x0000cb0000827a02 */ /* 0x000fe80000000f00 */
[----:B------:R-:W-:Y:S11]  /*143f0*/  ISETP.NE.AND P0, PT, R130, 0x1, PT ;  /* 0x000000018200780c */ /* 0x000ff60003f05270 */
[----:B------:R-:W-:Y:S02]  /*14400*/  @!UPT UIADD3 URZ, URZ, URZ, URZ ;  /* 0x0000003f3f3ff290 */ /* 0x000fe4000fffe03f */
[----:B------:R-:W-:Y:S05]  /*14410*/  @P0 IMAD.HI.U32 R130, R2, c[0x0][0x330], RZ ;  /* 0x0000cc0002820a27 */ /* 0x000fea00078e00ff */
[----:B------:R-:W-:Y:S02]  /*14420*/  @P0 SHF.R.U32.HI R2, RZ, c[0x0][0x334], R130 ;  /* 0x0000cd00ff020a19 */ /* 0x000fe40000011682 */
.L_x_528:
[----:B------:R-:W-:Y:S05]  /*14430*/  BSYNC B0 ;  /* 0x0000000000007941 */ /* 0x000fea0003800000 */
.L_x_526:
[----:B------:R-:W-:Y:S04]  /*14440*/  IMAD.IADD R130, R3, 0x1, -R250 ;  /* 0x0000000103827824 */ /* 0x000fe800078e0afa */
[----:B------:R-:W-:Y:S05]  /*14450*/  IMAD R2, R2, c[0x0][0x32c], R130 ;  /* 0x0000cb0002027a24 */ /* 0x000fea00078e0282 */
[----:B------:R-:W-:Y:S02]  /*14460*/  IADD3 R130, R2, c[0x0][0x32c], RZ ;  /* 0x0000cb0002827a10 */ /* 0x000fe40007ffe0ff */
[----:B------:R-:W-:Y:S02]  /*14470*/  IMNMX R128, R128, R2, !PT ;  /* 0x0000000280807217 */ /* 0x000fe40007800200 */
[----:B------:R-:W-:Y:S02]  /*14480*/  IMNMX R132, R132, R130, PT ;  /* 0x0000008284847217 */ /* 0x000fe40003800200 */
.L_x_525:
        /* <DEDUP_REMOVED lines=17> */
.L_x_531:
[----:B------:R-:W-:Y:S04]  /*145a0*/  MOV R160, c[0x0][0x32c] ;  /* 0x0000cb0000a07a02 */ /* 0x000fe80000000f00 */
[----:B------:R-:W-:Y:S11]  /*145b0*/  ISETP.NE.AND P0, PT, R160, 0x1, PT ;  /* 0x00000001a000780c */ /* 0x000ff60003f05270 */
[----:B------:R-:W-:Y:S02]  /*145c0*/  @!UPT UIADD3 URZ, URZ, URZ, URZ ;  /* 0x0000003f3f3ff290 */ /* 0x000fe4000fffe03f */
[----:B------:R-:W-:Y:S05]  /*145d0*/  @P0 IMAD.HI.U32 R160, R134, c[0x0][0x330], RZ ;  /* 0x0000cc0086a00a27 */ /* 0x000fea00078e00ff */
[----:B------:R-:W-:Y:S02]  /*145e0*/  @P0 SHF.R.U32.HI R134, RZ, c[0x0][0x334], R160 ;  /* 0x0000cd00ff860a19 */ /* 0x000fe400000116a0 */
.L_x_532:
[----:B------:R-:W-:Y:S05]  /*145f0*/  BSYNC B0 ;  /* 0x0000000000007941 */ /* 0x000fea0003800000 */
.L_x_530:
[----:B------:R-:W-:Y:S04]  /*14600*/  IMAD.IADD R160, R3, 0x1, -R250 ;  /* 0x0000000103a07824 */ /* 0x000fe800078e0afa */
[----:B------:R-:W-:Y:S05]  /*14610*/  IMAD R134, R134, c[0x0][0x32c], R160 ;  /* 0x0000cb0086867a24 */ /* 0x000fea00078e02a0 */
[----:B------:R-:W-:Y:S02]  /*14620*/  IADD3 R160, R134, c[0x0][0x32c], RZ ;  /* 0x0000cb0086a07a10 */ /* 0x000fe40007ffe0ff */
[----:B------:R-:W-:Y:S02]  /*14630*/  IMNMX R2, R2, R134, !PT ;  /* 0x0000008602027217 */ /* 0x000fe40007800200 */
[----:B------:R-:W-:Y:S02]  /*14640*/  IMNMX R130, R130, R160, PT ;  /* 0x000000a082827217 */ /* 0x000fe40003800200 */
.L_x_529:
        /* <DEDUP_REMOVED lines=151> */
.L_x_535:
[----:B------:R-:W-:Y:S04]  /*14fc0*/  MOV R5, c[0x0][0x32c] ;  /* 0x0000cb0000057a02 */ /* 0x000fe80000000f00 */
[----:B------:R-:W-:Y:S11]  /*14fd0*/  ISETP.NE.AND P0, PT, R5, 0x1, PT ;  /* 0x000000010500780c */ /* 0x000ff60003f05270 */
[----:B------:R-:W-:Y:S02]  /*14fe0*/  @!UPT UIADD3 URZ, URZ, URZ, URZ ;  /* 0x0000003f3f3ff290 */ /* 0x000fe4000fffe03f */
[----:B------:R-:W-:Y:S05]  /*14ff0*/  @P0 IMAD.HI.U32 R5, R4, c[0x0][0x330], RZ ;  /* 0x0000cc0004050a27 */ /* 0x000fea00078e00ff */
[----:B------:R-:W-:Y:S02]  /*15000*/  @P0 SHF.R.U32.HI R4, RZ, c[0x0][0x334], R5 ;  /* 0x0000cd00ff040a19 */ /* 0x000fe40000011605 */
.L_x_536:
[----:B------:R-:W-:Y:S05]  /*15010*/  BSYNC B0 ;  /* 0x0000000000007941 */ /* 0x000fea0003800000 */
.L_x_534:
[----:B------:R-:W-:Y:S04]  /*15020*/  IMAD.IADD R3, R3, 0x1, -R250 ;  /* 0x0000000103037824 */ /* 0x000fe800078e0afa */
[----:B------:R-:W-:Y:S05]  /*15030*/  IMAD R4, R4, c[0x0][0x32c], R3 ;  /* 0x0000cb0004047a24 */ /* 0x000fea00078e0203 */
[----:B------:R-:W-:Y:S02]  /*15040*/  IADD3 R3, R4, c[0x0][0x32c], RZ ;  /* 0x0000cb0004037a10 */ /* 0x000fe40007ffe0ff */
[----:B------:R-:W-:Y:S02]  /*15050*/  IMNMX R0, R0, R4, !PT ;  /* 0x0000000400007217 */ /* 0x000fe40007800200 */
[----:B------:R-:W-:Y:S02]  /*15060*/  IMNMX R2, R2, R3, PT ;  /* 0x0000000302027217 */ /* 0x000fe40003800200 */
.L_x_533:
        /* <DEDUP_REMOVED lines=390> */
[----:B------:R-:W2:Y:S01]  /*168d0*/  LDL.LU R195, [R1+0x4] ;  /* 0x0000040001c37983 */ /* 0x000ea20000300800 */
        /* <DEDUP_REMOVED lines=61> */
[----:B------:R-:W-:Y:S02]  /*16cb0*/  FADD.FTZ R8, R231, R0 ;  /* 0x00000000e7087221 */ /* 0x000fe40000010000 */
        /* <DEDUP_REMOVED lines=29> */
[----:B------:R-:W-:Y:S01]  /*16e90*/  FADD.FTZ R4, R201, R0 ;  /* 0x00000000c9047221 */ /* 0x000fe20000010000 */
[----:B------:R-:W-:Y:S01]  /*16ea0*/  IADD3 R222, R219, -0x1, RZ ;  /* 0xffffffffdbde7810 */ /* 0x000fe20007ffe0ff */
        /* <DEDUP_REMOVED lines=16> */
[----:B------:R1:W-:Y:S01]  /*16fb0*/  STL [R1+0x4], R4 ;  /* 0x0000040401007387 */ /* 0x0003e20000100800 */
        /* <DEDUP_REMOVED lines=9> */
.L_x_516:
[----:B-1----:R-:W2:Y:S04]  /*17050*/  LDL R3, [R1+0x18] ;  /* 0x0000180001037983 */ /* 0x002ea80000100800 */
[----:B------:R-:W3:Y:S01]  /*17060*/  LDL R2, [R1+0x14] ;  /* 0x0000140001027983 */ /* 0x000ee20000100800 */
[----:B------:R-:W-:-:S02]  /*17070*/  IMAD.MOV.U32 R0, RZ, RZ, c[0x0][0x2c4] ;  /* 0x0000b100ff007624 */ /* 0x000fc400078e00ff */
[----:B------:R-:W-:-:S03]  /*17080*/  IMAD.MOV.U32 R4, RZ, RZ, c[0x0][0x32c] ;  /* 0x0000cb00ff047624 */ /* 0x000fc600078e00ff */
[----:B------:R-:W-:Y:S02]  /*17090*/  ISETP.NE.AND P1, PT, R0, 0x1, PT ;  /* 0x000000010000780c */ /* 0x000fe40003f25270 */
[----:B------:R-:W1:Y:S01]  /*170a0*/  S2R R0, SR_CTAID.X ;  /* 0x0000000000007919 */ /* 0x000e620000002500 */
[----:B------:R-:W-:Y:S02]  /*170b0*/  ISETP.GE.AND P0, PT, R4, 0x1, PT ;  /* 0x000000010400780c */ /* 0x000fe40003f06270 */
[----:B-1----:R-:W-:Y:S01]  /*170c0*/  LEA R0, R0, 0x7f, 0x7 ;  /* 0x0000007f00007811 */ /* 0x002fe200078e38ff */
[----:B--2---:R-:W-:-:S07]  /*170d0*/  IMAD.MOV.U32 R5, RZ, RZ, R3 ;  /* 0x000000ffff057224 */ /* 0x004fce00078e0003 */
[----:B------:R-:W-:Y:S01]  /*170e0*/  @P1 IMAD.HI.U32 R3, R0, c[0x0][0x2c8], RZ ;  /* 0x0000b20000031a27 */ /* 0x000fe200078e00ff */
[----:B---3--:R-:W-:-:S04]  /*170f0*/  IADD3 R2, R2, 0x1, -R5 ;  /* 0x0000000102027810 */ /* 0x008fc80007ffe805 */
        /* <DEDUP_REMOVED lines=13> */
.L_x_539:
[----:B------:R-:W-:-:S04]  /*171d0*/  MOV R3, 0x1 ;  /* 0x0000000100037802 */ /* 0x000fc80000000f00 */
[----:B------:R-:W-:-:S13]  /*171e0*/  ISETP.NE.AND P0, PT, R3, c[0x0][0x32c], PT ;  /* 0x0000cb0003007a0c */ /* 0x000fda0003f05270 */
[----:B------:R-:W-:-:S05]  /*171f0*/  @P0 IMAD.HI.U32 R3, R0, c[0x0][0x330], RZ ;  /* 0x0000cc0000030a27 */ /* 0x000fca00078e00ff */
[----:B------:R-:W-:-:S05]  /*17200*/  @P0 SHF.R.U32.HI R0, RZ, c[0x0][0x334], R3 ;  /* 0x0000cd00ff000a19 */ /* 0x000fca0000011603 */
.L_x_540:
[----:B------:R-:W-:-:S05]  /*17210*/  IMAD R0, R0, c[0x0][0x32c], RZ ;  /* 0x0000cb0000007a24 */ /* 0x000fca00078e02ff */
[----:B------:R-:W-:-:S03]  /*17220*/  IMNMX R2, R2, R0, !PT ;  /* 0x0000000002027217 */ /* 0x000fc60007800200 */
.L_x_538:
        /* <DEDUP_REMOVED lines=27> */
.L_x_546:
        /* <DEDUP_REMOVED lines=24> */
[----:B------:R-:W-:Y:S01]  /*17560*/  IADD3 R12, R226, 0x20, RZ ;  /* 0x00000020e20c7810 */ /* 0x000fe20007ffe0ff */
        /* <DEDUP_REMOVED lines=38> */
.L_x_588:
        /* <DEDUP_REMOVED lines=17> */
.L_x_543:
[----:B------:R-:W-:Y:S05]  /*178e0*/  BSYNC B0 ;  /* 0x0000000000007941 */ /* 0x000fea0003800000 */
.L_x_542:
        /* <DEDUP_REMOVED lines=107> */
[----:B------:R-:W1:Y:S04]  /*17fa0*/  S2R R138, SR_TID.X ;  /* 0x00000000008a7919 */ /* 0x000e680000002100 */
[----:B------:R-:W2:Y:S01]  /*17fb0*/  S2R R219, SR_CTAID.Y ;  /* 0x0000000000db7919 */ /* 0x000ea20000002600 */
[----:B-1----:R-:W-:Y:S04]  /*17fc0*/  SHF.R.S32.HI R137, RZ, 0x1f, R138 ;  /* 0x0000001fff897819 */ /* 0x002fe8000001148a */
[----:B------:R-:W-:Y:S04]  /*17fd0*/  LEA.HI R137, R137, R138, RZ, 0x2 ;  /* 0x0000008a89897211 */ /* 0x000fe800078f10ff */
[----:B------:R-:W-:Y:S01]  /*17fe0*/  SHF.R.S32.HI R137, RZ, 0x2, R137 ;  /* 0x00000002ff897819 */ /* 0x000fe20000011489 */
[----:B--2---:R-:W-:Y:S01]  /*17ff0*/  IMAD R3, R222, 0x30, R3 ;  /* 0x00000030de037824 */ /* 0x004fe200078e0203 */
[----:B---3--:R-:W-:Y:S04]  /*18000*/  ISETP.GT.AND P1, PT, R2, 0x2f, PT ;  /* 0x0000002f0200780c */ /* 0x008fe80003f24270 */
[----:B------:R-:W-:Y:S05]  /*18010*/  IADD3 R3, R3, -0x30, R2 ;  /* 0xffffffd003037810 */ /* 0x000fea0007ffe002 */
[----:B------:R-:W-:Y:S04]  /*18020*/  @P2 IMAD.HI.U32 R130, R3, c[0x0][0x2bc], RZ ;  /* 0x0000af0003822a27 */ /* 0x000fe800078e00ff */
[--C-:B------:R-:W-:Y:S01]  /*18030*/  IMAD.MOV.U32 R2, RZ, RZ, R3.reuse ;  /* 0x000000ffff027224 */ /* 0x100fe200078e0003 */
[----:B------:R-:W-:Y:S04]  /*18040*/  @P2 SHF.R.U32.HI R2, RZ, c[0x0][0x2c0], R130 ;  /* 0x0000b000ff022a19 */ /* 0x000fe80000011682 */
[C---:B----4-:R-:W-:Y:S01]  /*18050*/  @!P1 IADD3 R131, P0, R2.reuse, R202, RZ ;  /* 0x000000ca02839210 */ /* 0x050fe20007f1e0ff */
[----:B------:R-:W-:Y:S03]  /*18060*/  IMAD.WIDE.U32 R202, R219, c[0x0][0x1e8], RZ ;  /* 0x00007a00dbca7a25 */ /* 0x000fe600078e00ff */
[----:B-----5:R-:W-:Y:S01]  /*18070*/  @!P1 LEA.HI.X.SX32 R136, R2, R201, 0x1, P0 ;  /* 0x000000c902889211 */ /* 0x020fe200000f0eff */
[----:B------:R-:W-:Y:S01]  /*18080*/  IMAD.MOV R2, RZ, RZ, -R2 ;  /* 0x000000ffff027224 */ /* 0x000fe200078e0a02 */
[----:B------:R-:W1:Y:S01]  /*18090*/  S2R R201, SR_CTAID.Y ;  /* 0x0000000000c97919 */ /* 0x000e620000002600 */
[C---:B------:R-:W-:Y:S02]  /*180a0*/  @!P1 LEA R130, P0, R131.reuse, c[0x0][0x2a0], 0x2 ;  /* 0x0000a80083829a11 */ /* 0x040fe400078010ff */
[----:B------:R-:W-:Y:S02]  /*180b0*/  IMAD R225, R2, c[0x0][0x2b8], R3 ;  /* 0x0000ae0002e17a24 */ /* 0x000fe400078e0203 */
[----:B------:R-:W-:Y:S02]  /*180c0*/  @!P1 LEA.HI.X R131, R131, c[0x0][0x2a4], R136, 0x2, P0 ;  /* 0x0000a90083839a11 */ /* 0x000fe400000f1488 */
[----:B------:R-:W-:Y:S02]  /*180d0*/  IADD3 R136, -R137, 0x30, RZ ;  /* 0x0000003089887810 */ /* 0x000fe40007ffe1ff */
[----:B------:R-:W-:Y:S01]  /*180e0*/  SHF.R.S32.HI R2, RZ, 0x1f, R225 ;  /* 0x0000001fff027819 */ /* 0x000fe200000114e1 */
[----:B------:R2:W3:Y:S01]  /*180f0*/  @!P1 LDG.E R223, [R130.64] ;  /* 0x0000000c82df9981 */ /* 0x0004e2000c1e1900 */
[----:B------:R-:W-:Y:S02]  /*18100*/  ISETP.GE.AND P1, PT, R136, 0x1, PT ;  /* 0x000000018800780c */ /* 0x000fe40003f26270 */
[----:B-1----:R-:W-:Y:S05]  /*18110*/  SHF.R.S32.HI R201, RZ, 0x1f, R201 ;  /* 0x0000001fffc97819 */ /* 0x002fea00000114c9 */
[----:B------:R-:W-:Y:S04]  /*18120*/  IMAD R201, R201, c[0x0][0x1e8], RZ ;  /* 0x00007a00c9c97a24 */ /* 0x000fe800078e02ff */
[----:B------:R-:W-:Y:S02]  /*18130*/  IMAD R201, R219, c[0x0][0x1ec], R201 ;  /* 0x00007b00dbc97a24 */ /* 0x000fe400078e02c9 */
[----:B--2---:R-:W-:Y:S02]  /*18140*/  IMAD R130, R2, c[0x0][0x1e0], RZ ;  /* 0x0000780002827a24 */ /* 0x004fe400078e02ff */
[C---:B------:R-:W-:Y:S04]  /*18150*/  IMAD.WIDE.U32 R2, R225.reuse, c[0x0][0x1e0], RZ ;  /* 0x00007800e1027a25 */ /* 0x040fe800078e00ff */
[----:B------:R-:W-:Y:S02]  /*18160*/  IMAD R130, R225, c[0x0][0x1e4], R130 ;  /* 0x00007900e1827a24 */ /* 0x000fe400078e0282 */
[----:B------:R-:W-:Y:S02]  /*18170*/  IMAD.IADD R201, R203, 0x1, R201 ;  /* 0x00000001cbc97824 */ /* 0x000fe400078e02c9 */
[----:B------:R-:W-:Y:S01]  /*18180*/  IMAD.IADD R3, R3, 0x1, R130 ;  /* 0x0000000103037824 */ /* 0x000fe200078e0282 */
[----:B---3--:R-:W-:Y:S03]  /*18190*/  SHF.R.S32.HI R130, RZ, 0x1f, R223 ;  /* 0x0000001fff827819 */ /* 0x008fe600000114df */
[C---:B------:R-:W-:Y:S04]  /*181a0*/  IMAD.WIDE.U32 R2, R223.reuse, c[0x0][0x1f0], R2 ;  /* 0x00007c00df027a25 */ /* 0x040fe800078e0002 */
[----:B------:R-:W-:Y:S01]  /*181b0*/  IMAD R130, R130, c[0x0][0x1f0], RZ ;  /* 0x00007c0082827a24 */ /* 0x000fe200078e02ff */
[----:B------:R-:W-:Y:S02]  /*181c0*/  IADD3 R2, P0, R202, R2, RZ ;  /* 0x00000002ca027210 */ /* 0x000fe40007f1e0ff */
[----:B------:R-:W-:Y:S01]  /*181d0*/  IADD3 R202, R226, 0x20, RZ ;  /* 0x00000020e2ca7810 */ /* 0x000fe20007ffe0ff */
[----:B------:R-:W-:Y:S03]  /*181e0*/  IMAD R130, R223, c[0x0][0x1f4], R130 ;  /* 0x00007d00df827a24 */ /* 0x000fe600078e0282 */
[----:B------:R-:W-:Y:S02]  /*181f0*/  ISETP.GE.AND P4, PT, R202, c[0x0][0x1d4], PT ;  /* 0x00007500ca007a0c */ /* 0x000fe40003f86270 */
[----:B------:R-:W-:Y:S02]  /*18200*/  IADD3.X R130, R201, R3, R130, P0, !PT ;  /* 0x00000003c9827210 */ /* 0x000fe400007fe482 */
[----:B------:R-:W-:Y:S02]  /*18210*/  LEA R131, P0, R2, c[0x0][0x1c8], 0x1 ;  /* 0x0000720002837a11 */ /* 0x000fe400078008ff */
        /* <DEDUP_REMOVED lines=27> */
.L_x_545:
        /* <DEDUP_REMOVED lines=14> */
[----:B------:R-:W3:Y:S01]  /*184b0*/  LDL.LU R231, [R1+0x4] ;  /* 0x0000040001e77983 */ /* 0x000ee20000300800 */
        /* <DEDUP_REMOVED lines=425> */
[----:B------:R1:W-:Y:S01]  /*19f50*/  STL [R1+0x4], R5 ;  /* 0x0000040501007387 */ /* 0x0003e20000100800 */
[----:B------:R-:W-:Y:S03]  /*19f60*/  FADD.FTZ R0, R49, R0 ;  /* 0x0000000031007221 */ /* 0x000fe60000010000 */
[----:B------:R1:W-:Y:S01]  /*19f70*/  STL [R1+0x8], R4 ;  /* 0x0000080401007387 */ /* 0x0003e20000100800 */
[----:B------:R-:W-:Y:S01]  /*19f80*/  FADD.FTZ R3, R48, R0 ;  /* 0x0000000030037221 */ /* 0x000fe20000010000 */
[----:B------:R-:W-:Y:S04]  /*19f90*/  IADD3 R0, R222, -0x1, RZ ;  /* 0xffffffffde007810 */ /* 0x000fe80007ffe0ff */
[----:B------:R1:W-:Y:S01]  /*19fa0*/  STL [R1+0x10], R3 ;  /* 0x0000100301007387 */ /* 0x0003e20000100800 */
[----:B------:R-:W-:Y:S01]  /*19fb0*/  MOV R222, R0 ;  /* 0x0000000000de7202 */ /* 0x000fe20000000f00 */
[----:B-1----:R-:W-:-:S05]  /*19fc0*/  @P0 BRA `(.L_x_546) ;  /* 0xffffd41000000947 */ /* 0x002fca000383ffff */
.L_x_541:
        /* <DEDUP_REMOVED lines=15> */
.L_x_568:
        /* <DEDUP_REMOVED lines=38> */
[----:B------:R-:W-:Y:S02]  /*1a320*/  LEA R10, P0, R0, c[0x0][0x1f8], 0x1 ;  /* 0x00007e00000a7a11 */ /* 0x000fe400078008ff */
        /* <DEDUP_REMOVED lines=33> */
.L_x_589:
        /* <DEDUP_REMOVED lines=17> */
.L_x_549:
[----:B------:R-:W-:Y:S05]  /*1a650*/  BSYNC B0 ;  /* 0x0000000000007941 */ /* 0x000fea0003800000 */
.L_x_548:
        /* <DEDUP_REMOVED lines=130> */
[----:B------:R-:W2:Y:S01]  /*1ae80*/  @!P1 LDG.E R223, [R132.64] ;  /* 0x0000000c84df9981 */ /* 0x000ea2000c1e1900 */
[----:B------:R-:W-:Y:S03]  /*1ae90*/  ISETP.GE.AND P1, PT, R224, 0x1, PT ;  /* 0x00000001e000780c */ /* 0x000fe60003f26270 */
        /* <DEDUP_REMOVED lines=9> */
[----:B------:R-:W-:Y:S02]  /*1af30*/  LEA R128, P0, R0, c[0x0][0x1c8], 0x1 ;  /* 0x0000720000807a11 */ /* 0x000fe400078008ff */
        /* <DEDUP_REMOVED lines=27> */
.L_x_551:
[----:B------:R-:W2:Y:S01]  /*1b0f0*/  LDL R2, [R1+0x1c] ;  /* 0x00001c0001027983 */ /* 0x000ea20000100800 */
[----:B------:R-:W-:Y:S02]  /*1b100*/  IMAD.MOV.U32 R0, RZ, RZ, c[0x0][0x2c4] ;  /* 0x0000b100ff007624 */ /* 0x000fe400078e00ff */
[----:B------:R-:W-:Y:S01]  /*1b110*/  IMAD.MOV.U32 R189, RZ, RZ, c[0x0][0x32c] ;  /* 0x0000cb00ffbd7624 */ /* 0x000fe200078e00ff */
[----:B------:R-:W3:Y:S02]  /*1b120*/  LDL R186, [R1+0x14] ;  /* 0x0000140001ba7983 */ /* 0x000ee40000100800 */
[----:B------:R-:W-:Y:S02]  /*1b130*/  ISETP.NE.AND P0, PT, R0, 0x1, PT ;  /* 0x000000010000780c */ /* 0x000fe40003f05270 */
[----:B------:R-:W-:Y:S01]  /*1b140*/  ISETP.GE.AND P1, PT, R189, 0x1, PT ;  /* 0x00000001bd00780c */ /* 0x000fe20003f26270 */
[----:B------:R-:W3:Y:S04]  /*1b150*/  LDL R179, [R1+0x18] ;  /* 0x0000180001b37983 */ /* 0x000ee80000100800 */
[----:B------:R-:W0:Y:S06]  /*1b160*/  LDGDEPBAR ;  /* 0x00000000000079af */ /* 0x000e2c0000000000 */
[----:B--2---:R-:W-:Y:S04]  /*1b170*/  @P0 IMAD.HI.U32 R0, R2, c[0x0][0x2c8], RZ ;  /* 0x0000b20002000a27 */ /* 0x004fe800078e00ff */
[----:B------:R-:W-:Y:S01]  /*1b180*/  IMAD.MOV.U32 R134, RZ, RZ, R2 ;  /* 0x000000ffff867224 */ /* 0x000fe200078e0002 */
[----:B------:R-:W-:Y:S01]  /*1b190*/  @P0 SHF.R.U32.HI R134, RZ, c[0x0][0x2cc], R0 ;  /* 0x0000b300ff860a19 */ /* 0x000fe20000011600 */
[----:B------:R-:W-:Y:S04]  /*1b1a0*/  IMAD R2, R222, -0x30, RZ ;  /* 0xffffffd0de027824 */ /* 0x000fe800078e02ff */
[----:B------:R-:W2:Y:S01]  /*1b1b0*/  SHFL.IDX PT, R3, R134, RZ, 0x1c1f ;  /* 0x001c1fff86037589 */ /* 0x000ea200000e0000 */
[C---:B-1----:R-:W-:Y:S02]  /*1b1c0*/  IADD3 R137, -R250.reuse, 0x1, R2 ;  /* 0x00000001fa897810 */ /* 0x042fe40007ffe102 */
[----:B------:R-:W-:Y:S02]  /*1b1d0*/  IADD3 R138, -R250, R2, RZ ;  /* 0x00000002fa8a7210 */ /* 0x000fe40007ffe1ff */
[----:B---3--:R-:W-:Y:S04]  /*1b1e0*/  IADD3 R137, -R179, R137, R186 ;  /* 0x00000089b3897210 */ /* 0x008fe80007ffe1ba */
        /* <DEDUP_REMOVED lines=18> */
.L_x_554:
[----:B------:R-:W-:Y:S04]  /*1b310*/  MOV R132, 0x1 ;  /* 0x0000000100847802 */ /* 0x000fe80000000f00 */
[----:B------:R-:W-:Y:S11]  /*1b320*/  ISETP.NE.AND P0, PT, R132, c[0x0][0x32c], PT ;  /* 0x0000cb0084007a0c */ /* 0x000ff60003f05270 */
[----:B------:R-:W-:Y:S02]  /*1b330*/  @!UPT UIADD3 URZ, URZ, URZ, URZ ;  /* 0x0000003f3f3ff290 */ /* 0x000fe4000fffe03f */
[----:B------:R-:W-:Y:S05]  /*1b340*/  @P0 IMAD.HI.U32 R132, R3, c[0x0][0x330], RZ ;  /* 0x0000cc0003840a27 */ /* 0x000fea00078e00ff */
[----:B------:R-:W-:Y:S02]  /*1b350*/  @P0 SHF.R.U32.HI R3, RZ, c[0x0][0x334], R132 ;  /* 0x0000cd00ff030a19 */ /* 0x000fe40000011684 */
.L_x_555:
[----:B------:R-:W-:Y:S05]  /*1b360*/  BSYNC B0 ;  /* 0x0000000000007941 */ /* 0x000fea0003800000 */
.L_x_553:
[----:B------:R-:W-:Y:S05]  /*1b370*/  IMAD R3, R3, c[0x0][0x32c], R138 ;  /* 0x0000cb0003037a24 */ /* 0x000fea00078e028a */
[----:B------:R-:W-:Y:S02]  /*1b380*/  IADD3 R132, R3, c[0x0][0x32c], RZ ;  /* 0x0000cb0003847a10 */ /* 0x000fe40007ffe0ff */
[----:B------:R-:W-:Y:S02]  /*1b390*/  IMNMX R0, R0, R3, !PT ;  /* 0x0000000300007217 */ /* 0x000fe40007800200 */
[----:B------:R-:W-:Y:S02]  /*1b3a0*/  IMNMX R128, R128, R132, PT ;  /* 0x0000008480807217 */ /* 0x000fe40003800200 */
.L_x_552:
        /* <DEDUP_REMOVED lines=17> */
.L_x_558:
[----:B------:R-:W-:Y:S04]  /*1b4c0*/  MOV R139, 0x1 ;  /* 0x00000001008b7802 */ /* 0x000fe80000000f00 */
[----:B------:R-:W-:Y:S11]  /*1b4d0*/  ISETP.NE.AND P0, PT, R139, c[0x0][0x32c], PT ;  /* 0x0000cb008b007a0c */ /* 0x000ff60003f05270 */
[----:B------:R-:W-:Y:S02]  /*1b4e0*/  @!UPT UIADD3 URZ, URZ, URZ, URZ ;  /* 0x0000003f3f3ff290 */ /* 0x000fe4000fffe03f */
[----:B------:R-:W-:Y:S05]  /*1b4f0*/  @P0 IMAD.HI.U32 R139, R133, c[0x0][0x330], RZ ;  /* 0x0000cc00858b0a27 */ /* 0x000fea00078e00ff */
[----:B------:R-:W-:Y:S02]  /*1b500*/  @P0 SHF.R.U32.HI R133, RZ, c[0x0][0x334], R139 ;  /* 0x0000cd00ff850a19 */ /* 0x000fe4000001168b */
.L_x_559:
[----:B------:R-:W-:Y:S05]  /*1b510*/  BSYNC B0 ;  /* 0x0000000000007941 */ /* 0x000fea0003800000 */
.L_x_557:
[----:B------:R-:W-:Y:S05]  /*1b520*/  IMAD R133, R133, c[0x0][0x32c], R138 ;  /* 0x0000cb0085857a24 */ /* 0x000fea00078e028a */
[----:B------:R-:W-:Y:S02]  /*1b530*/  IADD3 R139, R133, c[0x0][0x32c], RZ ;  /* 0x0000cb00858b7a10 */ /* 0x000fe40007ffe0ff */
[----:B------:R-:W-:Y:S02]  /*1b540*/  IMNMX R3, R3, R133, !PT ;  /* 0x0000008503037217 */ /* 0x000fe40007800200 */
[----:B------:R-:W-:Y:S02]  /*1b550*/  IMNMX R132, R132, R139, PT ;  /* 0x0000008b84847217 */ /* 0x000fe40003800200 */
.L_x_556:
        /* <DEDUP_REMOVED lines=72> */
.L_x_562:
[----:B------:R-:W-:Y:S04]  /*1b9e0*/  MOV R20, 0x1 ;  /* 0x0000000100147802 */ /* 0x000fe80000000f00 */
[----:B------:R-:W-:Y:S11]  /*1b9f0*/  ISETP.NE.AND P0, PT, R20, c[0x0][0x32c], PT ;  /* 0x0000cb0014007a0c */ /* 0x000ff60003f05270 */
[----:B------:R-:W-:Y:S02]  /*1ba00*/  @!UPT UIADD3 URZ, URZ, URZ, URZ ;  /* 0x0000003f3f3ff290 */ /* 0x000fe4000fffe03f */
[----:B------:R-:W-:Y:S05]  /*1ba10*/  @P0 IMAD.HI.U32 R20, R4, c[0x0][0x330], RZ ;  /* 0x0000cc0004140a27 */ /* 0x000fea00078e00ff */
[----:B------:R-:W-:Y:S02]  /*1ba20*/  @P0 SHF.R.U32.HI R4, RZ, c[0x0][0x334], R20 ;  /* 0x0000cd00ff040a19 */ /* 0x000fe40000011614 */
.L_x_563:
[----:B------:R-:W-:Y:S05]  /*1ba30*/  BSYNC B0 ;  /* 0x0000000000007941 */ /* 0x000fea0003800000 */
.L_x_561:
[----:B------:R-:W-:Y:S05]  /*1ba40*/  IMAD R4, R4, c[0x0][0x32c], R138 ;  /* 0x0000cb0004047a24 */ /* 0x000fea00078e028a */
[----:B------:R-:W-:Y:S02]  /*1ba50*/  IADD3 R20, R4, c[0x0][0x32c], RZ ;  /* 0x0000cb0004147a10 */ /* 0x000fe40007ffe0ff */
[----:B------:R-:W-:Y:S02]  /*1ba60*/  IMNMX R0, R0, R4, !PT ;  /* 0x0000000400007217 */ /* 0x000fe40007800200 */
[----:B------:R-:W-:Y:S02]  /*1ba70*/  IMNMX R2, R2, R20, PT ;  /* 0x0000001402027217 */ /* 0x000fe40003800200 */
.L_x_560:
        /* <DEDUP_REMOVED lines=103> */
.L_x_566:
[----:B------:R-:W-:Y:S04]  /*1c0f0*/  MOV R4, 0x1 ;  /* 0x0000000100047802 */ /* 0x000fe80000000f00 */
[----:B------:R-:W-:Y:S11]  /*1c100*/  ISETP.NE.AND P0, PT, R4, c[0x0][0x32c], PT ;  /* 0x0000cb0004007a0c */ /* 0x000ff60003f05270 */
[----:B------:R-:W-:Y:S02]  /*1c110*/  @!UPT UIADD3 URZ, URZ, URZ, URZ ;  /* 0x0000003f3f3ff290 */ /* 0x000fe4000fffe03f */
[----:B------:R-:W-:Y:S05]  /*1c120*/  @P0 IMAD.HI.U32 R4, R3, c[0x0][0x330], RZ ;  /* 0x0000cc0003040a27 */ /* 0x000fea00078e00ff */
[----:B------:R-:W-:Y:S02]  /*1c130*/  @P0 SHF.R.U32.HI R3, RZ, c[0x0][0x334], R4 ;  /* 0x0000cd00ff030a19 */ /* 0x000fe40000011604 */
.L_x_567:
[----:B------:R-:W-:Y:S05]  /*1c140*/  BSYNC B0 ;  /* 0x0000000000007941 */ /* 0x000fea0003800000 */
.L_x_565:
[----:B------:R-:W-:Y:S05]  /*1c150*/  IMAD R138, R3, c[0x0][0x32c], R138 ;  /* 0x0000cb00038a7a24 */ /* 0x000fea00078e028a */
[----:B------:R-:W-:Y:S02]  /*1c160*/  IADD3 R3, R138, c[0x0][0x32c], RZ ;  /* 0x0000cb008a037a10 */ /* 0x000fe40007ffe0ff */
[----:B------:R-:W-:Y:S02]  /*1c170*/  IMNMX R0, R0, R138, !PT ;  /* 0x0000008a00007217 */ /* 0x000fe40007800200 */
[----:B------:R-:W-:Y:S02]  /*1c180*/  IMNMX R2, R2, R3, PT ;  /* 0x0000000302027217 */ /* 0x000fe40003800200 */
.L_x_564:
        /* <DEDUP_REMOVED lines=9> */
[----:B------:R-:W3:Y:S01]  /*1c220*/  LDL.LU R239, [R1+0x4] ;  /* 0x0000040001ef7983 */ /* 0x000ee20000300800 */
        /* <DEDUP_REMOVED lines=489> */
[----:B------:R-:W-:Y:S05]  /*1e0c0*/  FADD.FTZ R2, R26, R2 ;  /* 0x000000021a027221 */ /* 0x000fea0000010000 */
[----:B------:R2:W-:Y:S01]  /*1e0d0*/  STL [R1+0x10], R2 ;  /* 0x0000100201007387 */ /* 0x0005e20000100800 */
[----:B-1----:R-:W-:Y:S04]  /*1e0e0*/  IADD3 R0, R222, -0x1, RZ ;  /* 0xffffffffde007810 */ /* 0x002fe80007ffe0ff */
[----:B------:R-:W-:Y:S01]  /*1e0f0*/  MOV R222, R0 ;  /* 0x0000000000de7202 */ /* 0x000fe20000000f00 */
[----:B--2---:R-:W-:-:S05]  /*1e100*/  @P0 BRA `(.L_x_568) ;  /* 0xffffbfb000000947 */ /* 0x004fca000383ffff */
.L_x_547:
[----:B------:R-:W2:Y:S04]  /*1e110*/  LDL.LU R0, [R1+0xc] ;  /* 0x00000c0001007983 */ /* 0x000ea80000300800 */
[----:B------:R-:W3:Y:S04]  /*1e120*/  LDL.LU R3, [R1+0x4] ;  /* 0x0000040001037983 */ /* 0x000ee80000300800 */
        /* <DEDUP_REMOVED lines=151> */
.L_x_439:
[----:B-1----:R-:W-:Y:S05]  /*1eaa0*/  @P4 BRA `(.L_x_569) ;  /* 0x0000176000004947 */ /* 0x002fea0003800000 */
[----:B------:R-:W2:Y:S01]  /*1eab0*/  LDL R63, [R1+0x48] ;  /* 0x00004800013f7983 */ /* 0x000ea20000100800 */
[----:B------:R-:W-:Y:S02]  /*1eac0*/  F2FP.PACK_AB R28, R28, R13 ;  /* 0x0000000d1c1c723e */ /* 0x000fe400000000ff */
[----:B------:R-:W-:Y:S01]  /*1ead0*/  F2FP.PACK_AB R45, R45, R140 ;  /* 0x0000008c2d2d723e */ /* 0x000fe200000000ff */
[----:B------:R-:W1:Y:S01]  /*1eae0*/  S2R R57, SR_TID.X ;  /* 0x0000000000397919 */ /* 0x000e620000002100 */
        /* <DEDUP_REMOVED lines=146> */
.L_x_570:
        /* <DEDUP_REMOVED lines=151> */
.L_x_572:
[----:B---3--:R-:W-:Y:S05]  /*1fd80*/  BSYNC B0 ;  /* 0x0000000000007941 */ /* 0x008fea0003800000 */
.L_x_571:
        /* <DEDUP_REMOVED lines=23> */
.L_x_574:
[----:B------:R-:W-:Y:S05]  /*1ff00*/  BSYNC B0 ;  /* 0x0000000000007941 */ /* 0x000fea0003800000 */
.L_x_573:
        /* <DEDUP_REMOVED lines=23> */
.L_x_576:
[----:B------:R-:W-:Y:S05]  /*20080*/  BSYNC B0 ;  /* 0x0000000000007941 */ /* 0x000fea0003800000 */
.L_x_575:
        /* <DEDUP_REMOVED lines=24> */
.L_x_569:
        /* <DEDUP_REMOVED lines=19> */
.L_x_577:
        /* <DEDUP_REMOVED lines=43> */
.L_x_579:
[----:B---3--:R-:W-:Y:S05]  /*205f0*/  BSYNC B0 ;  /* 0x0000000000007941 */ /* 0x008fea0003800000 */
.L_x_578:
        /* <DEDUP_REMOVED lines=64> */
.L_x_581:
[----:B------:R-:W-:Y:S05]  /*20a00*/  BSYNC B0 ;  /* 0x0000000000007941 */ /* 0x000fea0003800000 */
.L_x_580:
        /* <DEDUP_REMOVED lines=21> */
.L_x_583:
[----:B------:R-:W-:Y:S05]  /*20b60*/  BSYNC B0 ;  /* 0x0000000000007941 */ /* 0x000fea0003800000 */
.L_x_582:
        /* <DEDUP_REMOVED lines=21> */
.L_x_585:
[----:B------:R-:W-:Y:S05]  /*20cc0*/  BSYNC B0 ;  /* 0x0000000000007941 */ /* 0x000fea0003800000 */
.L_x_584:
        /* <DEDUP_REMOVED lines=22> */
.L_x_492:
[----:B----4-:R-:W-:Y:S01]  /*20e30*/  IMAD.MOV.U32 R3, RZ, RZ, R24 ;  /* 0x000000ffff037224 */ /* 0x010fe200078e0018 */
[----:B------:R-:W-:Y:S02]  /*20e40*/  MOV R6, 0x1 ;  /* 0x0000000100067802 */ /* 0x000fe40000000f00 */
[----:B------:R-:W-:Y:S02]  /*20e50*/  MOV R2, 0x20e70 ;  /* 0x00020e7000027802 */ /* 0x000fe40000000f00 */
[----:B------:R-:W-:Y:S05]  /*20e60*/  CALL.REL.NOINC `($__internal_2_$__cuda_sm70_shflsync_idx_p) ;  /* 0x0000026000007944 */ /* 0x000fea0003c00000 */
[----:B------:R-:W-:Y:S01]  /*20e70*/  IMAD.MOV.U32 R5, RZ, RZ, R6 ;  /* 0x000000ffff057224 */ /* 0x000fe200078e0006 */
[----:B------:R-:W-:Y:S01]  /*20e80*/  MOV R3, R25 ;  /* 0x0000001900037202 */ /* 0x000fe20000000f00 */
[----:B------:R-:W-:Y:S01]  /*20e90*/  IMAD.MOV.U32 R6, RZ, RZ, 0x1 ;  /* 0x00000001ff067424 */ /* 0x000fe200078e00ff */
[----:B------:R-:W-:Y:S02]  /*20ea0*/  MOV R2, 0x20ec0 ;  /* 0x00020ec000027802 */ /* 0x000fe40000000f00 */
[----:B------:R-:W-:Y:S05]  /*20eb0*/  CALL.REL.NOINC `($__internal_2_$__cuda_sm70_shflsync_idx_p) ;  /* 0x0000021000007944 */ /* 0x000fea0003c00000 */
[----:B------:R-:W-:Y:S01]  /*20ec0*/  MOV R2, R6 ;  /* 0x0000000600027202 */ /* 0x000fe20000000f00 */
[----:B------:R-:W-:Y:S05]  /*20ed0*/  BRA `(.L_x_586) ;  /* 0xfffee5b000007947 */ /* 0x000fea000383ffff */
.L_x_519:
[----:B-1----:R-:W-:Y:S02]  /*20ee0*/  MOV R6, 0x1 ;  /* 0x0000000100067802 */ /* 0x002fe40000000f00 */
[----:B------:R-:W-:Y:S02]  /*20ef0*/  MOV R2, 0x20f10 ;  /* 0x00020f1000027802 */ /* 0x000fe40000000f00 */
[----:B------:R-:W-:Y:S05]  /*20f00*/  CALL.REL.NOINC `($__internal_2_$__cuda_sm70_shflsync_idx_p) ;  /* 0x000001c000007944 */ /* 0x000fea0003c00000 */
[----:B------:R-:W-:Y:S01]  /*20f10*/  MOV R3, R10 ;  /* 0x0000000a00037202 */ /* 0x000fe20000000f00 */
[----:B------:R-:W-:Y:S01]  /*20f20*/  IMAD.MOV.U32 R4, RZ, RZ, R6 ;  /* 0x000000ffff047224 */ /* 0x000fe200078e0006 */
[----:B------:R-:W-:Y:S01]  /*20f30*/  MOV R2, 0x20f60 ;  /* 0x00020f6000027802 */ /* 0x000fe20000000f00 */
[----:B------:R-:W-:Y:S02]  /*20f40*/  IMAD.MOV.U32 R6, RZ, RZ, 0x1 ;  /* 0x00000001ff067424 */ /* 0x000fe400078e00ff */
[----:B------:R-:W-:Y:S05]  /*20f50*/  CALL.REL.NOINC `($__internal_2_$__cuda_sm70_shflsync_idx_p) ;  /* 0x0000017000007944 */ /* 0x000fea0003c00000 */
[----:B------:R-:W-:Y:S01]  /*20f60*/  MOV R0, R6 ;  /* 0x0000000600007202 */ /* 0x000fe20000000f00 */
[----:B------:R-:W-:-:S05]  /*20f70*/  BRA `(.L_x_587) ;  /* 0xffff246000007947 */ /* 0x000fca000383ffff */
.L_x_544:
[----:B-1----:R-:W-:Y:S01]  /*20f80*/  MOV R6, 0x1 ;  /* 0x0000000100067802 */ /* 0x002fe20000000f00 */
[----:B------:R-:W-:Y:S01]  /*20f90*/  IMAD.MOV.U32 R3, RZ, RZ, R8 ;  /* 0x000000ffff037224 */ /* 0x000fe200078e0008 */
        /* <DEDUP_REMOVED lines=9> */
.L_x_550:
        /* <DEDUP_REMOVED lines=10> */
        .weak           $__internal_2_$__cuda_sm70_shflsync_idx_p
        .type           $__internal_2_$__cuda_sm70_shflsync_idx_p,@function
        .size           $__internal_2_$__cuda_sm70_shflsync_idx_p,(.L_x_862 - $__internal_2_$__cuda_sm70_shflsync_idx_p)
$__internal_2_$__cuda_sm70_shflsync_idx_p:
[----:B------:R-:W-:Y:S02]  /*210d0*/  MOV R24, 0xffffffff ;  /* 0xffffffff00187802 */ /* 0x000fe40000000f00 */
[----:B------:R-:W-:-:S02]  /*210e0*/  MOV R7, 0x1c1f ;  /* 0x00001c1f00077802 */ /* 0x000fc40000000f00 */
[----:B------:R-:W-:Y:S04]  /*210f0*/  WARPSYNC R24 ;  /* 0x0000001800007348 */ /* 0x000fe80003800000 */
[----:B------:R1:W2:Y:S02]  /*21100*/  SHFL.IDX PT, R6, R3, R6, R7 ;  /* 0x0000000603067389 */ /* 0x0002a400000e0007 */
[----:B-1----:R-:W-:-:S04]  /*21110*/  MOV R3, 0x0 ;  /* 0x0000000000037802 */ /* 0x002fc80000000f00 */
[----:B--2---:R-:W-:Y:S05]  /*21120*/  RET.REL.NODEC R2 `(_ZN7cutlass13device_kernelIN5flash19enable_sm80_to_sm89INS1_16FlashAttnFwdSm80INS1_25CollectiveMainloopFwdSm80ILi4ELi1ELb0EN4cute5tupleIJNS5_1CILi128EEENS7_ILi48EEENS7_ILi96EEEEEELi96ENS_6half_tEfNS_4arch4Sm80ELb0ELb1ELb0ELb1ELb1ELb1ELb1ELb0EEENS1_21CollectiveEpilogueFwdINS6_IJS8_SA_S9_EEENS6_IJNS7_ILi1EEESI_SI_EEESC_SE_Li128ELb1ELb1ELb0ELb0EEENS1_19SingleTileSchedulerILb1ELb0ELb1ELi128EEEEEEEEEvNT_6ParamsE) ;  /* 0xfffdeed002007950 */ /* 0x004fea0003c3ffff */
.L_x_590:
        /* <DEDUP_REMOVED lines=13> */
.L_x_862:


//--------------------- .text._ZN7cutlass13device_kernelIN5flash19enable_sm80_to_sm89INS1_16FlashAttnFwdSm80INS1_25CollectiveMainloopFwdSm80ILi4ELi1ELb0EN4cute5tupleIJNS5_1CILi128EEENS7_ILi64EEENS7_ILi96EEEEEELi96ENS_6half_tEfNS_4arch4Sm80ELb1ELb0ELb0ELb0ELb1ELb0ELb1ELb0EEENS1_21CollectiveEpilogueFwdINS6_IJS8_SA_S9_EEENS6_IJNS7_ILi1EEESI_SI_EEESC_SE_Li128ELb0ELb1ELb0ELb0EEENS1_30DynamicPersistentTileSchedulerILi128ELi128ELb0ELb1ELb0EEEEEEEEEvNT_6ParamsE --------------------------
	.section	.text._ZN7cutlass13device_kernelIN5flash19enable_sm80_to_sm89INS1_16FlashAttnFwdSm80INS1_25CollectiveMainloopFwdSm80ILi4ELi1ELb0EN4cute5tupleIJNS5_1CILi128EEENS7_ILi64EEENS7_ILi96EEEEEELi96ENS_6half_tEfNS_4arch4Sm80ELb1ELb0ELb0ELb0ELb1ELb0ELb1ELb0EEENS1_21CollectiveEpilogueFwdINS6_IJS8_SA_S9_EEENS6_IJNS7_ILi1EEESI_SI_EEESC_SE_Li128ELb0ELb1ELb0ELb0EEENS1_30DynamicPersistentTileSchedulerILi128ELi128ELb0ELb1ELb0EEEEEEEEEvNT_6ParamsE,"ax",@progbits
	.sectioninfo	@"SHI_REGISTERS=255"
	.align	128
.text._ZN7cutlass13device_kernelIN5flash19enable_sm80_to_sm89INS1_16FlashAttnFwdSm80INS1_25CollectiveMainloopFwdSm80ILi4ELi1ELb0EN4cute5tupleIJNS5_1CILi128EEENS7_ILi64EEENS7_ILi96EEEEEELi96ENS_6half_tEfNS_4arch4Sm80ELb1ELb0ELb0ELb0ELb1ELb0ELb1ELb0EEENS1_21CollectiveEpilogueFwdINS6_IJS8_SA_S9_EEENS6_IJNS7_ILi1EEESI_SI_EEESC_SE_Li128ELb0ELb1ELb0ELb0EEENS1_30DynamicPersistentTileSchedulerILi128ELi128ELb0ELb1ELb0EEEEEEEEEvNT_6ParamsE:
        .type           _ZN7cutlass13device_kernelIN5flash19enable_sm80_to_sm89INS1_16FlashAttnFwdSm80INS1_25CollectiveMainloopFwdSm80ILi4ELi1ELb0EN4cute5tupleIJNS5_1CILi128EEENS7_ILi64EEENS7_ILi96EEEEEELi96ENS_6half_tEfNS_4arch4Sm80ELb1ELb0ELb0ELb0ELb1ELb0ELb1ELb0EEENS1_21CollectiveEpilogueFwdINS6_IJS8_SA_S9_EEENS6_IJNS7_ILi1EEESI_SI_EEESC_SE_Li128ELb0ELb1ELb0ELb0EEENS1_30DynamicPersistentTileSchedulerILi128ELi128ELb0ELb1ELb0EEEEEEEEEvNT_6ParamsE,@function
        .size           _ZN7cutlass13device_kernelIN5flash19enable_sm80_to_sm89INS1_16FlashAttnFwdSm80INS1_25CollectiveMainloopFwdSm80ILi4ELi1ELb0EN4cute5tupleIJNS5_1CILi128EEENS7_ILi64EEENS7_ILi96EEEEEELi96ENS_6half_tEfNS_4arch4Sm80ELb1ELb0ELb0ELb0ELb1ELb0ELb1ELb0EEENS1_21CollectiveEpilogueFwdINS6_IJS8_SA_S9_EEENS6_IJNS7_ILi1EEESI_SI_EEESC_SE_Li128ELb0ELb1ELb0ELb0EEENS1_30DynamicPersistentTileSchedulerILi128ELi128ELb0ELb1ELb0EEEEEEEEEvNT_6ParamsE,(.L_x_864 - _ZN7cutlass13device_kernelIN5flash19enable_sm80_to_sm89INS1_16FlashAttnFwdSm80INS1_25CollectiveMainloopFwdSm80ILi4ELi1ELb0EN4cute5tupleIJNS5_1CILi128EEENS7_ILi64EEENS7_ILi96EEEEEELi96ENS_6half_tEfNS_4arch4Sm80ELb1ELb0ELb0ELb0ELb1ELb0ELb1ELb0EEENS1_21CollectiveEpilogueFwdINS6_IJS8_SA_S9_EEENS6_IJNS7_ILi1EEESI_SI_EEESC_SE_Li128ELb0ELb1ELb0ELb0EEENS1_30DynamicPersistentTileSchedulerILi128ELi128ELb0ELb1ELb0EEEEEEEEEvNT_6ParamsE)
        .other          _ZN7cutlass13device_kernelIN5flash19enable_sm80_to_sm89INS1_16FlashAttnFwdSm80INS1_25CollectiveMainloopFwdSm80ILi4ELi1ELb0EN4cute5tupleIJNS5_1CILi128EEENS7_ILi64EEENS7_ILi96EEEEEELi96ENS_6half_tEfNS_4arch4Sm80ELb1ELb0ELb0ELb0ELb1ELb0ELb1ELb0EEENS1_21CollectiveEpilogueFwdINS6_IJS8_SA_S9_EEENS6_IJNS7_ILi1EEESI_SI_EEESC_SE_Li128ELb0ELb1ELb0ELb0EEENS1_30DynamicPersistentTileSchedulerILi128ELi128ELb0ELb1ELb0EEEEEEEEEvNT_6ParamsE,@"STO_CUDA_ENTRY STV_DEFAULT"
_ZN7cutlass13device_kernelIN5flash19enable_sm80_to_sm89INS1_16FlashAttnFwdSm80INS1_25CollectiveMainloopFwdSm80ILi4ELi1ELb0EN4cute5tupleIJNS5_1CILi128EEENS7_ILi64EEENS7_ILi96EEEEEELi96ENS_6half_tEfNS_4arch4Sm80ELb1ELb0ELb0ELb0ELb1ELb0ELb1ELb0EEENS1_21CollectiveEpilogueFwdINS6_IJS8_SA_S9_EEENS6_IJNS7_ILi1EEESI_SI_EEESC_SE_Li128ELb0ELb1ELb0ELb0EEENS1_30DynamicPersistentTileSchedulerILi128ELi128ELb0ELb1ELb0EEEEEEEEEvNT_6ParamsE:
[----:B------:R-:W-:-:S03]  /*0000*/  MOV R1, c[0x0][0x28] ;  /* 0x00000a0000017a02 */ /* 0x000fc60000000f00 */
[----:B------:R-:W1:Y:S01]  /*0010*/  S2R R24, SR_TID.X ;  /* 0x0000000000187919 */ /* 0x000e620000002100 */
[----:B------:R-:W-:-:S03]  /*0020*/  IADD3 R1, R1, -0x78, RZ ;  /* 0xffffff8801017810 */ /* 0x000fc60007ffe0ff */
[----:B------:R-:W2:Y:S01]  /*0030*/  S2R R18, SR_CTAID.X ;  /* 0x0000000000127919 */ /* 0x000ea20000002500 */
[----:B-1----:R-:W-:-:S05]  /*0040*/  SHF.R.U32.HI R2, RZ, 0x5, R24 ;  /* 0x00000005ff027819 */ /* 0x002fca0000011618 */
[----:B------:R-:W1:Y:S02]  /*0050*/  SHFL.IDX PT, R0, R2, RZ, 0x1f ;  /* 0x00001fff02007589 */ /* 0x000e6400000e0000 */
[----:B-1----:R-:W-:Y:S02]  /*0060*/  ISETP.GE.AND P0, PT, R0, 0x1, PT ;  /* 0x000000010000780c */ /* 0x002fe40003f06270 */
[----:B------:R1:W-:Y:S11]  /*0070*/  STL [R1+0x6c], R0 ;  /* 0x00006c0001007387 */ /* 0x0003f60000100800 */
[----:B------:R-:W-:Y:S06]  /*0080*/  @P0 BAR.ARV 0x4, 0x80 ;  /* 0x0102000000000b1d */ /* 0x000fec0000002000 */
[----:B--2---:R-:W-:-:S13]  /*0090*/  ISETP.GE.AND P0, PT, R18, c[0x0][0x538], PT ;  /* 0x00014e0012007a0c */ /* 0x004fda0003f06270 */
[----:B------:R-:W-:Y:S05]  /*00a0*/  @P0 EXIT ;  /* 0x000000000000094d */ /* 0x000fea0003800000 */
[----:B-1----:R-:W-:Y:S01]  /*00b0*/  SHF.R.S32.HI R17, RZ, 0x1f, R24 ;  /* 0x0000001fff117819 */ /* 0x002fe20000011418 */
[----:B------:R-:W-:Y:S01]  /*00c0*/  IMAD.MOV.U32 R202, RZ, RZ, 0x20 ;  /* 0x00000020ffca7424 */ /* 0x000fe200078e00ff */
[----:B------:R-:W-:Y:S02]  /*00d0*/  ULDC.64 UR6, c[0x0][0x118] ;  /* 0x0000460000067ab9 */ /* 0x000fe40000000a00 */
[CC--:B------:R-:W-:Y:S02]  /*00e0*/  LEA.HI R16, R17.reuse, R24.reuse, RZ, 0x3 ;  /* 0x0000001811107211 */ /* 0x0c0fe400078f18ff */
[----:B------:R-:W-:Y:S02]  /*00f0*/  LEA.HI R8, R17, R24, RZ, 0x2 ;  /* 0x0000001811087211 */ /* 0x000fe400078f10ff */
[----:B------:R-:W-:Y:S02]  /*0100*/  SHF.R.S32.HI R0, RZ, 0x3, R16 ;  /* 0x00000003ff007819 */ /* 0x000fe40000011410 */
[----:B------:R-:W-:-:S02]  /*0110*/  LOP3.LUT R2, R8, 0xfffffffc, RZ, 0xc0, !PT ;  /* 0xfffffffc08027812 */ /* 0x000fc400078ec0ff */
[----:B------:R-:W-:Y:S01]  /*0120*/  LEA.HI R4, R17, R24, RZ, 0x4 ;  /* 0x0000001811047211 */ /* 0x000fe200078f20ff */
[----:B------:R-:W-:Y:S01]  /*0130*/  IMAD.SHL.U32 R0, R0, 0x40, RZ ;  /* 0x0000004000007824 */ /* 0x000fe200078e00ff */
[----:B------:R-:W-:Y:S01]  /*0140*/  SHF.R.S32.HI R23, RZ, 0x2, R8 ;  /* 0x00000002ff177819 */ /* 0x000fe20000011408 */
[----:B------:R-:W-:Y:S01]  /*0150*/  IMAD.IADD R10, R24, 0x1, -R2 ;  /* 0x00000001180a7824 */ /* 0x000fe200078e0a02 */
[----:B------:R-:W-:Y:S02]  /*0160*/  SHF.R.S32.HI R5, RZ, 0x4, R4 ;  /* 0x00000004ff057819 */ /* 0x000fe40000011404 */
[----:B------:R-:W-:Y:S01]  /*0170*/  LOP3.LUT R0, R0, 0xc0, RZ, 0xc0, !PT ;  /* 0x000000c000007812 */ /* 0x000fe200078ec0ff */
[----:B------:R-:W-:Y:S01]  /*0180*/  IMAD.SHL.U32 R218, R10, 0x8, RZ ;  /* 0x000000080ada7824 */ /* 0x000fe200078e00ff */
[----:B------:R-:W-:Y:S02]  /*0190*/  LEA.HI R3, R4, R5, RZ, 0x1 ;  /* 0x0000000504037211 */ /* 0x000fe400078f08ff */
[----:B------:R-:W-:-:S02]  /*01a0*/  SHF.R.U32.HI R2, RZ, 0x3, R0 ;  /* 0x00000003ff027819 */ /* 0x000fc40000011600 */
[----:B------:R-:W-:Y:S02]  /*01b0*/  LOP3.LUT R0, R0, 0x18, R218, 0xf8, !PT ;  /* 0x0000001800007812 */ /* 0x000fe400078ef8da */
[----:B------:R-:W-:Y:S02]  /*01c0*/  LOP3.LUT R3, R3, 0xfffffffe, RZ, 0xc0, !PT ;  /* 0xfffffffe03037812 */ /* 0x000fe400078ec0ff */
[----:B------:R-:W-:Y:S02]  /*01d0*/  LOP3.LUT R7, R0, R2, RZ, 0x3c, !PT ;  /* 0x0000000200077212 */ /* 0x000fe400078e3cff */
[----:B------:R-:W-:Y:S01]  /*01e0*/  LOP3.LUT R0, R4, 0xfffffff0, RZ, 0xc0, !PT ;  /* 0xfffffff004007812 */ /* 0x000fe200078ec0ff */
[----:B------:R-:W-:Y:S01]  /*01f0*/  IMAD.IADD R12, R5, 0x1, -R3 ;  /* 0x00000001050c7824 */ /* 0x000fe200078e0a03 */
[----:B------:R-:W-:Y:S02]  /*0200*/  LOP3.LUT R3, R16, 0xfffffff8, RZ, 0xc0, !PT ;  /* 0xfffffff810037812 */ /* 0x000fe400078ec0ff */
[----:B------:R-:W-:Y:S01]  /*0210*/  LEA.HI R2, R8, R23, RZ, 0x1 ;  /* 0x0000001708027211 */ /* 0x000fe200078f08ff */
[C---:B------:R-:W-:Y:S01]  /*0220*/  IMAD.IADD R0, R24.reuse, 0x1, -R0 ;  /* 0x0000000118007824 */ /* 0x040fe200078e0a00 */
[----:B------:R-:W-:Y:S01]  /*0230*/  LEA.HI R11, R17, R24, RZ, 0x5 ;  /* 0x00000018110b7211 */ /* 0x000fe200078f28ff */
[----:B------:R-:W-:Y:S01]  /*0240*/  IMAD.IADD R3, R24, 0x1, -R3 ;  /* 0x0000000118037824 */ /* 0x000fe200078e0a03 */
[----:B------:R-:W-:-:S02]  /*0250*/  LOP3.LUT R2, R2, 0x7fffffe, RZ, 0xc0, !PT ;  /* 0x07fffffe02027812 */ /* 0x000fc400078ec0ff */
[-C--:B------:R-:W-:Y:S02]  /*0260*/  LEA.HI R6, R0, R0.reuse, RZ, 0x1 ;  /* 0x0000000000067211 */ /* 0x080fe400078f08ff */
[----:B------:R-:W-:Y:S01]  /*0270*/  SHF.R.S32.HI R5, RZ, 0x1f, R0 ;  /* 0x0000001fff057819 */ /* 0x000fe20000011400 */
[----:B------:R-:W-:Y:S01]  /*0280*/  IMAD.IADD R2, R23, 0x1, -R2 ;  /* 0x0000000117027824 */ /* 0x000fe200078e0a02 */
[----:B------:R-:W-:Y:S02]  /*0290*/  LEA.HI R9, R3, R3, RZ, 0x1 ;  /* 0x0000000303097211 */ /* 0x000fe400078f08ff */
[----:B------:R-:W-:Y:S02]  /*02a0*/  SHF.R.S32.HI R203, RZ, 0x5, R11 ;  /* 0x00000005ffcb7819 */ /* 0x000fe4000001140b */
[----:B------:R-:W-:Y:S02]  /*02b0*/  LOP3.LUT R4, R6, 0x7fffffe, RZ, 0xc0, !PT ;  /* 0x07fffffe06047812 */ /* 0x000fe400078ec0ff */
[----:B------:R-:W-:Y:S01]  /*02c0*/  LEA.HI R14, R5, R0, RZ, 0x3 ;  /* 0x00000000050e7211 */ /* 0x000fe200078f18ff */
[----:B------:R-:W-:Y:S01]  /*02d0*/  IMAD R2, R203, 0x8, R2 ;  /* 0x00000008cb027824 */ /* 0x000fe200078e0202 */
[----:B------:R-:W-:Y:S01]  /*02e0*/  LOP3.LUT R5, R9, 0x3fffffe, RZ, 0xc0, !PT ;  /* 0x03fffffe09057812 */ /* 0x000fe200078ec0ff */
[----:B------:R-:W-:Y:S01]  /*02f0*/  IMAD.IADD R13, R0, 0x1, -R4 ;  /* 0x00000001000d7824 */ /* 0x000fe200078e0a04 */
[----:B------:R-:W-:-:S02]  /*0300*/  LEA.HI R0, R10, R10, RZ, 0x1 ;  /* 0x0000000a0a007211 */ /* 0x000fc400078f08ff */
[----:B------:R-:W-:Y:S01]  /*0310*/  SHF.R.S32.HI R4, RZ, 0x1f, R11 ;  /* 0x0000001fff047819 */ /* 0x000fe2000001140b */
[----:B------:R-:W-:Y:S01]  /*0320*/  IMAD.IADD R200, R3, 0x1, -R5 ;  /* 0x0000000103c87824 */ /* 0x000fe200078e0a05 */
[----:B------:R-:W-:Y:S01]  /*0330*/  SHF.R.S32.HI R5, RZ, 0x1f, R8 ;  /* 0x0000001fff057819 */ /* 0x000fe20000011408 */
[----:B------:R-:W-:Y:S01]  /*0340*/  IMAD.U32 R3, R2, 0x20, R7 ;  /* 0x0000002002037824 */ /* 0x000fe200078e0007 */
[C---:B------:R-:W-:Y:S01]  /*0350*/  LOP3.LUT R2, R0.reuse, 0x1ffffffe, RZ, 0xc0, !PT ;  /* 0x1ffffffe00027812 */ /* 0x040fe200078ec0ff */
[----:B------:R-:W-:Y:S01]  /*0360*/  IMAD.SHL.U32 R0, R0, 0x20, RZ ;  /* 0x0000002000007824 */ /* 0x000fe200078e00ff */
[----:B------:R-:W-:Y:S01]  /*0370*/  LOP3.LUT R7, R11, 0xffffffe0, RZ, 0xc0, !PT ;  /* 0xffffffe00b077812 */ /* 0x000fe200078ec0ff */
[----:B------:R-:W-:Y:S01]  /*0380*/  IMAD R200, R12, 0x8, R200 ;  /* 0x000000080cc87824 */ /* 0x000fe200078e02c8 */
[----:B------:R1:W-:Y:S01]  /*0390*/  STL [R1+0x68], R3 ;  /* 0x0000680301007387 */ /* 0x0003e20000100800 */
[----:B------:R-:W-:Y:S02]  /*03a0*/  LEA.HI R4, R4, R203, RZ, 0x2 ;  /* 0x000000cb04047211 */ /* 0x000fe400078f10ff */
[----:B------:R-:W-:Y:S01]  /*03b0*/  LOP3.LUT R0, R0, 0xffffffc0, RZ, 0xc0, !PT ;  /* 0xffffffc000007812 */ /* 0x000fe200078ec0ff */
[----:B------:R-:W-:Y:S01]  /*03c0*/  IMAD.IADD R22, R24, 0x1, -R7 ;  /* 0x0000000118167824 */ /* 0x000fe200078e0a07 */
[----:B------:R-:W-:-:S02]  /*03d0*/  SHF.R.S32.HI R8, RZ, 0x1, R6 ;  /* 0x00000001ff087819 */ /* 0x000fc40000011406 */
[----:B------:R-:W-:Y:S02]  /*03e0*/  SHF.R.S32.HI R7, RZ, 0x1f, R6 ;  /* 0x0000001fff077819 */ /* 0x000fe40000011406 */
[----:B------:R-:W-:Y:S01]  /*03f0*/  IADD3 R252, R218, 0x20, RZ ;  /* 0x00000020dafc7810 */ /* 0x000fe20007ffe0ff */
[----:B-1----:R-:W-:Y:S01]  /*0400*/  IMAD.IADD R3, R10, 0x1, -R2 ;  /* 0x000000010a037824 */ /* 0x002fe200078e0a02 */
[----:B------:R-:W-:-:S03]  /*0410*/  LEA.HI R2, R5, R23, RZ, 0x3 ;  /* 0x0000001705027211 */ /* 0x000fc600078f18ff */
[----:B------:R-:W-:Y:S01]  /*0420*/  IMAD R15, R3, 0x8, R0 ;  /* 0x00000008030f7824 */ /* 0x000fe200078e0200 */
[----:B------:R-:W-:Y:S02]  /*0430*/  LOP3.LUT R0, R2, 0xfffffff8, RZ, 0xc0, !PT ;  /* 0xfffffff802007812 */ /* 0x000fe400078ec0ff */
[----:B------:R-:W-:Y:S02]  /*0440*/  SHF.R.S32.HI R2, RZ, 0x1f, R22 ;  /* 0x0000001fff027819 */ /* 0x000fe40000011416 */
[----:B------:R-:W-:Y:S01]  /*0450*/  LOP3.LUT R3, R4, 0xffffffc, RZ, 0xc0, !PT ;  /* 0x0ffffffc04037812 */ /* 0x000fe200078ec0ff */
[----:B------:R-:W-:Y:S01]  /*0460*/  IMAD.IADD R4, R23, 0x1, -R0 ;  /* 0x0000000117047824 */ /* 0x000fe200078e0a00 */
[----:B------:R-:W-:Y:S02]  /*0470*/  LEA.HI R11, R2, R22, RZ, 0x2 ;  /* 0x00000016020b7211 */ /* 0x000fe400078f10ff */
[----:B------:R-:W-:Y:S01]  /*0480*/  SHF.R.S32.HI R0, RZ, 0x1, R9 ;  /* 0x00000001ff007819 */ /* 0x000fe20000011409 */
[C---:B------:R-:W-:Y:S01]  /*0490*/  IMAD.IADD R3, R203.reuse, 0x1, -R3 ;  /* 0x00000001cb037824 */ /* 0x040fe200078e0a03 */
[----:B------:R-:W-:Y:S01]  /*04a0*/  SHF.R.S32.HI R2, RZ, 0x2, R11 ;  /* 0x00000002ff027819 */ /* 0x000fe2000001140b */
[----:B------:R-:W-:Y:S01]  /*04b0*/  IMAD.SHL.U32 R203, R203, 0x200, RZ ;  /* 0x00000200cbcb7824 */ /* 0x000fe200078e00ff */
[----:B------:R-:W-:-:S02]  /*04c0*/  LEA.HI R6, R4, R4, RZ, 0x1 ;  /* 0x0000000404067211 */ /* 0x000fc400078f08ff */
[C---:B------:R-:W-:Y:S01]  /*04d0*/  LOP3.LUT P2, RZ, R0.reuse, 0x2, RZ, 0xc0, !PT ;  /* 0x0000000200ff7812 */ /* 0x040fe2000784c0ff */
[----:B------:R-:W-:Y:S01]  /*04e0*/  IMAD.SHL.U32 R0, R0, 0x40, RZ ;  /* 0x0000004000007824 */ /* 0x000fe200078e00ff */
[----:B------:R-:W-:Y:S01]  /*04f0*/  LOP3.LUT R5, R6, 0x3fffffe, RZ, 0xc0, !PT ;  /* 0x03fffffe06057812 */ /* 0x000fe200078ec0ff */
[----:B------:R-:W-:Y:S01]  /*0500*/  IMAD R21, R3, 0x10, R2 ;  /* 0x0000001003157824 */ /* 0x000fe200078e0202 */
[----:B------:R-:W-:Y:S01]  /*0510*/  LEA.HI R2, R7, R8, RZ, 0x2 ;  /* 0x0000000807027211 */ /* 0x000fe200078f10ff */
[----:B------:R-:W-:Y:S01]  /*0520*/  IMAD R7, R10, 0x2, R203 ;  /* 0x000000020a077824 */ /* 0x000fe200078e02cb */
[----:B------:R-:W-:Y:S01]  /*0530*/  LOP3.LUT R0, R0, 0xc0, RZ, 0xc0, !PT ;  /* 0x000000c000007812 */ /* 0x000fe200078ec0ff */
[----:B------:R-:W-:Y:S01]  /*0540*/  IMAD.IADD R5, R4, 0x1, -R5 ;  /* 0x0000000104057824 */ /* 0x000fe200078e0a05 */
[----:B------:R-:W-:Y:S01]  /*0550*/  LOP3.LUT R2, R2, 0xfffffffc, RZ, 0xc0, !PT ;  /* 0xfffffffc02027812 */ /* 0x000fe200078ec0ff */
[----:B------:R-:W-:Y:S01]  /*0560*/  STL [R1+0x70], R21 ;  /* 0x0000701501007387 */ /* 0x000fe20000100800 */
[----:B------:R-:W-:-:S02]  /*0570*/  LOP3.LUT R4, R0, 0x8, R16, 0xf8, !PT ;  /* 0x0000000800047812 */ /* 0x000fc400078ef810 */
[----:B------:R-:W-:Y:S01]  /*0580*/  SHF.R.U32.HI R3, RZ, 0x3, R0 ;  /* 0x00000003ff037819 */ /* 0x000fe20000011600 */
[----:B------:R-:W-:Y:S01]  /*0590*/  IMAD.IADD R2, R8, 0x1, -R2 ;  /* 0x0000000108027824 */ /* 0x000fe200078e0a02 */
[----:B------:R-:W-:Y:S01]  /*05a0*/  SHF.R.S32.HI R0, RZ, 0x1, R6 ;  /* 0x00000001ff007819 */ /* 0x000fe20000011406 */
[----:B------:R-:W-:Y:S01]  /*05b0*/  IMAD R6, R5, 0x20, R7 ;  /* 0x0000002005067824 */ /* 0x000fe200078e0207 */
[----:B------:R-:W-:Y:S01]  /*05c0*/  LOP3.LUT R8, R4, R3, RZ, 0x3c, !PT ;  /* 0x0000000304087212 */ /* 0x000fe200078e3cff */
[----:B------:R-:W-:Y:S01]  /*05d0*/  IMAD.SHL.U32 R5, R14, 0x20, RZ ;  /* 0x000000200e057824 */ /* 0x000fe200078e00ff */
[C---:B------:R-:W-:Y:S01]  /*05e0*/  LOP3.LUT R4, R0.reuse, 0x1, RZ, 0xc0, !PT ;  /* 0x0000000100047812 */ /* 0x040fe200078ec0ff */
[----:B------:R-:W-:Y:S01]  /*05f0*/  IMAD.SHL.U32 R3, R0, 0x40, RZ ;  /* 0x0000004000037824 */ /* 0x000fe200078e00ff */
[C---:B------:R-:W-:Y:S01]  /*0600*/  LOP3.LUT P3, RZ, R2.reuse, 0x2, RZ, 0xc0, !PT ;  /* 0x0000000202ff7812 */ /* 0x040fe2000786c0ff */
[----:B------:R-:W-:Y:S01]  /*0610*/  IMAD.SHL.U32 R2, R2, 0x40, RZ ;  /* 0x0000004002027824 */ /* 0x000fe200078e00ff */
[----:B------:R-:W-:Y:S01]  /*0620*/  ISETP.NE.U32.AND P1, PT, R4, 0x1, PT ;  /* 0x000000010400780c */ /* 0x000fe20003f25070 */
[----:B------:R-:W-:Y:S01]  /*0630*/  IMAD.SHL.U32 R7, R12, 0x8, RZ ;  /* 0x000000080c077824 */ /* 0x000fe200078e00ff */
[----:B------:R-:W-:Y:S01]  /*0640*/  LOP3.LUT R3, R3, 0xc0, RZ, 0xc0, !PT ;  /* 0x000000c003037812 */ /* 0x000fe200078ec0ff */
[----:B------:R-:W-:Y:S01]  /*0650*/  IMAD.U32 R200, R200, 0x20, R8 ;  /* 0x00000020c8c87824 */ /* 0x000fe200078e0008 */
[----:B------:R-:W-:-:S02]  /*0660*/  LOP3.LUT P0, RZ, R0, 0x2, RZ, 0xc0, !PT ;  /* 0x0000000200ff7812 */ /* 0x000fc4000780c0ff */
[----:B------:R-:W-:Y:S02]  /*0670*/  LEA.HI R3, R3, R3, RZ, 0x1d ;  /* 0x0000000303037211 */ /* 0x000fe400078fe8ff */
[----:B------:R-:W-:Y:S02]  /*0680*/  LOP3.LUT R0, R5, 0xffffff00, RZ, 0xc0, !PT ;  /* 0xffffff0005007812 */ /* 0x000fe400078ec0ff */
[----:B------:R-:W-:Y:S01]  /*0690*/  LOP3.LUT R2, R2, 0xc0, RZ, 0xc0, !PT ;  /* 0x000000c002027812 */ /* 0x000fe200078ec0ff */
[----:B------:R-:W-:Y:S01]  /*06a0*/  IMAD.IADD R3, R3, 0x1, R6 ;  /* 0x0000000103037824 */ /* 0x000fe200078e0206 */
[----:B------:R-:W-:Y:S01]  /*06b0*/  LEA R200, R200, 0x3100, 0x1 ;  /* 0x00003100c8c87811 */ /* 0x000fe200078e08ff */
[----:B------:R-:W-:Y:S01]  /*06c0*/  IMAD.IADD R203, R0, 0x1, R203 ;  /* 0x0000000100cb7824 */ /* 0x000fe200078e02cb */
[----:B------:R-:W-:Y:S01]  /*06d0*/  LOP3.LUT R4, R2, 0x8, R7, 0xf8, !PT ;  /* 0x0000000802047812 */ /* 0x000fe200078ef807 */
[----:B------:R-:W-:Y:S01]  /*06e0*/  IMAD.SHL.U32 R20, R3, 0x2, RZ ;  /* 0x0000000203147824 */ /* 0x000fe200078e00ff */
[----:B------:R-:W-:Y:S01]  /*06f0*/  SHF.R.U32.HI R201, RZ, 0x3, R2 ;  /* 0x00000003ffc97819 */ /* 0x000fe20000011602 */
[C---:B------:R-:W-:Y:S01]  /*0700*/  IMAD R2, R13.reuse, 0x20, R0 ;  /* 0x000000200d027824 */ /* 0x040fe200078e0200 */
[----:B------:R-:W-:Y:S01]  /*0710*/  SHF.R.S32.HI R3, RZ, 0x1f, R252 ;  /* 0x0000001fff037819 */ /* 0x000fe200000114fc */
[----:B------:R-:W-:Y:S01]  /*0720*/  IMAD R203, R13, 0x20, R203 ;  /* 0x000000200dcb7824 */ /* 0x000fe200078e02cb */
[C---:B------:R-:W-:Y:S01]  /*0730*/  IADD3 R0, R20.reuse, 0x80, RZ ;  /* 0x0000008014007810 */ /* 0x040fe20007ffe0ff */
[----:B------:R-:W-:Y:S01]  /*0740*/  STL [R1+0x54], R20 ;  /* 0x0000541401007387 */ /* 0x000fe20000100800 */
[----:B------:R-:W-:Y:S01]  /*0750*/  IADD3 R19, R20, 0x70, RZ ;  /* 0x0000007014137810 */ /* 0x000fe20007ffe0ff */
[----:B------:R-:W-:Y:S01]  /*0760*/  IMAD.IADD R3, R21, 0x1, R15 ;  /* 0x0000000115037824 */ /* 0x000fe200078e020f */
[----:B------:R-:W-:Y:S01]  /*0770*/  LOP3.LUT R201, R4, R201, RZ, 0x3c, !PT ;  /* 0x000000c904c97212 */ /* 0x000fe200078e3cff */
[----:B------:R-:W-:Y:S01]  /*0780*/  STL [R1+0x64], R18 ;  /* 0x0000641201007387 */ /* 0x000fe20000100800 */
[----:B------:R-:W-:Y:S01]  /*0790*/  @P1 IADD3 R19, R0, 0x10, RZ ;  /* 0x0000001000131810 */ /* 0x000fe20007ffe0ff */
[----:B------:R-:W-:Y:S01]  /*07a0*/  IMAD R0, R10, 0x20, R23 ;  /* 0x000000200a007824 */ /* 0x000fe200078e0217 */
[C---:B------:R-:W-:Y:S01]  /*07b0*/  IADD3 R205, R200.reuse, 0x20, RZ ;  /* 0x00000020c8cd7810 */ /* 0x040fe20007ffe0ff */
[C---:B------:R-:W-:Y:S01]  /*07c0*/  IMAD.IADD R203, R201.reuse, 0x1, R203 ;  /* 0x00000001c9cb7824 */ /* 0x040fe200078e02cb */
[----:B------:R-:W-:Y:S01]  /*07d0*/  @P2 IADD3 R205, R200, -0x20, RZ ;  /* 0xffffffe0c8cd2810 */ /* 0x000fe20007ffe0ff */
[----:B------:R-:W-:Y:S01]  /*07e0*/  STL [R1+0x58], R19 ;  /* 0x0000581301007387 */ /* 0x000fe20000100800 */
[----:B------:R-:W-:Y:S01]  /*07f0*/  IMAD.IADD R201, R201, 0x1, R2 ;  /* 0x00000001c9c97824 */ /* 0x000fe200078e0202 */
[----:B------:R-:W-:-:S02]  /*0800*/  LEA.HI R2, R17, R24, RZ, 0x7 ;  /* 0x0000001811027211 */ /* 0x000fc400078f38ff */
[----:B------:R1:W-:Y:S01]  /*0810*/  STL [R1], R0 ;  /* 0x0000000001007387 */ /* 0x0003e20000100800 */
[----:B------:R-:W-:Y:S02]  /*0820*/  LEA R203, R203, 0x6100, 0x1 ;  /* 0x00006100cbcb7811 */ /* 0x000fe400078e08ff */
[----:B------:R-:W-:Y:S01]  /*0830*/  SHF.R.S32.HI R2, RZ, 0x7, R2 ;  /* 0x00000007ff027819 */ /* 0x000fe20000011402 */
[----:B------:R-:W-:Y:S01]  /*0840*/  STL [R1+0x50], R3 ;  /* 0x0000500301007387 */ /* 0x000fe20000100800 */
[----:B------:R-:W-:Y:S02]  /*0850*/  IADD3 R2, R218, 0x40, RZ ;  /* 0x00000040da027810 */ /* 0x000fe40007ffe0ff */
[----:B------:R-:W-:Y:S02]  /*0860*/  LEA R201, R201, 0x100, 0x1 ;  /* 0x00000100c9c97811 */ /* 0x000fe400078e08ff */
[----:B------:R-:W-:Y:S02]  /*0870*/  SHF.R.S32.HI R2, RZ, 0x1f, R2 ;  /* 0x0000001fff027819 */ /* 0x000fe40000011402 */
[----:B------:R-:W-:-:S02]  /*0880*/  SEL R2, R202, 0xffffffe0, !P0 ;  /* 0xffffffe0ca027807 */ /* 0x000fc40004000000 */
[----:B------:R-:W-:Y:S02]  /*0890*/  SEL R202, R202, 0xffffffe0, !P3 ;  /* 0xffffffe0caca7807 */ /* 0x000fe40005800000 */
[----:B------:R-:W-:Y:S02]  /*08a0*/  SHF.R.S32.HI R4, RZ, 0x1f, R218 ;  /* 0x0000001fff047819 */ /* 0x000fe400000114da */
[----:B------:R-:W-:Y:S01]  /*08b0*/  IADD3 R216, R205, 0x400, RZ ;  /* 0x00000400cdd87810 */ /* 0x000fe20007ffe0ff */
[----:B------:R-:W-:Y:S01]  /*08c0*/  IMAD.IADD R204, R203, 0x1, R202 ;  /* 0x00000001cbcc7824 */ /* 0x000fe200078e02ca */
[C---:B------:R-:W-:Y:S01]  /*08d0*/  IADD3 R215, R205.reuse, 0x800, RZ ;  /* 0x00000800cdd77810 */ /* 0x040fe20007ffe0ff */
[----:B------:R-:W-:Y:S01]  /*08e0*/  IMAD.IADD R202, R202, 0x1, R201 ;  /* 0x00000001caca7824 */ /* 0x000fe200078e02c9 */
[C---:B------:R-:W-:Y:S02]  /*08f0*/  IADD3 R214, R205.reuse, 0xc00, RZ ;  /* 0x00000c00cdd67810 */ /* 0x040fe40007ffe0ff */
[----:B------:R-:W-:-:S02]  /*0900*/  IADD3 R213, R205, 0x1000, RZ ;  /* 0x00001000cdd57810 */ /* 0x000fc40007ffe0ff */
[----:B-1----:R-:W-:Y:S02]  /*0910*/  LOP3.LUT R0, R11, 0x7ffffffc, RZ, 0xc0, !PT ;  /* 0x7ffffffc0b007812 */ /* 0x002fe400078ec0ff */
[C---:B------:R-:W-:Y:S02]  /*0920*/  IADD3 R212, R205.reuse, 0x1400, RZ ;  /* 0x00001400cdd47810 */ /* 0x040fe40007ffe0ff */
[C---:B------:R-:W-:Y:S01]  /*0930*/  IADD3 R211, R205.reuse, 0x1800, RZ ;  /* 0x00001800cdd37810 */ /* 0x040fe20007ffe0ff */
[----:B------:R-:W-:Y:S01]  /*0940*/  IMAD.IADD R0, R22, 0x1, -R0 ;  /* 0x0000000116007824 */ /* 0x000fe200078e0a00 */
[C---:B------:R-:W-:Y:S02]  /*0950*/  IADD3 R210, R205.reuse, 0x1c00, RZ ;  /* 0x00001c00cdd27810 */ /* 0x040fe40007ffe0ff */
[C---:B------:R-:W-:Y:S01]  /*0960*/  IADD3 R209, R205.reuse, 0x2000, RZ ;  /* 0x00002000cdd17810 */ /* 0x040fe20007ffe0ff */
[----:B------:R-:W-:Y:S01]  /*0970*/  IMAD.SHL.U32 R0, R0, 0x2, RZ ;  /* 0x0000000200007824 */ /* 0x000fe200078e00ff */
[----:B------:R-:W-:-:S02]  /*0980*/  IADD3 R208, R205, 0x2400, RZ ;  /* 0x00002400cdd07810 */ /* 0x000fc40007ffe0ff */
[C---:B------:R-:W-:Y:S02]  /*0990*/  IADD3 R207, R205.reuse, 0x2800, RZ ;  /* 0x00002800cdcf7810 */ /* 0x040fe40007ffe0ff */
[----:B------:R1:W-:Y:S01]  /*09a0*/  STL [R1+0x4c], R0 ;  /* 0x00004c0001007387 */ /* 0x0003e20000100800 */
[----:B------:R-:W-:Y:S01]  /*09b0*/  IADD3 R206, R205, 0x2c00, RZ ;  /* 0x00002c00cdce7810 */ /* 0x000fe20007ffe0ff */
[----:B-1----:R-:W-:-:S05]  /*09c0*/  IMAD.IADD R0, R20, 0x1, R2 ;  /* 0x0000000114007824 */ /* 0x002fca00078e0202 */
[----:B------:R1:W-:Y:S02]  /*09d0*/  STL [R1+0x60], R0 ;  /* 0x0000600001007387 */ /* 0x0003e40000100800 */
[----:B-1----:R-:W-:-:S05]  /*09e0*/  IMAD.IADD R0, R2, 0x1, R19 ;  /* 0x0000000102007824 */ /* 0x002fca00078e0213 */
[----:B------:R1:W-:Y:S02]  /*09f0*/  STL [R1+0x5c], R0 ;  /* 0x00005c0001007387 */ /* 0x0003e40000100800 */
.L_x_664:
[----:B------:R-:W2:Y:S01]  /*0a00*/  LDL R4, [R1+0x64] ;  /* 0x0000640001047983 */ /* 0x000ea20000100800 */
[----:B-1----:R-:W-:Y:S01]  /*0a10*/  IMAD.MOV.U32 R0, RZ, RZ, c[0x0][0x560] ;  /* 0x00015800ff007624 */ /* 0x002fe200078e00ff */
[----:B------:R-:W-:Y:S01]  /*0a20*/  YIELD ;  /* 0x0000000000007946 */ /* 0x000fe20003800000 */
[----:B------:R-:W-:Y:S03]  /*0a30*/  BSSY B0, `(.L_x_591) ;  /* 0x0000016000007945 */ /* 0x000fe60003800000 */
[----:B------:R-:W-:-:S13]  /*0a40*/  ISETP.NE.AND P0, PT, R0, 0x1, PT ;  /* 0x000000010000780c */ /* 0x000fda0003f05270 */
[----:B--2---:R-:W-:Y:S01]  /*0a50*/  @P0 IMAD.HI.U32 R0, R4, c[0x0][0x564], RZ ;  /* 0x0001590004000a27 */ /* 0x004fe200078e00ff */
[----:B------:R-:W-:-:S04]  /*0a60*/  MOV R3, R4 ;  /* 0x0000000400037202 */ /* 0x000fc80000000f00 */
[----:B------:R-:W-:-:S04]  /*0a70*/  @P0 SHF.R.U32.HI R3, RZ, c[0x0][0x568], R0 ;  /* 0x00015a00ff030a19 */ /* 0x000fc80000011600 */
[----:B------:R-:W-:Y:S01]  /*0a80*/  ISETP.GE.AND P0, PT, R3, c[0x0][0x578], PT ;  /* 0x00015e0003007a0c */ /* 0x000fe20003f06270 */
[----:B------:R-:W-:-:S04]  /*0a90*/  IMAD.MOV R2, RZ, RZ, -R3 ;  /* 0x000000ffff027224 */ /* 0x000fc800078e0a03 */
[----:B------:R-:W-:-:S08]  /*0aa0*/  IMAD R2, R2, c[0x0][0x560], R4 ;  /* 0x0001580002027a24 */ /* 0x000fd000078e0204 */
[----:B------:R-:W-:Y:S05]  /*0ab0*/  @!P0 BRA `(.L_x_592) ;  /* 0x0000007000008947 */ /* 0x000fea0003800000 */
[----:B------:R-:W-:-:S04]  /*0ac0*/  MOV R0, c[0x0][0x56c] ;  /* 0x00015b0000007a02 */ /* 0x000fc80000000f00 */
[----:B------:R-:W-:Y:S02]  /*0ad0*/  ISETP.NE.AND P0, PT, R0, 0x1, PT ;  /* 0x000000010000780c */ /* 0x000fe40003f05270 */
[----:B------:R-:W-:-:S11]  /*0ae0*/  MOV R0, R2 ;  /* 0x0000000200007202 */ /* 0x000fd60000000f00 */
[----:B------:R-:W-:-:S05]  /*0af0*/  @P0 IMAD.HI.U32 R4, R2, c[0x0][0x570], RZ ;  /* 0x00015c0002040a27 */ /* 0x000fca00078e00ff */
[----:B------:R-:W-:-:S05]  /*0b00*/  @P0 SHF.R.U32.HI R0, RZ, c[0x0][0x574], R4 ;  /* 0x00015d00ff000a19 */ /* 0x000fca0000011604 */
[----:B------:R-:W-:Y:S01]  /*0b10*/  IMAD R4, R0, c[0x0][0x56c], RZ ;  /* 0x00015b0000047a24 */ /* 0x000fe200078e02ff */
[----:B------:R-:W-:Y:S05]  /*0b20*/  BRA `(.L_x_593) ;  /* 0x0000006000007947 */ /* 0x000fea0003800000 */
.L_x_592:
[----:B------:R-:W-:-:S04]  /*0b30*/  MOV R0, c[0x0][0x554] ;  /* 0x0001550000007a02 */ /* 0x000fc80000000f00 */
[----:B------:R-:W-:Y:S02]  /*0b40*/  ISETP.NE.AND P0, PT, R0, 0x1, PT ;  /* 0x000000010000780c */ /* 0x000fe40003f05270 */
[----:B------:R-:W-:-:S11]  /*0b50*/  MOV R0, R2 ;  /* 0x0000000200007202 */ /* 0x000fd60000000f00 */
[----:B------:R-:W-:-:S05]  /*0b60*/  @P0 IMAD.HI.U32 R4, R2, c[0x0][0x558], RZ ;  /* 0x0001560002040a27 */ /* 0x000fca00078e00ff */
[----:B------:R-:W-:-:S05]  /*0b70*/  @P0 SHF.R.U32.HI R0, RZ, c[0x0][0x55c], R4 ;  /* 0x00015700ff000a19 */ /* 0x000fca0000011604 */
[----:B------:R-:W-:Y:S02]  /*0b80*/  IMAD R4, R0, c[0x0][0x554], RZ ;  /* 0x0001550000047a24 */ /* 0x000fe400078e02ff */
.L_x_593:
[----:B------:R-:W-:Y:S05]  /*0b90*/  BSYNC B0 ;  /* 0x0000000000007941 */ /* 0x000fea0003800000 */
.L_x_591:
[----:B------:R-:W-:Y:S01]  /*0ba0*/  IMAD.MOV.U32 R5, RZ, RZ, c[0x0][0x548] ;  /* 0x00015200ff057624 */ /* 0x000fe200078e00ff */
[----:B------:R-:W-:Y:S01]  /*0bb0*/  ISETP.NE.U32.AND P0, PT, RZ, c[0x0][0x370], PT ;  /* 0x0000dc00ff007a0c */ /* 0x000fe20003f05070 */
[----:B------:R-:W-:Y:S02]  /*0bc0*/  IMAD.IADD R2, R2, 0x1, -R4 ;  /* 0x0000000102027824 */ /* 0x000fe400078e0a04 */
[----:B------:R-:W-:Y:S01]  /*0bd0*/  IMAD.MOV.U32 R6, RZ, RZ, RZ ;  /* 0x000000ffff067224 */ /* 0x000fe200078e00ff */
[----:B------:R-:W-:Y:S01]  /*0be0*/  ISETP.NE.AND P1, PT, R5, 0x1, PT ;  /* 0x000000010500780c */ /* 0x000fe20003f25270 */
[----:B------:R-:W-:Y:S01]  /*0bf0*/  IMAD R2, R3, c[0x0][0x554], R2 ;  /* 0x0001550003027a24 */ /* 0x000fe200078e0202 */
[----:B------:R-:W-:-:S04]  /*0c00*/  ISETP.NE.AND.EX P0, PT, RZ, c[0x0][0x374], PT, P0 ;  /* 0x0000dd00ff007a0c */ /* 0x000fc80003f05300 */
[----:B------:R-:W-:-:S07]  /*0c10*/  MOV R8, R2 ;  /* 0x0000000200087202 */ /* 0x000fce0000000f00 */
[----:B------:R-:W-:-:S04]  /*0c20*/  @P1 IMAD.HI.U32 R3, R2, c[0x0][0x54c], RZ ;  /* 0x0001530002031a27 */ /* 0x000fc800078e00ff */
[----:B------:R-:W-:Y:S01]  /*0c30*/  @P0 IMAD.MOV.U32 R4, RZ, RZ, 0x4 ;  /* 0x00000004ff040424 */ /* 0x000fe200078e00ff */
[----:B------:R-:W-:-:S05]  /*0c40*/  @P1 SHF.R.U32.HI R8, RZ, c[0x0][0x550], R3 ;  /* 0x00015400ff081a19 */ /* 0x000fca0000011603 */
[----:B------:R-:W-:Y:S01]  /*0c50*/  @P0 IMAD.WIDE R4, R8, R4, c[0x0][0x370] ;  /* 0x0000dc0008040625 */ /* 0x000fe200078e0204 */
[----:B------:R-:W-:Y:S01]  /*0c60*/  LOP3.LUT R0, R0, 0x1ffffff, RZ, 0x3c, !PT ;  /* 0x01ffffff00007812 */ /* 0x000fe200078e3cff */
[----:B------:R-:W-:Y:S04]  /*0c70*/  STL [R1+0x44], R8 ;  /* 0x0000440801007387 */ /* 0x000fe80000100800 */
[----:B------:R1:W2:Y:S01]  /*0c80*/  @P0 LDG.E R6, [R4.64] ;  /* 0x0000000604060981 */ /* 0x0002a2000c1e1900 */
[----:B------:R-:W-:Y:S01]  /*0c90*/  MOV R3, c[0x0][0x2c4] ;  /* 0x0000b10000037a02 */ /* 0x000fe20000000f00 */
[----:B------:R-:W-:Y:S01]  /*0ca0*/  CS2R R94, SRZ ;  /* 0x00000000005e7805 */ /* 0x000fe2000001ff00 */
[----:B------:R-:W-:Y:S01]  /*0cb0*/  IADD3 R0, R0, c[0x0][0x53c], RZ ;  /* 0x00014f0000007a10 */ /* 0x000fe20007ffe0ff */
[----:B------:R-:W-:Y:S01]  /*0cc0*/  CS2R R92, SRZ ;  /* 0x00000000005c7805 */ /* 0x000fe2000001ff00 */
[----:B------:R-:W-:Y:S01]  /*0cd0*/  ISETP.NE.AND P5, PT, R3, 0x1, PT ;  /* 0x000000010300780c */ /* 0x000fe20003fa5270 */
[----:B------:R-:W-:Y:S01]  /*0ce0*/  CS2R R98, SRZ ;  /* 0x0000000000627805 */ /* 0x000fe2000001ff00 */
[----:B------:R-:W-:Y:S01]  /*0cf0*/  MOV R3, c[0x0][0x2ac] ;  /* 0x0000ab0000037a02 */ /* 0x000fe20000000f00 */
[----:B------:R-:W-:Y:S01]  /*0d00*/  IMAD.SHL.U32 R17, R0, 0x80, RZ ;  /* 0x0000008000117824 */ /* 0x000fe200078e00ff */
[----:B------:R-:W-:Y:S01]  /*0d10*/  CS2R R96, SRZ ;  /* 0x0000000000607805 */ /* 0x000fe2000001ff00 */
[----:B------:R-:W-:Y:S01]  /*0d20*/  IMAD.MOV.U32 R90, RZ, RZ, RZ ;  /* 0x000000ffff5a7224 */ /* 0x000fe200078e00ff */
[----:B------:R-:W-:Y:S01]  /*0d30*/  CS2R R88, SRZ ;  /* 0x0000000000587805 */ /* 0x000fe2000001ff00 */
[----:B------:R-:W-:Y:S01]  /*0d40*/  CS2R R86, SRZ ;  /* 0x0000000000567805 */ /* 0x000fe2000001ff00 */
[----:B------:R-:W-:Y:S01]  /*0d50*/  IADD3 R0, R17, 0x7f, RZ ;  /* 0x0000007f11007810 */ /* 0x000fe20007ffe0ff */
[----:B------:R-:W-:Y:S01]  /*0d60*/  STL [R1+0x40], R17 ;  /* 0x0000401101007387 */ /* 0x000fe20000100800 */
[----:B------:R-:W-:Y:S01]  /*0d70*/  CS2R R84, SRZ ;  /* 0x0000000000547805 */ /* 0x000fe2000001ff00 */
[----:B------:R-:W-:Y:S01]  /*0d80*/  IMAD.MOV.U32 R9, RZ, RZ, RZ ;  /* 0x000000ffff097224 */ /* 0x000fe200078e00ff */
[----:B------:R-:W-:Y:S01]  /*0d90*/  MOV R78, RZ ;  /* 0x000000ff004e7202 */ /* 0x000fe20000000f00 */
[----:B------:R-:W-:Y:S01]  /*0da0*/  CS2R R10, SRZ ;  /* 0x00000000000a7805 */ /* 0x000fe2000001ff00 */
[----:B------:R-:W-:Y:S01]  /*0db0*/  IMAD.MOV.U32 R76, RZ, RZ, RZ ;  /* 0x000000ffff4c7224 */ /* 0x000fe200078e00ff */
[----:B------:R-:W-:Y:S01]  /*0dc0*/  CS2R R12, SRZ ;  /* 0x00000000000c7805 */ /* 0x000fe2000001ff00 */
[----:B------:R-:W-:Y:S01]  /*0dd0*/  IMAD.MOV.U32 R82, RZ, RZ, RZ ;  /* 0x000000ffff527224 */ /* 0x000fe200078e00ff */
[----:B------:R-:W-:Y:S01]  /*0de0*/  MOV R80, RZ ;  /* 0x000000ff00507202 */ /* 0x000fe20000000f00 */
[----:B------:R-:W-:Y:S01]  /*0df0*/  IMAD.MOV.U32 R74, RZ, RZ, RZ ;  /* 0x000000ffff4a7224 */ /* 0x000fe200078e00ff */
[----:B------:R-:W-:Y:S01]  /*0e00*/  CS2R R14, SRZ ;  /* 0x00000000000e7805 */ /* 0x000fe2000001ff00 */
[----:B-1----:R-:W-:Y:S01]  /*0e10*/  IMAD.MOV.U32 R5, RZ, RZ, 0x40 ;  /* 0x00000040ff057424 */ /* 0x002fe200078e00ff */
[----:B------:R-:W-:Y:S01]  /*0e20*/  MOV R70, RZ ;  /* 0x000000ff00467202 */ /* 0x000fe20000000f00 */
[----:B------:R-:W-:Y:S01]  /*0e30*/  @P5 IMAD.HI.U32 R4, R0, c[0x0][0x2c8], RZ ;  /* 0x0000b20000045a27 */ /* 0x000fe200078e00ff */
[----:B------:R-:W-:Y:S01]  /*0e40*/  CS2R R170, SRZ ;  /* 0x0000000000aa7805 */ /* 0x000fe2000001ff00 */
[----:B------:R-:W-:Y:S01]  /*0e50*/  CS2R R18, SRZ ;  /* 0x0000000000127805 */ /* 0x000fe2000001ff00 */
[----:B------:R-:W-:Y:S01]  /*0e60*/  IADD3 R5, R5, -c[0x0][0x168], RZ ;  /* 0x80005a0005057a10 */ /* 0x000fe20007ffe0ff */
[----:B------:R-:W-:Y:S01]  /*0e70*/  IMAD.MOV.U32 R72, RZ, RZ, RZ ;  /* 0x000000ffff487224 */ /* 0x000fe200078e00ff */
[----:B------:R-:W-:Y:S01]  /*0e80*/  @P5 SHF.R.U32.HI R0, RZ, c[0x0][0x2cc], R4 ;  /* 0x0000b300ff005a19 */ /* 0x000fe20000011604 */
[----:B------:R-:W-:Y:S01]  /*0e90*/  IMAD.MOV.U32 R16, RZ, RZ, RZ ;  /* 0x000000ffff107224 */ /* 0x000fe200078e00ff */
[----:B------:R-:W-:Y:S01]  /*0ea0*/  MOV R168, RZ ;  /* 0x000000ff00a87202 */ /* 0x000fe20000000f00 */
[----:B------:R-:W-:Y:S01]  /*0eb0*/  IMAD.MOV.U32 R68, RZ, RZ, RZ ;  /* 0x000000ffff447224 */ /* 0x000fe200078e00ff */
[----:B------:R-:W-:Y:S01]  /*0ec0*/  CS2R R20, SRZ ;  /* 0x0000000000147805 */ /* 0x000fe2000001ff00 */
[----:B------:R-:W-:Y:S01]  /*0ed0*/  IMAD.MOV.U32 R142, RZ, RZ, RZ ;  /* 0x000000ffff8e7224 */ /* 0x000fe200078e00ff */
[----:B------:R-:W-:Y:S01]  /*0ee0*/  MOV R138, RZ ;  /* 0x000000ff008a7202 */ /* 0x000fe20000000f00 */
[----:B------:R-:W-:Y:S01]  /*0ef0*/  IMAD.MOV.U32 R140, RZ, RZ, RZ ;  /* 0x000000ffff8c7224 */ /* 0x000fe200078e00ff */
[----:B------:R-:W-:Y:S01]  /*0f00*/  CS2R R22, SRZ ;  /* 0x0000000000167805 */ /* 0x000fe2000001ff00 */
        /* <DEDUP_REMOVED lines=39> */
[----:B--2---:R1:W-:Y:S02]  /*1180*/  STL [R1+0x28], R6 ;  /* 0x0000280601007387 */ /* 0x0043e40000100800 */
[----:B-1----:R-:W-:-:S02]  /*1190*/  IMAD R6, R3, c[0x0][0x1d0], RZ ;  /* 0x0000740003067a24 */ /* 0x002fc400078e02ff */
[----:B------:R-:W-:-:S03]  /*11a0*/  IMAD R3, R3, c[0x0][0x1d0], R5 ;  /* 0x0000740003037a24 */ /* 0x000fc600078e0205 */
[----:B------:R-:W-:Y:S01]  /*11b0*/  IADD3 R5, R6, 0x3f, RZ ;  /* 0x0000003f06057810 */ /* 0x000fe20007ffe0ff */
[----:B------:R-:W-:-:S03]  /*11c0*/  IMAD.IADD R0, R3, 0x1, R0 ;  /* 0x0000000103007824 */ /* 0x000fc600078e0200 */
[----:B------:R-:W-:Y:S02]  /*11d0*/  SHF.R.S32.HI R3, RZ, 0x1f, R5 ;  /* 0x0000001fff037819 */ /* 0x000fe40000011405 */
[----:B------:R-:W-:Y:S02]  /*11e0*/  SHF.R.S32.HI R4, RZ, 0x1f, R0 ;  /* 0x0000001fff047819 */ /* 0x000fe40000011400 */
[----:B------:R-:W-:Y:S02]  /*11f0*/  LEA.HI R3, R3, R5, RZ, 0x6 ;  /* 0x0000000503037211 */ /* 0x000fe400078f30ff */
[----:B------:R-:W-:Y:S01]  /*1200*/  LEA.HI R4, R4, R0, RZ, 0x6 ;  /* 0x0000000004047211 */ /* 0x000fe200078f30ff */
[----:B------:R-:W-:Y:S01]  /*1210*/  IMAD.MOV R0, RZ, RZ, -R8 ;  /* 0x000000ffff007224 */ /* 0x000fe200078e0a08 */
[----:B------:R-:W-:Y:S02]  /*1220*/  SHF.R.S32.HI R3, RZ, 0x6, R3 ;  /* 0x00000006ff037819 */ /* 0x000fe40000011403 */
[----:B------:R-:W-:Y:S01]  /*1230*/  SHF.R.S32.HI R4, RZ, 0x6, R4 ;  /* 0x00000006ff047819 */ /* 0x000fe20000011404 */
[----:B------:R-:W-:Y:S01]  /*1240*/  IMAD R6, R0, c[0x0][0x548], R2 ;  /* 0x0001520000067a24 */ /* 0x000fe200078e0202 */
[----:B------:R-:W-:-:S02]  /*1250*/  PRMT R0, RZ, 0x7610, R0 ;  /* 0x00007610ff007816 */ /* 0x000fc40000000000 */
[----:B------:R-:W-:Y:S02]  /*1260*/  IMNMX R221, R3, R4, PT ;  /* 0x0000000403dd7217 */ /* 0x000fe40003800200 */
[----:B------:R1:W-:Y:S01]  /*1270*/  STL [R1+0x48], R6 ;  /* 0x0000480601007387 */ /* 0x0003e20000100800 */
[----:B------:R-:W-:Y:S02]  /*1280*/  MOV R5, RZ ;  /* 0x000000ff00057202 */ /* 0x000fe40000000f00 */
[----:B------:R-:W-:-:S13]  /*1290*/  ISETP.GE.AND P0, PT, R221, 0x1, PT ;  /* 0x00000001dd00780c */ /* 0x000fda0003f06270 */
[----:B------:R-:W-:Y:S05]  /*12a0*/  @!P0 BRA `(.L_x_594) ;  /* 0x0000c8d000008947 */ /* 0x000fea0003800000 */
[----:B------:R-:W2:Y:S01]  /*12b0*/  LDL R7, [R1] ;  /* 0x0000000001077983 */ /* 0x000ea20000100800 */
[----:B------:R-:W-:-:S04]  /*12c0*/  ISETP.NE.U32.AND P1, PT, RZ, c[0x0][0x340], PT ;  /* 0x0000d000ff007a0c */ /* 0x000fc80003f25070 */
[----:B------:R-:W-:-:S13]  /*12d0*/  ISETP.NE.AND.EX P1, PT, RZ, c[0x0][0x344], PT, P1 ;  /* 0x0000d100ff007a0c */ /* 0x000fda0003f25310 */
[----:B------:R-:W-:-:S05]  /*12e0*/  @P1 MOV R2, 0x4 ;  /* 0x0000000400021802 */ /* 0x000fca0000000f00 */
[----:B------:R-:W-:-:S05]  /*12f0*/  @P1 IMAD.WIDE R2, R8, R2, c[0x0][0x340] ;  /* 0x0000d00008021625 */ /* 0x000fca00078e0202 */
[----:B------:R3:W5:Y:S01]  /*1300*/  @P1 LDG.E R12, [R2.64] ;  /* 0x00000006020c1981 */ /* 0x000762000c1e1900 */
[----:B------:R-:W-:Y:S02]  /*1310*/  SHF.R.S32.HI R31, RZ, 0x1f, R6 ;  /* 0x0000001fff1f7819 */ /* 0x000fe40000011406 */
[----:B------:R-:W-:Y:S02]  /*1320*/  ISETP.GE.AND P6, PT, R218, c[0x0][0x198], PT ;  /* 0x00006600da007a0c */ /* 0x000fe40003fc6270 */
[----:B------:R-:W-:Y:S01]  /*1330*/  ISETP.GE.AND P4, PT, R252, c[0x0][0x198], PT ;  /* 0x00006600fc007a0c */ /* 0x000fe20003f86270 */
[----:B------:R-:W-:-:S04]  /*1340*/  IMAD R0, R31, c[0x0][0x1b8], RZ ;  /* 0x00006e001f007a24 */ /* 0x000fc800078e02ff */
[C---:B------:R-:W-:Y:S02]  /*1350*/  IMAD R5, R6.reuse, c[0x0][0x1bc], R0 ;  /* 0x00006f0006057a24 */ /* 0x040fe400078e0200 */
[----:B---3--:R-:W-:Y:S01]  /*1360*/  IMAD.WIDE.U32 R2, R6, c[0x0][0x1b8], RZ ;  /* 0x00006e0006027a25 */ /* 0x008fe200078e00ff */
[----:B-1----:R-:W-:-:S04]  /*1370*/  SHF.R.S32.HI R6, RZ, 0x1f, R8 ;  /* 0x0000001fff067819 */ /* 0x002fc80000011408 */
[----:B------:R-:W-:Y:S01]  /*1380*/  IADD3 R3, R3, R5, RZ ;  /* 0x0000000503037210 */ /* 0x000fe20007ffe0ff */
[----:B------:R-:W-:-:S04]  /*1390*/  IMAD R5, R6, c[0x0][0x1c0], RZ ;  /* 0x0000700006057a24 */ /* 0x000fc800078e02ff */
[C---:B------:R-:W-:Y:S02]  /*13a0*/  IMAD R5, R8.reuse, c[0x0][0x1c4], R5 ;  /* 0x0000710008057a24 */ /* 0x040fe400078e0205 */
[----:B------:R-:W-:-:S05]  /*13b0*/  IMAD.WIDE.U32 R2, R8, c[0x0][0x1c0], R2 ;  /* 0x0000700008027a25 */ /* 0x000fca00078e0002 */
[----:B------:R-:W-:Y:S02]  /*13c0*/  IADD3 R3, R3, R5, RZ ;  /* 0x0000000503037210 */ /* 0x000fe40007ffe0ff */
[----:B--2---:R-:W-:Y:S02]  /*13d0*/  IADD3 R4, R7, R17, RZ ;  /* 0x0000001107047210 */ /* 0x004fe40007ffe0ff */
[----:B------:R-:W-:-:S03]  /*13e0*/  IADD3 R17, R218, 0x40, RZ ;  /* 0x00000040da117810 */ /* 0x000fc60007ffe0ff */
[----:B------:R-:W-:Y:S01]  /*13f0*/  @P5 IMAD.HI.U32 R7, R4, c[0x0][0x2c8], RZ ;  /* 0x0000b20004075a27 */ /* 0x000fe200078e00ff */
[----:B------:R-:W-:-:S03]  /*1400*/  ISETP.GE.AND P3, PT, R17, c[0x0][0x198], PT ;  /* 0x0000660011007a0c */ /* 0x000fc60003f66270 */
[----:B------:R-:W-:Y:S01]  /*1410*/  IMAD.MOV.U32 R0, RZ, RZ, R4 ;  /* 0x000000ffff007224 */ /* 0x000fe200078e0004 */
[----:B------:R-:W-:-:S04]  /*1420*/  @P5 SHF.R.U32.HI R0, RZ, c[0x0][0x2cc], R7 ;  /* 0x0000b300ff005a19 */ /* 0x000fc80000011607 */
[--C-:B------:R-:W-:Y:S01]  /*1430*/  SHF.R.S32.HI R6, RZ, 0x1f, R0.reuse ;  /* 0x0000001fff067819 */ /* 0x100fe20000011400 */
[----:B------:R-:W-:Y:S02]  /*1440*/  IMAD.MOV R7, RZ, RZ, -R0 ;  /* 0x000000ffff077224 */ /* 0x000fe400078e0a00 */
[----:B------:R-:W-:-:S04]  /*1450*/  IMAD.WIDE.U32 R2, R0, c[0x0][0x1b0], R2 ;  /* 0x00006c0000027a25 */ /* 0x000fc800078e0002 */
[----:B------:R-:W-:Y:S02]  /*1460*/  IMAD R5, R6, c[0x0][0x1b0], RZ ;  /* 0x00006c0006057a24 */ /* 0x000fe400078e02ff */
[----:B------:R-:W-:Y:S02]  /*1470*/  IMAD R4, R7, c[0x0][0x2c4], R4 ;  /* 0x0000b10007047a24 */ /* 0x000fe400078e0204 */
[----:B------:R-:W-:-:S03]  /*1480*/  IMAD R5, R0, c[0x0][0x1b4], R5 ;  /* 0x00006d0000057a24 */ /* 0x000fc600078e0205 */
[----:B------:R-:W-:Y:S01]  /*1490*/  SHF.R.S32.HI R0, RZ, 0x1f, R4 ;  /* 0x0000001fff007819 */ /* 0x000fe20000011404 */
[----:B------:R-:W-:Y:S01]  /*14a0*/  IMAD.IADD R3, R3, 0x1, R5 ;  /* 0x0000000103037824 */ /* 0x000fe200078e0205 */
[----:B------:R-:W-:-:S03]  /*14b0*/  @!P1 MOV R12, R8 ;  /* 0x00000008000c9202 */ /* 0x000fc60000000f00 */
[----:B------:R-:W-:Y:S02]  /*14c0*/  IMAD R0, R0, c[0x0][0x1a8], RZ ;  /* 0x00006a0000007a24 */ /* 0x000fe400078e02ff */
[----:B------:R-:W-:-:S04]  /*14d0*/  IMAD.WIDE.U32 R2, R4, c[0x0][0x1a8], R2 ;  /* 0x00006a0004027a25 */ /* 0x000fc800078e0002 */
[----:B------:R-:W-:Y:S01]  /*14e0*/  IMAD R4, R4, c[0x0][0x1ac], R0 ;  /* 0x00006b0004047a24 */ /* 0x000fe200078e0200 */
[----:B------:R-:W-:-:S04]  /*14f0*/  LEA R11, P0, R2, c[0x0][0x160], 0x1 ;  /* 0x00005800020b7a11 */ /* 0x000fc800078008ff */
[----:B------:R-:W-:-:S04]  /*1500*/  IADD3 R4, R3, R4, RZ ;  /* 0x0000000403047210 */ /* 0x000fc80007ffe0ff */
[----:B------:R-:W-:Y:S01]  /*1510*/  LEA.HI.X R5, R2, c[0x0][0x164], R4, 0x1, P0 ;  /* 0x0000590002057a11 */ /* 0x000fe200000f0c04 */
[----:B------:R-:W-:Y:S05]  /*1520*/  BRA.DIV ~URZ, `(.L_x_595) ;  /* 0x0000e7427f007947 */ /* 0x000fea000b800000 */
[----:B------:R1:W2:Y:S02]  /*1530*/  SHFL.IDX PT, R4, R5, RZ, 0x1c1f ;  /* 0x001c1fff05047589 */ /* 0x0002a400000e0000 */
.L_x_665:
[----:B------:R-:W-:Y:S05]  /*1540*/  BRA.DIV ~URZ, `(.L_x_596) ;  /* 0x0000e7927f007947 */ /* 0x000fea000b800000 */
[----:B------:R3:W4:Y:S02]  /*1550*/  SHFL.IDX PT, R0, R11, RZ, 0x1c1f ;  /* 0x001c1fff0b007589 */ /* 0x00072400000e0000 */
.L_x_666:
[----:B---3--:R-:W3:Y:S04]  /*1560*/  LDL R3, [R1+0x40] ;  /* 0x0000400001037983 */ /* 0x008ee80000100800 */
[----:B------:R-:W1:Y:S01]  /*1570*/  S2R R6, SR_TID.X ;  /* 0x0000000000067919 */ /* 0x000e620000002100 */
[----:B------:R-:W-:-:S04]  /*1580*/  IMAD.MOV.U32 R13, RZ, RZ, c[0x0][0x2c4] ;  /* 0x0000b100ff0d7624 */ /* 0x000fc800078e00ff */
[----:B------:R-:W-:Y:S01]  /*1590*/  IMAD R13, R13, c[0x0][0x168], RZ ;  /* 0x00005a000d0d7a24 */ /* 0x000fe200078e02ff */
[----:B-1----:R-:W-:-:S04]  /*15a0*/  SHF.R.S32.HI R2, RZ, 0x1f, R6 ;  /* 0x0000001fff027819 */ /* 0x002fc80000011406 */
[----:B------:R-:W-:-:S04]  /*15b0*/  LEA.HI R2, R2, R6, RZ, 0x2 ;  /* 0x0000000602027211 */ /* 0x000fc800078f10ff */
[----:B------:R-:W-:Y:S01]  /*15c0*/  SHF.R.S32.HI R2, RZ, 0x2, R2 ;  /* 0x00000002ff027819 */ /* 0x000fe20000011402 */
[----:B------:R-:W-:Y:S04]  /*15d0*/  BSSY B0, `(.L_x_597) ;  /* 0x0000017000007945 */ /* 0x000fe80003800000 */
[----:B---3--:R-:W-:-:S05]  /*15e0*/  IMAD.IADD R10, R2, 0x1, R3 ;  /* 0x00000001020a7824 */ /* 0x008fca00078e0203 */
[----:B------:R-:W-:-:S13]  /*15f0*/  ISETP.GE.AND P0, PT, R10, R13, PT ;  /* 0x0000000d0a00720c */ /* 0x000fda0003f06270 */
[----:B------:R-:W-:Y:S05]  /*1600*/  @P0 BRA `(.L_x_598) ;  /* 0x0000013000000947 */ /* 0x000fea0003800000 */
[----:B------:R-:W3:Y:S01]  /*1610*/  LDL R14, [R1+0x68] ;  /* 0x00006800010e7983 */ /* 0x000ee20000100800 */
[C---:B------:R-:W-:Y:S02]  /*1620*/  IADD3 R15, R218.reuse, 0x40, RZ ;  /* 0x00000040da0f7810 */ /* 0x040fe40007ffe0ff */
[C---:B------:R-:W-:Y:S02]  /*1630*/  IADD3 R16, R218.reuse, 0x40, RZ ;  /* 0x00000040da107810 */ /* 0x040fe40007ffe0ff */
[-C--:B----4-:R-:W-:Y:S02]  /*1640*/  LEA R8, P2, R218, R0.reuse, 0x1 ;  /* 0x00000000da087211 */ /* 0x090fe400078408ff */
[----:B------:R-:W-:Y:S02]  /*1650*/  SHF.R.S32.HI R18, RZ, 0x1f, R218 ;  /* 0x0000001fff127819 */ /* 0x000fe400000114da */
[----:B------:R-:W-:Y:S02]  /*1660*/  LEA R6, P1, R252, R0, 0x1 ;  /* 0x00000000fc067211 */ /* 0x000fe400078208ff */
[----:B------:R-:W-:-:S02]  /*1670*/  SHF.R.S32.HI R17, RZ, 0x1f, R252 ;  /* 0x0000001fff117819 */ /* 0x000fc400000114fc */
[----:B------:R-:W-:Y:S02]  /*1680*/  SHF.R.S32.HI R16, RZ, 0x1f, R16 ;  /* 0x0000001fff107819 */ /* 0x000fe40000011410 */
[C---:B------:R-:W-:Y:S02]  /*1690*/  LEA R2, P0, R15.reuse, R0, 0x1 ;  /* 0x000000000f027211 */ /* 0x040fe400078008ff */
[-C--:B--2---:R-:W-:Y:S02]  /*16a0*/  LEA.HI.X R9, R218, R4.reuse, R18, 0x1, P2 ;  /* 0x00000004da097211 */ /* 0x084fe400010f0c12 */
[-C--:B------:R-:W-:Y:S02]  /*16b0*/  LEA.HI.X R7, R252, R4.reuse, R17, 0x1, P1 ;  /* 0x00000004fc077211 */ /* 0x080fe400008f0c11 */
[----:B------:R-:W-:Y:S01]  /*16c0*/  LEA.HI.X R3, R15, R4, R16, 0x1, P0 ;  /* 0x000000040f037211 */ /* 0x000fe200000f0c10 */
[----:B---3--:R-:W-:-:S05]  /*16d0*/  IMAD.SHL.U32 R0, R14, 0x2, RZ ;  /* 0x000000020e007824 */ /* 0x008fca00078e00ff */
[----:B------:R-:W-:Y:S01]  /*16e0*/  @!PT LDS RZ, [RZ] ;  /* 0x00000000fffff984 */ /* 0x000fe20000000800 */
[----:B------:R-:W-:Y:S01]  /*16f0*/  @!PT LDS RZ, [RZ] ;  /* 0x00000000fffff984 */ /* 0x000fe20000000800 */
[----:B------:R-:W-:Y:S01]  /*1700*/  @!PT LDS RZ, [RZ] ;  /* 0x00000000fffff984 */ /* 0x000fe20000000800 */
[----:B------:R1:W-:Y:S04]  /*1710*/  LDGSTS.E.BYPASS.LTC128B.128 [R0+0x6100], [R8.64], !P6 ;  /* 0x0610000008007fae */ /* 0x0003e8000f101d46 */
[----:B------:R1:W-:Y:S04]  /*1720*/  LDGSTS.E.BYPASS.LTC128B.128 [R0+0x8100], [R6.64], !P4 ;  /* 0x0810000006007fae */ /* 0x0003e8000e101d46 */
[----:B------:R1:W-:Y:S02]  /*1730*/  LDGSTS.E.BYPASS.LTC128B.128 [R0+0xa100], [R2.64], !P3 ;  /* 0x0a10000002007fae */ /* 0x0003e4000d901d46 */
.L_x_598:
[----:B------:R-:W-:Y:S05]  /*1740*/  BSYNC B0 ;  /* 0x0000000000007941 */ /* 0x000fea0003800000 */
.L_x_597:
[----:B------:R-:W-:Y:S05]  /*1750*/  BRA.DIV ~URZ, `(.L_x_599) ;  /* 0x0000e5f27f007947 */ /* 0x000fea000b800000 */
[----:B--2---:R2:W3:Y:S04]  /*1760*/  SHFL.IDX PT, R4, R5, 0x1, 0x1c1f ;  /* 0x003c1f0005047f89 */ /* 0x0044e800000e0000 */
[----:B-1--4-:R2:W1:Y:S02]  /*1770*/  SHFL.IDX PT, R0, R11, 0x1, 0x1c1f ;  /* 0x003c1f000b007f89 */ /* 0x01246400000e0000 */
.L_x_667:
[----:B------:R-:W-:Y:S01]  /*1780*/  IADD3 R2, R10, 0x20, RZ ;  /* 0x000000200a027810 */ /* 0x000fe20007ffe0ff */
[----:B------:R-:W-:Y:S03]  /*1790*/  BSSY B0, `(.L_x_600) ;  /* 0x0000016000007945 */ /* 0x000fe60003800000 */
[----:B------:R-:W-:-:S13]  /*17a0*/  ISETP.GE.AND P0, PT, R2, R13, PT ;  /* 0x0000000d0200720c */ /* 0x000fda0003f06270 */
[----:B------:R-:W-:Y:S05]  /*17b0*/  @P0 BRA `(.L_x_601) ;  /* 0x0000013000000947 */ /* 0x000fea0003800000 */
[----:B------:R-:W4:Y:S01]  /*17c0*/  LDL R14, [R1+0x68] ;  /* 0x00006800010e7983 */ /* 0x000f220000100800 */
[C---:B------:R-:W-:Y:S02]  /*17d0*/  IADD3 R15, R218.reuse, 0x40, RZ ;  /* 0x00000040da0f7810 */ /* 0x040fe40007ffe0ff */
[C---:B------:R-:W-:Y:S02]  /*17e0*/  IADD3 R16, R218.reuse, 0x40, RZ ;  /* 0x00000040da107810 */ /* 0x040fe40007ffe0ff */
[-C--:B-1----:R-:W-:Y:S02]  /*17f0*/  LEA R8, P2, R218, R0.reuse, 0x1 ;  /* 0x00000000da087211 */ /* 0x082fe400078408ff */
[----:B------:R-:W-:Y:S02]  /*1800*/  SHF.R.S32.HI R18, RZ, 0x1f, R218 ;  /* 0x0000001fff127819 */ /* 0x000fe400000114da */
[----:B------:R-:W-:Y:S02]  /*1810*/  LEA R6, P1, R252, R0, 0x1 ;  /* 0x00000000fc067211 */ /* 0x000fe400078208ff */
[----:B------:R-:W-:-:S02]  /*1820*/  SHF.R.S32.HI R17, RZ, 0x1f, R252 ;  /* 0x0000001fff117819 */ /* 0x000fc400000114fc */
[----:B------:R-:W-:Y:S02]  /*1830*/  SHF.R.S32.HI R16, RZ, 0x1f, R16 ;  /* 0x0000001fff107819 */ /* 0x000fe40000011410 */
[C---:B------:R-:W-:Y:S02]  /*1840*/  LEA R2, P0, R15.reuse, R0, 0x1 ;  /* 0x000000000f027211 */ /* 0x040fe400078008ff */
[-C--:B---3--:R-:W-:Y:S02]  /*1850*/  LEA.HI.X R9, R218, R4.reuse, R18, 0x1, P2 ;  /* 0x00000004da097211 */ /* 0x088fe400010f0c12 */
[-C--:B------:R-:W-:Y:S02]  /*1860*/  LEA.HI.X R7, R252, R4.reuse, R17, 0x1, P1 ;  /* 0x00000004fc077211 */ /* 0x080fe400008f0c11 */
[----:B------:R-:W-:Y:S01]  /*1870*/  LEA.HI.X R3, R15, R4, R16, 0x1, P0 ;  /* 0x000000040f037211 */ /* 0x000fe200000f0c10 */
[----:B----4-:R-:W-:-:S05]  /*1880*/  IMAD.SHL.U32 R0, R14, 0x2, RZ ;  /* 0x000000020e007824 */ /* 0x010fca00078e00ff */
[----:B------:R-:W-:Y:S01]  /*1890*/  @!PT LDS RZ, [RZ] ;  /* 0x00000000fffff984 */ /* 0x000fe20000000800 */
[----:B------:R-:W-:Y:S01]  /*18a0*/  @!PT LDS RZ, [RZ] ;  /* 0x00000000fffff984 */ /* 0x000fe20000000800 */
[----:B------:R-:W-:Y:S01]  /*18b0*/  @!PT LDS RZ, [RZ] ;  /* 0x00000000fffff984 */ /* 0x000fe20000000800 */
[----:B------:R1:W-:Y:S04]  /*18c0*/  LDGSTS.E.BYPASS.LTC128B.128 [R0+0x6900], [R8.64], !P6 ;  /* 0x0690000008007fae */ /* 0x0003e8000f101d46 */
[----:B------:R1:W-:Y:S04]  /*18d0*/  LDGSTS.E.BYPASS.LTC128B.128 [R0+0x8900], [R6.64], !P4 ;  /* 0x0890000006007fae */ /* 0x0003e8000e101d46 */
[----:B------:R1:W-:Y:S02]  /*18e0*/  LDGSTS.E.BYPASS.LTC128B.128 [R0+0xa900], [R2.64], !P3 ;  /* 0x0a90000002007fae */ /* 0x0003e4000d901d46 */
.L_x_601:
[----:B------:R-:W-:Y:S05]  /*18f0*/  BSYNC B0 ;  /* 0x0000000000007941 */ /* 0x000fea0003800000 */
.L_x_600:
[----:B------:R-:W-:Y:S05]  /*1900*/  BRA.DIV ~URZ, `(.L_x_602) ;  /* 0x0000e5127f007947 */ /* 0x000fea000b800000 */
[----:B---3--:R3:W4:Y:S02]  /*1910*/  SHFL.IDX PT, R4, R5, 0x2, 0x1c1f ;  /* 0x005c1f0005047f89 */ /* 0x00872400000e0000 */
.L_x_668:
[----:B------:R-:W-:Y:S05]  /*1920*/  BRA.DIV ~URZ, `(.L_x_603) ;  /* 0x0000e5627f007947 */ /* 0x000fea000b800000 */
[----:B-1----:R1:W2:Y:S02]  /*1930*/  SHFL.IDX PT, R0, R11, 0x2, 0x1c1f ;  /* 0x005c1f000b007f89 */ /* 0x0022a400000e0000 */
.L_x_669:
[----:B------:R-:W-:Y:S01]  /*1940*/  IADD3 R2, R10, 0x40, RZ ;  /* 0x000000400a027810 */ /* 0x000fe20007ffe0ff */
[----:B------:R-:W-:Y:S03]  /*1950*/  BSSY B0, `(.L_x_604) ;  /* 0x0000016000007945 */ /* 0x000fe60003800000 */
[----:B------:R-:W-:-:S13]  /*1960*/  ISETP.GE.AND P0, PT, R2, R13, PT ;  /* 0x0000000d0200720c */ /* 0x000fda0003f06270 */
[----:B------:R-:W-:Y:S05]  /*1970*/  @P0 BRA `(.L_x_605) ;  /* 0x0000013000000947 */ /* 0x000fea0003800000 */
[----:B---3--:R-:W3:Y:S01]  /*1980*/  LDL R14, [R1+0x68] ;  /* 0x00006800010e7983 */ /* 0x008ee20000100800 */
[C---:B------:R-:W-:Y:S02]  /*1990*/  IADD3 R15, R218.reuse, 0x40, RZ ;  /* 0x00000040da0f7810 */ /* 0x040fe40007ffe0ff */
[C---:B------:R-:W-:Y:S02]  /*19a0*/  IADD3 R16, R218.reuse, 0x40, RZ ;  /* 0x00000040da107810 */ /* 0x040fe40007ffe0ff */
[-C--:B--2---:R-:W-:Y:S02]  /*19b0*/  LEA R8, P2, R218, R0.reuse, 0x1 ;  /* 0x00000000da087211 */ /* 0x084fe400078408ff */
[----:B------:R-:W-:Y:S02]  /*19c0*/  SHF.R.S32.HI R18, RZ, 0x1f, R218 ;  /* 0x0000001fff127819 */ /* 0x000fe400000114da */
[----:B------:R-:W-:Y:S02]  /*19d0*/  LEA R6, P1, R252, R0, 0x1 ;  /* 0x00000000fc067211 */ /* 0x000fe400078208ff */
[----:B------:R-:W-:-:S02]  /*19e0*/  SHF.R.S32.HI R17, RZ, 0x1f, R252 ;  /* 0x0000001fff117819 */ /* 0x000fc400000114fc */
[----:B------:R-:W-:Y:S02]  /*19f0*/  SHF.R.S32.HI R16, RZ, 0x1f, R16 ;  /* 0x0000001fff107819 */ /* 0x000fe40000011410 */
[C---:B------:R-:W-:Y:S02]  /*1a00*/  LEA R2, P0, R15.reuse, R0, 0x1 ;  /* 0x000000000f027211 */ /* 0x040fe400078008ff */
[-C--:B----4-:R-:W-:Y:S02]  /*1a10*/  LEA.HI.X R9, R218, R4.reuse, R18, 0x1, P2 ;  /* 0x00000004da097211 */ /* 0x090fe400010f0c12 */
        /* <DEDUP_REMOVED lines=9> */
.L_x_605:
[----:B------:R-:W-:Y:S05]  /*1ab0*/  BSYNC B0 ;  /* 0x0000000000007941 */ /* 0x000fea0003800000 */
.L_x_604:
[----:B------:R-:W-:Y:S05]  /*1ac0*/  BRA.DIV ~URZ, `(.L_x_606) ;  /* 0x0000e4327f007947 */ /* 0x000fea000b800000 */
[----:B----4-:R4:W1:Y:S04]  /*1ad0*/  SHFL.IDX PT, R4, R5, 0x3, 0x1c1f ;  /* 0x007c1f0005047f89 */ /* 0x01086800000e0000 */
[----:B--2---:R4:W2:Y:S02]  /*1ae0*/  SHFL.IDX PT, R0, R11, 0x3, 0x1c1f ;  /* 0x007c1f000b007f89 */ /* 0x0048a400000e0000 */
.L_x_670:
[----:B-1--4-:R-:W4:Y:S01]  /*1af0*/  LDL R11, [R1+0x68] ;  /* 0x00006800010b7983 */ /* 0x012f220000100800 */
[----:B------:R-:W-:Y:S01]  /*1b00*/  IADD3 R10, R10, 0x60, RZ ;  /* 0x000000600a0a7810 */ /* 0x000fe20007ffe0ff */
[----:B-----5:R-:W-:Y:S01]  /*1b10*/  IMAD.WIDE.U32 R156, R12, c[0x0][0x2b0], RZ ;  /* 0x0000ac000c9c7a25 */ /* 0x020fe200078e00ff */
[----:B------:R-:W-:-:S02]  /*1b20*/  SHF.R.S32.HI R99, RZ, 0x1f, R218 ;  /* 0x0000001fff637819 */ /* 0x000fc400000114da */
[----:B------:R-:W-:Y:S02]  /*1b30*/  ISETP.GE.AND P2, PT, R10, R13, PT ;  /* 0x0000000d0a00720c */ /* 0x000fe40003f46270 */
[C---:B------:R-:W-:Y:S01]  /*1b40*/  IADD3 R96, R218.reuse, 0x40, RZ ;  /* 0x00000040da607810 */ /* 0x040fe20007ffe0ff */
[----:B------:R1:W-:Y:S01]  /*1b50*/  STL.64 [R1+0x20], R156 ;  /* 0x0000209c01007387 */ /* 0x0003e20000100a00 */
[----:B------:R-:W-:Y:S02]  /*1b60*/  IADD3 R97, R218, 0x40, RZ ;  /* 0x00000040da617810 */ /* 0x000fe40007ffe0ff */
[----:B------:R-:W-:Y:S02]  /*1b70*/  SHF.R.S32.HI R98, RZ, 0x1f, R252 ;  /* 0x0000001fff627819 */ /* 0x000fe400000114fc */
[----:B------:R-:W-:-:S05]  /*1b80*/  SHF.R.S32.HI R97, RZ, 0x1f, R97 ;  /* 0x0000001fff617819 */ /* 0x000fca0000011461 */
[-C--:B--2---:R-:W-:Y:S02]  /*1b90*/  @!P2 LEA R8, P0, R218, R0.reuse, 0x1 ;  /* 0x00000000da08a211 */ /* 0x084fe400078008ff */
[----:B------:R-:W-:Y:S02]  /*1ba0*/  @!P2 LEA R6, P1, R252, R0, 0x1 ;  /* 0x00000000fc06a211 */ /* 0x000fe400078208ff */
[----:B------:R-:W-:Y:S02]  /*1bb0*/  @!P2 LEA.HI.X R9, R218, R4, R99, 0x1, P0 ;  /* 0x00000004da09a211 */ /* 0x000fe400000f0c63 */
[----:B------:R-:W-:Y:S02]  /*1bc0*/  @!P2 LEA R2, P0, R96, R0, 0x1 ;  /* 0x000000006002a211 */ /* 0x000fe400078008ff */
[----:B------:R-:W-:Y:S02]  /*1bd0*/  SHF.R.S32.HI R0, RZ, 0x1f, R12 ;  /* 0x0000001fff007819 */ /* 0x000fe4000001140c */
[----:B------:R-:W-:-:S02]  /*1be0*/  @!P2 LEA.HI.X R7, R252, R4, R98, 0x1, P1 ;  /* 0x00000004fc07a211 */ /* 0x000fc400008f0c62 */
[----:B------:R-:W-:Y:S01]  /*1bf0*/  @!P2 LEA.HI.X R3, R96, R4, R97, 0x1, P0 ;  /* 0x000000046003a211 */ /* 0x000fe200000f0c61 */
[----:B------:R-:W-:-:S04]  /*1c00*/  IMAD R0, R0, c[0x0][0x2b0], RZ ;  /* 0x0000ac0000007a24 */ /* 0x000fc800078e02ff */
[----:B------:R-:W-:-:S04]  /*1c10*/  IMAD R0, R12, c[0x0][0x2b4], R0 ;  /* 0x0000ad000c007a24 */ /* 0x000fc800078e0200 */
[----:B------:R-:W-:-:S05]  /*1c20*/  IMAD.IADD R153, R157, 0x1, R0 ;  /* 0x000000019d997824 */ /* 0x000fca00078e0200 */
[----:B------:R1:W-:Y:S01]  /*1c30*/  STL [R1+0x38], R153 ;  /* 0x0000389901007387 */ /* 0x0003e20000100800 */
[----:B----4-:R-:W-:-:S05]  /*1c40*/  IMAD.SHL.U32 R219, R11, 0x2, RZ ;  /* 0x000000020bdb7824 */ /* 0x010fca00078e00ff */
[----:B------:R-:W-:Y:S01]  /*1c50*/  @!PT LDS RZ, [RZ] ;  /* 0x00000000fffff984 */ /* 0x000fe20000000800 */
[----:B------:R-:W-:Y:S01]  /*1c60*/  @!PT LDS RZ, [RZ] ;  /* 0x00000000fffff984 */ /* 0x000fe20000000800 */
[----:B------:R-:W-:Y:S01]  /*1c70*/  @!PT LDS RZ, [RZ] ;  /* 0x00000000fffff984 */ /* 0x000fe20000000800 */
[----:B------:R1:W-:Y:S04]  /*1c80*/  @!P2 LDGSTS.E.BYPASS.LTC128B.128 [R219+0x7900], [R8.64], !P6 ;  /* 0x0790000008dbafae */ /* 0x0003e8000f101d46 */
[----:B------:R1:W-:Y:S04]  /*1c90*/  @!P2 LDGSTS.E.BYPASS.LTC128B.128 [R219+0x9900], [R6.64], !P4 ;  /* 0x0990000006dbafae */ /* 0x0003e8000e101d46 */
[----:B------:R1:W-:Y:S04]  /*1ca0*/  @!P2 LDGSTS.E.BYPASS.LTC128B.128 [R219+0xb900], [R2.64], !P3 ;  /* 0x0b90000002dbafae */ /* 0x0003e8000d901d46 */
[----:B------:R-:W0:Y:S01]  /*1cb0*/  LDGDEPBAR ;  /* 0x00000000000079af */ /* 0x000e220000000000 */
[----:B------:R-:W-:Y:S02]  /*1cc0*/  WARPSYNC 0xffffffff ;  /* 0xffffffff00007948 */ /* 0x000fe40003800000 */
[----:B------:R-:W2:Y:S04]  /*1cd0*/  LDL R158, [R1] ;  /* 0x00000000019e7983 */ /* 0x000ea80000100800 */
[----:B------:R-:W4:Y:S01]  /*1ce0*/  LDL R159, [R1+0x28] ;  /* 0x00002800019f7983 */ /* 0x000f220000100800 */
[----:B------:R-:W-:-:S02]  /*1cf0*/  IMAD.MOV.U32 R0, RZ, RZ, c[0x0][0x2b8] ;  /* 0x0000ae00ff007624 */ /* 0x000fc400078e00ff */
[----:B------:R-:W-:Y:S01]  /*1d00*/  IMAD.MOV.U32 R15, RZ, RZ, c[0x0][0x2ac] ;  /* 0x0000ab00ff0f7624 */ /* 0x000fe200078e00ff */
[----:B------:R-:W5:Y:S02]  /*1d10*/  LDL R34, [R1+0x48] ;  /* 0x0000480001227983 */ /* 0x000f640000100800 */
[----:B------:R-:W-:Y:S01]  /*1d20*/  ISETP.NE.AND P4, PT, R0, 0x1, PT ;  /* 0x000000010000780c */ /* 0x000fe20003f85270 */
[----:B------:R-:W-:Y:S02]  /*1d30*/  IMAD R15, R15, c[0x0][0x1d0], RZ ;  /* 0x000074000f0f7a24 */ /* 0x000fe400078e02ff */
[----:B------:R-:W-:Y:S01]  /*1d40*/  IMAD.MOV.U32 R220, RZ, RZ, RZ ;  /* 0x000000ffffdc7224 */ /* 0x000fe200078e00ff */
[----:B------:R-:W-:Y:S01]  /*1d50*/  BAR.SYNC.DEFER_BLOCKING 0x0 ;  /* 0x0000000000007b1d */ /* 0x000fe20000010000 */
[----:B-12---:R-:W-:-:S05]  /*1d60*/  IMAD R2, R221, 0x40, R158 ;  /* 0x00000040dd027824 */ /* 0x006fca00078e029e */
[----:B------:R-:W-:-:S04]  /*1d70*/  IADD3 R2, R2, -0x40, RZ ;  /* 0xffffffc002027810 */ /* 0x000fc80007ffe0ff */
[C---:B------:R-:W-:Y:S01]  /*1d80*/  ISETP.GE.AND P1, PT, R2.reuse, R15, PT ;  /* 0x0000000f0200720c */ /* 0x040fe20003f26270 */
[----:B----4-:R-:W-:-:S03]  /*1d90*/  IMAD.IADD R2, R2, 0x1, R159 ;  /* 0x0000000102027824 */ /* 0x010fc600078e029f */
[----:B------:R-:W-:Y:S01]  /*1da0*/  ISETP.GT.OR P1, PT, R158, 0x3f, P1 ;  /* 0x0000003f9e00780c */ /* 0x000fe20000f24670 */
[----:B------:R-:W-:-:S04]  /*1db0*/  @P4 IMAD.HI.U32 R3, R2, c[0x0][0x2bc], RZ ;  /* 0x0000af0002034a27 */ /* 0x000fc800078e00ff */
[----:B------:R-:W-:Y:S01]  /*1dc0*/  IMAD.MOV.U32 R0, RZ, RZ, R2 ;  /* 0x000000ffff007224 */ /* 0x000fe200078e0002 */
[----:B------:R-:W-:-:S07]  /*1dd0*/  @P4 SHF.R.U32.HI R0, RZ, c[0x0][0x2c0], R3 ;  /* 0x0000b000ff004a19 */ /* 0x000fce0000011603 */
[----:B------:R-:W-:-:S04]  /*1de0*/  @!P1 IADD3 R3, P0, R0, R156, RZ ;  /* 0x0000009c00039210 */ /* 0x000fc80007f1e0ff */
[----:B---3--:R-:W-:Y:S02]  /*1df0*/  @!P1 LEA.HI.X.SX32 R5, R0, R153, 0x1, P0 ;  /* 0x0000009900059211 */ /* 0x008fe400000f0eff */
[----:B------:R-:W-:-:S04]  /*1e00*/  @!P1 LEA R4, P0, R3, c[0x0][0x2a0], 0x2 ;  /* 0x0000a80003049a11 */ /* 0x000fc800078010ff */
[----:B------:R-:W-:-:S05]  /*1e10*/  @!P1 LEA.HI.X R5, R3, c[0x0][0x2a4], R5, 0x2, P0 ;  /* 0x0000a90003059a11 */ /* 0x000fca00000f1405 */
[----:B------:R1:W2:Y:S01]  /*1e20*/  @!P1 LDG.E R220, [R4.64] ;  /* 0x0000000604dc9981 */ /* 0x0002a2000c1e1900 */
[----:B------:R-:W-:-:S04]  /*1e30*/  IMAD.MOV R0, RZ, RZ, -R0 ;  /* 0x000000ffff007224 */ /* 0x000fc800078e0a00 */
[----:B------:R-:W-:Y:S01]  /*1e40*/  IMAD R233, R0, c[0x0][0x2b8], R2 ;  /* 0x0000ae0000e97a24 */ /* 0x000fe200078e0202 */
[----:B------:R-:W3:Y:S04]  /*1e50*/  S2R R16, SR_TID.X ;  /* 0x0000000000107919 */ /* 0x000ee80000002100 */
[----:B------:R-:W-:Y:S01]  /*1e60*/  SHF.R.S32.HI R29, RZ, 0x1f, R233 ;  /* 0x0000001fff1d7819 */ /* 0x000fe200000114e9 */
[----:B------:R-:W-:-:S04]  /*1e70*/  IMAD.WIDE.U32 R2, R233, c[0x0][0x1e0], RZ ;  /* 0x00007800e9027a25 */ /* 0x000fc800078e00ff */
[----:B------:R-:W-:-:S04]  /*1e80*/  IMAD R0, R29, c[0x0][0x1e0], RZ ;  /* 0x000078001d007a24 */ /* 0x000fc800078e02ff */
[----:B------:R-:W-:-:S04]  /*1e90*/  IMAD R0, R233, c[0x0][0x1e4], R0 ;  /* 0x00007900e9007a24 */ /* 0x000fc800078e0200 */
[----:B------:R-:W-:Y:S02]  /*1ea0*/  IMAD.IADD R3, R3, 0x1, R0 ;  /* 0x0000000103037824 */ /* 0x000fe400078e0200 */
[----:B------:R-:W-:Y:S02]  /*1eb0*/  IMAD R0, R31, c[0x0][0x1e8], RZ ;  /* 0x00007a001f007a24 */ /* 0x000fe400078e02ff */
[----:B-----5:R-:W-:-:S04]  /*1ec0*/  IMAD.WIDE.U32 R154, R34, c[0x0][0x1e8], RZ ;  /* 0x00007a00229a7a25 */ /* 0x020fc800078e00ff */
[----:B------:R-:W-:Y:S01]  /*1ed0*/  IMAD R0, R34, c[0x0][0x1ec], R0 ;  /* 0x00007b0022007a24 */ /* 0x000fe200078e0200 */
[----:B---3--:R-:W-:-:S03]  /*1ee0*/  SHF.R.S32.HI R14, RZ, 0x1f, R16 ;  /* 0x0000001fff0e7819 */ /* 0x008fc60000011410 */
[----:B------:R-:W-:Y:S01]  /*1ef0*/  IMAD.IADD R148, R155, 0x1, R0 ;  /* 0x000000019b947824 */ /* 0x000fe200078e0200 */
[----:B-1----:R-:W-:Y:S02]  /*1f00*/  LEA R5, R221, 0xffffffc0, 0x6 ;  /* 0xffffffc0dd057811 */ /* 0x002fe400078e30ff */
[----:B------:R-:W-:-:S03]  /*1f10*/  LEA.HI R14, R14, R16, RZ, 0x2 ;  /* 0x000000100e0e7211 */ /* 0x000fc600078f10ff */
[----:B------:R-:W-:Y:S01]  /*1f20*/  IMAD.IADD R143, R15, 0x1, -R5 ;  /* 0x000000010f8f7824 */ /* 0x000fe200078e0a05 */
[----:B------:R-:W-:-:S05]  /*1f30*/  SHF.R.S32.HI R14, RZ, 0x2, R14 ;  /* 0x00000002ff0e7819 */ /* 0x000fca000001140e */
[----:B------:R-:W-:-:S05]  /*1f40*/  IMAD.IADD R28, R143, 0x1, -R14 ;  /* 0x000000018f1c7824 */ /* 0x000fca00078e0a0e */
[----:B------:R-:W-:-:S13]  /*1f50*/  ISETP.GE.AND P2, PT, R28, 0x1, PT ;  /* 0x000000011c00780c */ /* 0x000fda0003f46270 */
[----:B------:R-:W-:Y:S02]  /*1f60*/  @P2 ISETP.GE.AND P1, PT, R218, c[0x0][0x1d4], PT ;  /* 0x00007500da002a0c */ /* 0x000fe40003f26270 */
[----:B------:R-:W-:Y:S02]  /*1f70*/  @P2 ISETP.GE.AND P3, PT, R252, c[0x0][0x1d4], PT ;  /* 0x00007500fc002a0c */ /* 0x000fe40003f66270 */
[----:B------:R-:W-:Y:S01]  /*1f80*/  ISETP.GE.AND P6, PT, R28, 0x21, PT ;  /* 0x000000211c00780c */ /* 0x000fe20003fc6270 */
[----:B------:R-:W-:Y:S01]  /*1f90*/  IMAD.WIDE.U32 R32, R34, c[0x0][0x210], RZ ;  /* 0x0000840022207a25 */ /* 0x000fe200078e00ff */
[----:B------:R-:W-:Y:S04]  /*1fa0*/  STL.64 [R1+0x18], R154 ;  /* 0x0000189a01007387 */ /* 0x000fe80000100a00 */
[----:B------:R-:W-:Y:S01]  /*1fb0*/  STL [R1+0x2c], R148 ;  /* 0x00002c9401007387 */ /* 0x000fe20000100800 */
[----:B------:R-:W-:-:S03]  /*1fc0*/  IMAD.SHL.U32 R151, R252, 0x2, RZ ;  /* 0x00000002fc977824 */ /* 0x000fc600078e00ff */
[----:B------:R-:W-:Y:S01]  /*1fd0*/  STL.64 [R1+0x30], R32 ;  /* 0x0000302001007387 */ /* 0x000fe20000100a00 */
[----:B------:R-:W-:Y:S01]  /*1fe0*/  IMAD.SHL.U32 R152, R96, 0x2, RZ ;  /* 0x0000000260987824 */ /* 0x000fe200078e00ff */
[----:B------:R-:W-:Y:S01]  /*1ff0*/  SHF.L.U64.HI R141, R252, 0x1, R98 ;  /* 0x00000001fc8d7819 */ /* 0x000fe20000010262 */
[----:B------:R-:W-:Y:S01]  /*2000*/  IMAD.SHL.U32 R150, R218, 0x2, RZ ;  /* 0x00000002da967824 */ /* 0x000fe200078e00ff */
        /* <DEDUP_REMOVED lines=8> */
[----:B------:R-:W1:Y:S04]  /*2090*/  SHFL.IDX PT, R3, R2, RZ, 0x1c1f ;  /* 0x001c1fff02037589 */ /* 0x000e6800000e0000 */
[----:B------:R-:W2:Y:S04]  /*20a0*/  SHFL.IDX PT, R4, R0, RZ, 0x1c1f ;  /* 0x001c1fff00047589 */ /* 0x000ea800000e0000 */
[----:B------:R-:W3:Y:S04]  /*20b0*/  SHFL.IDX PT, R2, R2, 0x1, 0x1c1f ;  /* 0x003c1f0002027f89 */ /* 0x000ee800000e0000 */
[----:B------:R4:W5:Y:S01]  /*20c0*/  SHFL.IDX PT, R10, R0, 0x1, 0x1c1f ;  /* 0x003c1f00000a7f89 */ /* 0x00096200000e0000 */
[----:B-1----:R-:W-:-:S04]  /*20d0*/  @P2 LEA R6, P0, R218, R3, 0x1 ;  /* 0x00000003da062211 */ /* 0x002fc800078008ff */
[----:B--2---:R-:W-:Y:S02]  /*20e0*/  @P2 LEA.HI.X R7, R218, R4, R99, 0x1, P0 ;  /* 0x00000004da072211 */ /* 0x004fe400000f0c63 */
[----:B------:R-:W-:Y:S01]  /*20f0*/  @P2 LEA R8, P0, R252, R3, 0x1 ;  /* 0x00000003fc082211 */ /* 0x000fe200078008ff */
[----:B----4-:R-:W-:-:S03]  /*2100*/  @P2 IMAD.SHL.U32 R0, R11, 0x2, RZ ;  /* 0x000000020b002824 */ /* 0x010fc600078e00ff */
[----:B------:R-:W-:Y:S02]  /*2110*/  @P2 LEA.HI.X R9, R252, R4, R98, 0x1, P0 ;  /* 0x00000004fc092211 */ /* 0x000fe400000f0c62 */
[----:B------:R1:W-:Y:S01]  /*2120*/  @P2 LDGSTS.E.BYPASS.LTC128B.128 [R0+0x3100], [R6.64], !P1 ;  /* 0x0310000006002fae */ /* 0x0003e2000c901d46 */
[----:B------:R-:W-:-:S03]  /*2130*/  @P2 ISETP.GE.AND P1, PT, R96, c[0x0][0x1d4], PT ;  /* 0x0000750060002a0c */ /* 0x000fc60003f26270 */
[----:B------:R3:W-:Y:S01]  /*2140*/  @P2 LDGSTS.E.BYPASS.LTC128B.128 [R0+0x4100], [R8.64], !P3 ;  /* 0x0410000008002fae */ /* 0x0007e2000d901d46 */
[----:B-1----:R-:W-:-:S04]  /*2150*/  @P2 LEA R6, P0, R96, R3, 0x1 ;  /* 0x0000000360062211 */ /* 0x002fc800078008ff */
[----:B------:R-:W-:Y:S02]  /*2160*/  @P2 LEA.HI.X R7, R96, R4, R97, 0x1, P0 ;  /* 0x0000000460072211 */ /* 0x000fe400000f0c61 */
[----:B---3--:R-:W-:-:S03]  /*2170*/  @P6 LEA R8, P0, R218, R2, 0x1 ;  /* 0x00000002da086211 */ /* 0x008fc600078008ff */
[----:B------:R1:W-:Y:S01]  /*2180*/  @P2 LDGSTS.E.BYPASS.LTC128B.128 [R0+0x5100], [R6.64], !P1 ;  /* 0x0510000006002fae */ /* 0x0003e2000c901d46 */
[----:B------:R-:W-:Y:S02]  /*2190*/  @P6 ISETP.GE.AND P2, PT, R218, c[0x0][0x1d4], PT ;  /* 0x00007500da006a0c */ /* 0x000fe40003f46270 */
[C---:B------:R-:W-:Y:S02]  /*21a0*/  @P6 LEA R4, P3, R252.reuse, R2, 0x1 ;  /* 0x00000002fc046211 */ /* 0x040fe400078608ff */
[----:B------:R-:W-:Y:S02]  /*21b0*/  @P6 ISETP.GE.AND P1, PT, R252, c[0x0][0x1d4], PT ;  /* 0x00007500fc006a0c */ /* 0x000fe40003f26270 */
[-C--:B-----5:R-:W-:Y:S02]  /*21c0*/  @P6 LEA.HI.X R9, R218, R10.reuse, R99, 0x1, P0 ;  /* 0x0000000ada096211 */ /* 0x0a0fe400000f0c63 */
[----:B------:R-:W-:Y:S02]  /*21d0*/  @P6 ISETP.GE.AND P0, PT, R96, c[0x0][0x1d4], PT ;  /* 0x0000750060006a0c */ /* 0x000fe40003f06270 */
[----:B------:R-:W-:-:S02]  /*21e0*/  @P6 LEA.HI.X R5, R252, R10, R98, 0x1, P3 ;  /* 0x0000000afc056211 */ /* 0x000fc400018f0c62 */
[----:B------:R-:W-:-:S04]  /*21f0*/  @P6 LEA R2, P3, R96, R2, 0x1 ;  /* 0x0000000260026211 */ /* 0x000fc800078608ff */
[----:B------:R-:W-:Y:S01]  /*2200*/  @P6 LEA.HI.X R3, R96, R10, R97, 0x1, P3 ;  /* 0x0000000a60036211 */ /* 0x000fe200018f0c61 */
[----:B-1----:R-:W-:-:S05]  /*2210*/  @P6 IMAD.SHL.U32 R0, R11, 0x2, RZ ;  /* 0x000000020b006824 */ /* 0x002fca00078e00ff */
[----:B------:R1:W-:Y:S04]  /*2220*/  @P6 LDGSTS.E.BYPASS.LTC128B.128 [R0+0x3900], [R8.64], !P2 ;  /* 0x0390000008006fae */ /* 0x0003e8000d101d46 */
[----:B------:R2:W-:Y:S04]  /*2230*/  @P6 LDGSTS.E.BYPASS.LTC128B.128 [R0+0x4900], [R4.64], !P1 ;  /* 0x0490000004006fae */ /* 0x0005e8000c901d46 */
[----:B------:R3:W-:Y:S04]  /*2240*/  @P6 LDGSTS.E.BYPASS.LTC128B.128 [R0+0x5900], [R2.64], !P0 ;  /* 0x0590000002006fae */ /* 0x0007e8000c101d46 */
[----:B------:R-:W0:Y:S01]  /*2250*/  LDGDEPBAR ;  /* 0x00000000000079af */ /* 0x000e220000000000 */
[----:B------:R-:W-:-:S04]  /*2260*/  DEPBAR.LE SB0, 0x1 ;  /* 0x000080400000791a */ /* 0x000fc80000000000 */
[----:B------:R-:W-:-:S04]  /*2270*/  DEPBAR.LE SB0, 0x0 ;  /* 0x000080000000791a */ /* 0x000fc80000000000 */
[----:B------:R-:W-:Y:S06]  /*2280*/  BAR.SYNC.DEFER_BLOCKING 0x0 ;  /* 0x0000000000007b1d */ /* 0x000fec0000010000 */
[----:B--2---:R-:W-:Y:S04]  /*2290*/  LDSM.16.M88.4 R4, [R203+0x1000] ;  /* 0x00100000cb04783b */ /* 0x004fe80000000200 */
[----:B------:R-:W2:Y:S04]  /*22a0*/  LDSM.16.M88.4 R12, [R200] ;  /* 0x00000000c80c783b */ /* 0x000ea80000000200 */
[----:B------:R-:W4:Y:S04]  /*22b0*/  LDSM.16.M88.4 R16, [R200+0x400] ;  /* 0x00040000c810783b */ /* 0x000f280000000200 */
[----:B------:R-:W5:Y:S04]  /*22c0*/  LDSM.16.M88.4 R20, [R200+0x800] ;  /* 0x00080000c814783b */ /* 0x000f680000000200 */
[----:B------:R-:W5:Y:S04]  /*22d0*/  LDSM.16.M88.4 R24, [R200+0xc00] ;  /* 0x000c0000c818783b */ /* 0x000f680000000200 */
[----:B-1----:R-:W1:Y:S01]  /*22e0*/  LDSM.16.M88.4 R8, [R203] ;  /* 0x00000000cb08783b */ /* 0x002e620000000200 */
[----:B---3--:R-:W-:-:S02]  /*22f0*/  IMAD R0, R29, c[0x0][0x208], RZ ;  /* 0x000082001d007a24 */ /* 0x008fc400078e02ff */
[C---:B------:R-:W-:Y:S01]  /*2300*/  IMAD.WIDE.U32 R2, R233.reuse, c[0x0][0x208], RZ ;  /* 0x00008200e9027a25 */ /* 0x040fe200078e00ff */
[----:B------:R-:W-:Y:S01]  /*2310*/  ISETP.GE.AND P3, PT, R218, c[0x0][0x1d4], PT ;  /* 0x00007500da007a0c */ /* 0x000fe20003f66270 */
[----:B------:R-:W-:Y:S02]  /*2320*/  LDSM.16.M88.4 R40, [R215] ;  /* 0x00000000d728783b */ /* 0x000fe40000000200 */
[----:B------:R-:W-:Y:S01]  /*2330*/  IMAD R0, R233, c[0x0][0x20c], R0 ;  /* 0x00008300e9007a24 */ /* 0x000fe200078e0200 */
[----:B------:R-:W-:Y:S01]  /*2340*/  SHF.L.U64.HI R142, R96, 0x1, R97 ;  /* 0x00000001608e7819 */ /* 0x000fe20000010261 */
[----:B------:R-:W-:Y:S02]  /*2350*/  LDSM.16.M88.4 R36, [R205] ;  /* 0x00000000cd24783b */ /* 0x000fe40000000200 */
[----:B------:R-:W-:Y:S02]  /*2360*/  IMAD.IADD R3, R3, 0x1, R0 ;  /* 0x0000000103037824 */ /* 0x000fe400078e0200 */
[----:B------:R-:W-:-:S02]  /*2370*/  IMAD R0, R30, c[0x0][0x218], RZ ;  /* 0x000086001e007a24 */ /* 0x000fc400078e02ff */
[----:B------:R-:W-:Y:S01]  /*2380*/  IMAD.WIDE.U32 R2, R220, c[0x0][0x218], R2 ;  /* 0x00008600dc027a25 */ /* 0x000fe200078e0002 */
[C---:B--2---:R-:W-:Y:S08]  /*2390*/  HMMA.16816.F32 R64, R4.reuse, R12, RZ ;  /* 0x0000000c0440723c */ /* 0x044ff000000018ff */
[C---:B----4-:R-:W-:Y:S08]  /*23a0*/  HMMA.16816.F32 R44, R4.reuse, R16, RZ ;  /* 0x00000010042c723c */ /* 0x050ff000000018ff */
[C---:B-----5:R-:W-:Y:S08]  /*23b0*/  HMMA.16816.F32 R68, R4.reuse, R20, RZ ;  /* 0x000000140444723c */ /* 0x060ff000000018ff */
[C---:B------:R-:W-:Y:S08]  /*23c0*/  HMMA.16816.F32 R48, R4.reuse, R24, RZ ;  /* 0x000000180430723c */ /* 0x040ff000000018ff */
[C---:B------:R-:W-:Y:S08]  /*23d0*/  HMMA.16816.F32 R84, R4.reuse, R14, RZ ;  /* 0x0000000e0454723c */ /* 0x040ff000000018ff */
[C---:B------:R-:W-:Y:S08]  /*23e0*/  HMMA.16816.F32 R88, R4.reuse, R18, RZ ;  /* 0x000000120458723c */ /* 0x040ff000000018ff */
[C---:B------:R-:W-:Y:S08]  /*23f0*/  HMMA.16816.F32 R92, R4.reuse, R22, RZ ;  /* 0x00000016045c723c */ /* 0x040ff000000018ff */
[----:B------:R-:W-:Y:S07]  /*2400*/  HMMA.16816.F32 R116, R4, R26, RZ ;  /* 0x0000001a0474723c */ /* 0x000fee00000018ff */
[----:B------:R-:W-:-:S04]  /*2410*/  IMAD R4, R31, c[0x0][0x210], RZ ;  /* 0x000084001f047a24 */ /* 0x000fc800078e02ff */
[----:B------:R-:W-:-:S04]  /*2420*/  IMAD R4, R34, c[0x0][0x214], R4 ;  /* 0x0000850022047a24 */ /* 0x000fc800078e0204 */
[----:B------:R-:W-:Y:S02]  /*2430*/  IMAD.IADD R5, R33, 0x1, R4 ;  /* 0x0000000121057824 */ /* 0x000fe400078e0204 */
[----:B------:R-:W-:Y:S01]  /*2440*/  IMAD R4, R220, c[0x0][0x21c], R0 ;  /* 0x00008700dc047a24 */ /* 0x000fe200078e0200 */
[----:B------:R-:W-:Y:S01]  /*2450*/  IADD3 R0, P0, R2, R32, RZ ;  /* 0x0000002002007210 */ /* 0x000fe20007f1e0ff */
[C---:B-1----:R-:W-:Y:S01]  /*2460*/  HMMA.16816.F32 R120, R8.reuse, R12, RZ ;  /* 0x0000000c0878723c */ /* 0x042fe200000018ff */
[----:B------:R-:W-:Y:S02]  /*2470*/  STL [R1+0x3c], R5 ;  /* 0x00003c0501007387 */ /* 0x000fe40000100800 */
[----:B------:R-:W-:Y:S02]  /*2480*/  IADD3.X R2, R5, R3, R4, P0, !PT ;  /* 0x0000000305027210 */ /* 0x000fe400007fe404 */
[C---:B------:R-:W-:Y:S01]  /*2490*/  LEA R3, P0, R0.reuse, c[0x0][0x1f8], 0x1 ;  /* 0x00007e0000037a11 */ /* 0x040fe200078008ff */
[----:B------:R-:W-:Y:S03]  /*24a0*/  LDSM.16.M88.4 R4, [R204+0x1000] ;  /* 0x00100000cc04783b */ /* 0x000fe60000000200 */
[----:B------:R-:W-:Y:S01]  /*24b0*/  LEA.HI.X R12, R0, c[0x0][0x1fc], R2, 0x1, P0 ;  /* 0x00007f00000c7a11 */ /* 0x000fe200000f0c02 */
[C---:B------:R-:W-:Y:S01]  /*24c0*/  HMMA.16816.F32 R52, R8.reuse, R24, RZ ;  /* 0x000000180834723c */ /* 0x040fe200000018ff */
[----:B------:R-:W1:Y:S04]  /*24d0*/  SHFL.IDX PT, R0, R3, RZ, 0x1c1f ;  /* 0x001c1fff03007589 */ /* 0x000e6800000e0000 */
[----:B------:R-:W2:Y:S04]  /*24e0*/  SHFL.IDX PT, R2, R12, RZ, 0x1c1f ;  /* 0x001c1fff0c027589 */ /* 0x000ea800000e0000 */
[----:B------:R-:W3:Y:S04]  /*24f0*/  SHFL.IDX PT, R3, R3, 0x1, 0x1c1f ;  /* 0x003c1f0003037f89 */ /* 0x000ee800000e0000 */
[----:B------:R-:W4:Y:S01]  /*2500*/  SHFL.IDX PT, R12, R12, 0x1, 0x1c1f ;  /* 0x003c1f000c0c7f89 */ /* 0x000f2200000e0000 */
[C---:B------:R-:W-:Y:S03]  /*2510*/  HMMA.16816.F32 R60, R8.reuse, R26, RZ ;  /* 0x0000001a083c723c */ /* 0x040fe600000018ff */
[----:B------:R-:W5:Y:S04]  /*2520*/  LDSM.16.M88.4 R24, [R214] ;  /* 0x00000000d618783b */ /* 0x000f680000000200 */
[----:B------:R-:W5:Y:S01]  /*2530*/  LDSM.16.M88.4 R32, [R216] ;  /* 0x00000000d820783b */ /* 0x000f620000000200 */
[----:B------:R-:W-:Y:S01]  /*2540*/  HMMA.16816.F32 R56, R8, R20, RZ ;  /* 0x000000140838723c */ /* 0x000fe200000018ff */
[----:B------:R-:W-:-:S06]  /*2550*/  SHF.L.U64.HI R140, R218, 0x1, R99 ;  /* 0x00000001da8c7819 */ /* 0x000fcc0000010263 */
[----:B-1----:R-:W-:Y:S01]  /*2560*/  IADD3 R20, P0, R0, R151, RZ ;  /* 0x0000009700147210 */ /* 0x002fe20007f1e0ff */
[----:B------:R-:W-:Y:S01]  /*2570*/  HMMA.16816.F32 R76, R8, R18, RZ ;  /* 0x00000012084c723c */ /* 0x000fe200000018ff */
[----:B------:R-:W-:-:S03]  /*2580*/  ISETP.LT.OR P6, PT, R28, 0x1, P3 ;  /* 0x000000011c00780c */ /* 0x000fc60001fc1670 */
[----:B--2---:R-:W-:-:S03]  /*2590*/  IMAD.X R21, R2, 0x1, R141, P0 ;  /* 0x0000000102157824 */ /* 0x004fc600000e068d */
[----:B------:R-:W-:Y:S01]  /*25a0*/  IADD3 R18, P2, R0, R152, RZ ;  /* 0x0000009800127210 */ /* 0x000fe20007f5e0ff */
[----:B------:R-:W-:Y:S04]  /*25b0*/  HMMA.16816.F32 R72, R8, R22, RZ ;  /* 0x000000160848723c */ /* 0x000fe800000018ff */
[----:B------:R-:W-:-:S03]  /*25c0*/  IMAD.X R19, R2, 0x1, R142, P2 ;  /* 0x0000000102137824 */ /* 0x000fc600010e068e */
[----:B------:R-:W-:Y:S01]  /*25d0*/  IADD3 R22, P1, R0, R150, RZ ;  /* 0x0000009600167210 */ /* 0x000fe20007f3e0ff */
[----:B------:R-:W-:Y:S01]  /*25e0*/  HMMA.16816.F32 R100, R8, R14, RZ ;  /* 0x0000000e0864723c */ /* 0x000fe200000018ff */
[----:B------:R-:W-:-:S03]  /*25f0*/  ISETP.GE.AND P2, PT, R252, c[0x0][0x1d4], PT ;  /* 0x00007500fc007a0c */ /* 0x000fc60003f46270 */
[----:B------:R-:W-:-:S03]  /*2600*/  IMAD.X R23, R2, 0x1, R140, P1 ;  /* 0x0000000102177824 */ /* 0x000fc600008e068c */
[C---:B---3--:R-:W-:Y:S01]  /*2610*/  IADD3 R14, P0, R3.reuse, R151, RZ ;  /* 0x00000097030e7210 */ /* 0x048fe20007f1e0ff */
[----:B------:R-:W-:Y:S01]  /*2620*/  HMMA.16816.F32 R80, R8, R16, RZ ;  /* 0x000000100850723c */ /* 0x000fe200000018ff */
[----:B------:R-:W1:Y:S03]  /*2630*/  LDSM.16.M88.4 R8, [R204] ;  /* 0x00000000cc08783b */ /* 0x000e660000000200 */
[----:B----4-:R-:W-:Y:S01]  /*2640*/  IMAD.X R15, R12, 0x1, R141, P0 ;  /* 0x000000010c0f7824 */ /* 0x010fe200000e068d */
[----:B------:R-:W-:Y:S01]  /*2650*/  ISETP.LT.OR P0, PT, R28, 0x1, P2 ;  /* 0x000000011c00780c */ /* 0x000fe20001701670 */
[----:B------:R-:W-:Y:S01]  /*2660*/  @!PT LDS RZ, [RZ] ;  /* 0x00000000fffff984 */ /* 0x000fe20000000800 */
[----:B------:R-:W-:Y:S01]  /*2670*/  @!PT LDS RZ, [RZ] ;  /* 0x00000000fffff984 */ /* 0x000fe20000000800 */
[----:B------:R-:W-:Y:S01]  /*2680*/  @!PT LDS RZ, [RZ] ;  /* 0x00000000fffff984 */ /* 0x000fe20000000800 */
[----:B------:R2:W-:Y:S01]  /*2690*/  LDGSTS.E.BYPASS.LTC128B.128 [R219+0x100], [R22.64], !P6 ;  /* 0x0010000016db7fae */ /* 0x0005e2000f101d46 */
[----:B------:R-:W-:-:S05]  /*26a0*/  IADD3 R16, P1, R3, R150, RZ ;  /* 0x0000009603107210 */ /* 0x000fca0007f3e0ff */
[----:B------:R-:W-:Y:S01]  /*26b0*/  IMAD.X R17, R12, 0x1, R140, P1 ;  /* 0x000000010c117824 */ /* 0x000fe200008e068c */
[----:B------:R-:W-:Y:S02]  /*26c0*/  ISETP.GE.AND P1, PT, R96, c[0x0][0x1d4], PT ;  /* 0x0000750060007a0c */ /* 0x000fe40003f26270 */
[C---:B------:R-:W-:Y:S02]  /*26d0*/  ISETP.LT.OR P3, PT, R28.reuse, 0x21, P3 ;  /* 0x000000211c00780c */ /* 0x040fe40001f61670 */
[C---:B------:R-:W-:Y:S01]  /*26e0*/  ISETP.LT.OR P6, PT, R28.reuse, 0x1, P1 ;  /* 0x000000011c00780c */ /* 0x040fe20000fc1670 */
[----:B------:R2:W-:Y:S01]  /*26f0*/  LDGSTS.E.BYPASS.LTC128B.128 [R219+0x1100], [R20.64], !P0 ;  /* 0x0110000014db7fae */ /* 0x0005e2000c101d46 */
[C---:B------:R-:W-:Y:S02]  /*2700*/  ISETP.LT.OR P2, PT, R28.reuse, 0x21, P2 ;  /* 0x000000211c00780c */ /* 0x040fe40001741670 */
[----:B------:R-:W-:Y:S02]  /*2710*/  ISETP.LT.OR P1, PT, R28, 0x21, P1 ;  /* 0x000000211c00780c */ /* 0x000fe40000f21670 */
[----:B------:R-:W-:-:S05]  /*2720*/  IADD3 R2, P0, R3, R152, RZ ;  /* 0x0000009803027210 */ /* 0x000fca0007f1e0ff */
[----:B------:R-:W-:Y:S02]  /*2730*/  IMAD.X R3, R12, 0x1, R142, P0 ;  /* 0x000000010c037824 */ /* 0x000fe400000e068e */
[----:B------:R3:W-:Y:S01]  /*2740*/  LDGSTS.E.BYPASS.LTC128B.128 [R219+0x2100], [R18.64], !P6 ;  /* 0x0210000012db7fae */ /* 0x0007e2000f101d46 */
[C---:B-----5:R-:W-:Y:S03]  /*2750*/  HMMA.16816.F32 R136, R4.reuse, R24, R48 ;  /* 0x000000180488723c */ /* 0x060fe60000001830 */
[----:B------:R3:W-:Y:S04]  /*2760*/  LDGSTS.E.BYPASS.LTC128B.128 [R219+0x900], [R16.64], !P3 ;  /* 0x0090000010db7fae */ /* 0x0007e8000d901d46 */
[----:B------:R4:W-:Y:S01]  /*2770*/  LDGSTS.E.BYPASS.LTC128B.128 [R219+0x1900], [R14.64], !P2 ;  /* 0x019000000edb7fae */ /* 0x0009e2000d101d46 */
[C---:B------:R-:W-:Y:S03]  /*2780*/  HMMA.16816.F32 R96, R4.reuse, R32, R44 ;  /* 0x000000200460723c */ /* 0x040fe6000000182c */
[----:B------:R2:W-:Y:S04]  /*2790*/  LDGSTS.E.BYPASS.LTC128B.128 [R219+0x2900], [R2.64], !P1 ;  /* 0x0290000002db7fae */ /* 0x0005e8000c901d46 */
[----:B------:R-:W-:Y:S04]  /*27a0*/  LDSM.16.M88.4 R48, [R200+0x1000] ;  /* 0x00100000c830783b */ /* 0x000fe80000000200 */
[----:B------:R-:W-:Y:S01]  /*27b0*/  LDSM.16.M88.4 R44, [R200+0x1400] ;  /* 0x00140000c82c783b */ /* 0x000fe20000000200 */
[-C--:B------:R-:W-:Y:S03]  /*27c0*/  HMMA.16816.F32 R144, R4, R40.reuse, R68 ;  /* 0x000000280490723c */ /* 0x080fe60000001844 */
[----:B------:R-:W-:Y:S04]  /*27d0*/  LDSM.16.M88.4 R28, [R212] ;  /* 0x00000000d41c783b */ /* 0x000fe80000000200 */
[----:B------:R-:W0:Y:S01]  /*27e0*/  LDGDEPBAR ;  /* 0x00000000000079af */ /* 0x000e220000000000 */
[----:B-1----:R-:W-:Y:S03]  /*27f0*/  HMMA.16816.F32 R128, R8, R40, R56 ;  /* 0x000000280880723c */ /* 0x002fe60000001838 */
[----:B---3--:R-:W-:Y:S04]  /*2800*/  LDSM.16.M88.4 R16, [R200+0x1c00] ;  /* 0x001c0000c810783b */ /* 0x008fe80000000200 */
[----:B----4-:R-:W1:Y:S01]  /*2810*/  LDSM.16.M88.4 R12, [R203+0x3000] ;  /* 0x00300000cb0c783b */ /* 0x010e620000000200 */
[C---:B------:R-:W-:Y:S08]  /*2820*/  HMMA.16816.F32 R64, R4.reuse, R36, R64 ;  /* 0x000000240440723c */ /* 0x040ff00000001840 */
[----:B------:R-:W-:Y:S08]  /*2830*/  HMMA.16816.F32 R68, R4, R38, R84 ;  /* 0x000000260444723c */ /* 0x000ff00000001854 */
[C---:B------:R-:W-:Y:S08]  /*2840*/  HMMA.16816.F32 R120, R8.reuse, R36, R120 ;  /* 0x000000240878723c */ /* 0x040ff00000001878 */
[----:B------:R-:W-:Y:S01]  /*2850*/  HMMA.16816.F32 R56, R8, R38, R100 ;  /* 0x000000260838723c */ /* 0x000fe20000001864 */
[----:B------:R-:W3:Y:S07]  /*2860*/  LDSM.16.M88.4 R36, [R200+0x1800] ;  /* 0x00180000c824783b */ /* 0x000eee0000000200 */
[----:B--2---:R-:W-:Y:S08]  /*2870*/  HMMA.16816.F32 R20, R4, R34, R88 ;  /* 0x000000220414723c */ /* 0x004ff00000001858 */
[C---:B------:R-:W-:Y:S08]  /*2880*/  HMMA.16816.F32 R124, R8.reuse, R32, R80 ;  /* 0x00000020087c723c */ /* 0x040ff00000001850 */
[C---:B------:R-:W-:Y:S01]  /*2890*/  HMMA.16816.F32 R132, R8.reuse, R24, R52 ;  /* 0x000000180884723c */ /* 0x040fe20000001834 */
[----:B------:R-:W-:Y:S07]  /*28a0*/  LDSM.16.M88.4 R52, [R210] ;  /* 0x00000000d234783b */ /* 0x000fee0000000200 */
[C---:B------:R-:W-:Y:S01]  /*28b0*/  HMMA.16816.F32 R108, R8.reuse, R34, R76 ;  /* 0x00000022086c723c */ /* 0x040fe2000000184c */
[----:B------:R-:W-:Y:S07]  /*28c0*/  LDSM.16.M88.4 R32, [R213] ;  /* 0x00000000d520783b */ /* 0x000fee0000000200 */
[C---:B------:R-:W-:Y:S08]  /*28d0*/  HMMA.16816.F32 R112, R8.reuse, R42, R72 ;  /* 0x0000002a0870723c */ /* 0x040ff00000001848 */
[----:B------:R-:W-:Y:S01]  /*28e0*/  HMMA.16816.F32 R104, R8, R26, R60 ;  /* 0x0000001a0868723c */ /* 0x000fe2000000183c */
[----:B------:R-:W2:Y:S07]  /*28f0*/  LDSM.16.M88.4 R8, [R203+0x2000] ;  /* 0x00200000cb08783b */ /* 0x000eae0000000200 */
[C---:B------:R-:W-:Y:S08]  /*2900*/  HMMA.16816.F32 R92, R4.reuse, R42, R92 ;  /* 0x0000002a045c723c */ /* 0x040ff0000000185c */
[----:B------:R-:W-:Y:S01]  /*2910*/  HMMA.16816.F32 R116, R4, R26, R116 ;  /* 0x0000001a0474723c */ /* 0x000fe20000001874 */
[----:B------:R-:W-:Y:S04]  /*2920*/  LDSM.16.M88.4 R24, [R211] ;  /* 0x00000000d318783b */ /* 0x000fe80000000200 */
[----:B------:R-:W-:Y:S03]  /*2930*/  LDSM.16.M88.4 R4, [R204+0x3000] ;  /* 0x00300000cc04783b */ /* 0x000fe60000000200 */
[C---:B-1----:R-:W-:Y:S08]  /*2940*/  HMMA.16816.F32 R100, R12.reuse, R48, R64 ;  /* 0x000000300c64723c */ /* 0x042ff00000001840 */
[C---:B------:R-:W-:Y:S01]  /*2950*/  HMMA.16816.F32 R64, R12.reuse, R46, R20 ;  /* 0x0000002e0c40723c */ /* 0x040fe20000001814 */
[----:B------:R-:W1:Y:S07]  /*2960*/  LDSM.16.M88.4 R20, [R204+0x2000] ;  /* 0x00200000cc14783b */ /* 0x000e6e0000000200 */
[C---:B------:R-:W-:Y:S08]  /*2970*/  HMMA.16816.F32 R96, R12.reuse, R44, R96 ;  /* 0x0000002c0c60723c */ /* 0x040ff00000001860 */
[C---:B------:R-:W-:Y:S08]  /*2980*/  HMMA.16816.F32 R84, R12.reuse, R50, R68 ;  /* 0x000000320c54723c */ /* 0x040ff00000001844 */
[C---:B---3--:R-:W-:Y:S08]  /*2990*/  HMMA.16816.F32 R80, R12.reuse, R36, R144 ;  /* 0x000000240c50723c */ /* 0x048ff00000001890 */
[C---:B------:R-:W-:Y:S08]  /*29a0*/  HMMA.16816.F32 R88, R12.reuse, R16, R136 ;  /* 0x000000100c58723c */ /* 0x040ff00000001888 */
[C---:B------:R-:W-:Y:S08]  /*29b0*/  HMMA.16816.F32 R92, R12.reuse, R38, R92 ;  /* 0x000000260c5c723c */ /* 0x040ff0000000185c */
[----:B------:R-:W-:Y:S08]  /*29c0*/  HMMA.16816.F32 R76, R12, R18, R116 ;  /* 0x000000120c4c723c */ /* 0x000ff00000001874 */
[C---:B--2---:R-:W-:Y:S08]  /*29d0*/  HMMA.16816.F32 R40, R8.reuse, R44, R124 ;  /* 0x0000002c0828723c */ /* 0x044ff0000000187c */
        /* <DEDUP_REMOVED lines=9> */
[----:B------:R-:W2:Y:S07]  /*2a70*/  LDSM.16.M88.4 R16, [R203+0x5000] ;  /* 0x00500000cb10783b */ /* 0x000eae0000000200 */
[C---:B-1----:R-:W-:Y:S01]  /*2a80*/  HMMA.16816.F32 R108, R20.reuse, R24, R12 ;  /* 0x00000018146c723c */ /* 0x042fe2000000180c */
[----:B------:R-:W1:Y:S07]  /*2a90*/  LDSM.16.M88.4 R12, [R203+0x4000] ;  /* 0x00400000cb0c783b */ /* 0x000e6e0000000200 */
        /* <DEDUP_REMOVED lines=8> */
[----:B------:R-:W-:Y:S07]  /*2b20*/  LDSM.16.M88.4 R32, [R209] ;  /* 0x00000000d120783b */ /* 0x000fee0000000200 */
[C---:B------:R-:W-:Y:S08]  /*2b30*/  HMMA.16816.F32 R132, R4.reuse, R28, R96 ;  /* 0x0000001c0484723c */ /* 0x040ff00000001860 */
[C---:B------:R-:W-:Y:S01]  /*2b40*/  HMMA.16816.F32 R128, R4.reuse, R30, R64 ;  /* 0x0000001e0480723c */ /* 0x040fe20000001840 */
[----:B------:R-:W-:Y:S07]  /*2b50*/  LDSM.16.M88.4 R28, [R208] ;  /* 0x00000000d01c783b */ /* 0x000fee0000000200 */
[C---:B------:R-:W-:Y:S08]  /*2b60*/  HMMA.16816.F32 R84, R4.reuse, R24, R80 ;  /* 0x000000180454723c */ /* 0x040ff00000001850 */
[C---:B------:R-:W-:Y:S08]  /*2b70*/  HMMA.16816.F32 R80, R4.reuse, R26, R92 ;  /* 0x0000001a0450723c */ /* 0x040ff0000000185c */
[C---:B------:R-:W-:Y:S08]  /*2b80*/  HMMA.16816.F32 R124, R4.reuse, R52, R88 ;  /* 0x00000034047c723c */ /* 0x040ff00000001858 */
[----:B------:R-:W-:Y:S01]  /*2b90*/  HMMA.16816.F32 R64, R4, R54, R76 ;  /* 0x000000360440723c */ /* 0x000fe2000000184c */
[----:B------:R-:W5:Y:S07]  /*2ba0*/  LDSM.16.M88.4 R4, [R204+0x5000] ;  /* 0x00500000cc04783b */ /* 0x000f6e0000000200 */
[C---:B------:R-:W-:Y:S01]  /*2bb0*/  HMMA.16816.F32 R104, R20.reuse, R26, R60 ;  /* 0x0000001a1468723c */ /* 0x040fe2000000183c */
[----:B------:R-:W-:Y:S07]  /*2bc0*/  LDSM.16.M88.4 R24, [R207] ;  /* 0x00000000cf18783b */ /* 0x000fee0000000200 */
[C---:B------:R-:W-:Y:S08]  /*2bd0*/  HMMA.16816.F32 R72, R20.reuse, R52, R68 ;  /* 0x000000341448723c */ /* 0x040ff00000001844 */
[----:B------:R-:W-:Y:S01]  /*2be0*/  HMMA.16816.F32 R68, R20, R54, R8 ;  /* 0x000000361444723c */ /* 0x000fe20000001808 */
[----:B------:R-:W3:Y:S04]  /*2bf0*/  LDSM.16.M88.4 R8, [R204+0x4000] ;  /* 0x00400000cc08783b */ /* 0x000ee80000000200 */
[----:B------:R-:W4:Y:S01]  /*2c00*/  LDSM.16.M88.4 R20, [R206] ;  /* 0x00000000ce14783b */ /* 0x000f220000000200 */
[----:B------:R-:W-:Y:S01]  /*2c10*/  ISETP.GE.AND P0, PT, R221, 0x2, PT ;  /* 0x00000002dd00780c */ /* 0x000fe20003f06270 */
[----:B------:R-:W-:-:S04]  /*2c20*/  DEPBAR.LE SB0, 0x0 ;  /* 0x000080000000791a */ /* 0x000fc80000000000 */
[C---:B--2---:R-:W-:Y:S08]  /*2c30*/  HMMA.16816.F32 R100, R16.reuse, R48, R100 ;  /* 0x000000301064723c */ /* 0x044ff00000001864 */
[----:B------:R-:W-:Y:S08]  /*2c40*/  HMMA.16816.F32 R96, R16, R50, R136 ;  /* 0x000000321060723c */ /* 0x000ff00000001888 */
[C---:B-1----:R-:W-:Y:S08]  /*2c50*/  HMMA.16816.F32 R60, R12.reuse, R48, R120 ;  /* 0x000000300c3c723c */ /* 0x042ff00000001878 */
        /* <DEDUP_REMOVED lines=12> */
[----:B------:R-:W-:Y:S01]  /*2d20*/  HMMA.16816.F32 R12, R12, R38, R68 ;  /* 0x000000260c0c723c */ /* 0x000fe20000001844 */
[----:B------:R-:W-:Y:S01]  /*2d30*/  BSSY B0, `(.L_x_607) ;  /* 0x000005c000007945 */ /* 0x000fe20003800000 */
[----:B------:R-:W-:-:S06]  /*2d40*/  ISETP.GT.AND P3, PT, R158, 0x3f, PT ;  /* 0x0000003f9e00780c */ /* 0x000fcc0003f64270 */
[C---:B-----5:R-:W-:Y:S08]  /*2d50*/  HMMA.16816.F32 R100, R4.reuse, R32, R100 ;  /* 0x000000200464723c */ /* 0x060ff00000001864 */
        /* <DEDUP_REMOVED lines=14> */
[----:B------:R-:W-:Y:S01]  /*2e40*/  HMMA.16816.F32 R28, R8, R22, R12 ;  /* 0x00000016081c723c */ /* 0x000fe2000000180c */
[----:B------:R-:W-:Y:S06]  /*2e50*/  BAR.SYNC.DEFER_BLOCKING 0x0 ;  /* 0x0000000000007b1d */ /* 0x000fec0000010000 */
[----:B------:R-:W-:Y:S01]  /*2e60*/  @!UPT UIADD3 URZ, URZ, URZ, URZ ;  /* 0x0000003f3f3ff290 */ /* 0x000fe2000fffe03f */
[----:B------:R-:W-:Y:S11]  /*2e70*/  @!P0 BRA `(.L_x_608) ;  /* 0x0000047000008947 */ /* 0x000ff60003800000 */
[----:B------:R-:W-:Y:S01]  /*2e80*/  IMAD R2, R221, 0x40, R159 ;  /* 0x00000040dd027824 */ /* 0x000fe200078e029f */
[----:B------:R-:W-:-:S04]  /*2e90*/  MOV R220, RZ ;  /* 0x000000ff00dc7202 */ /* 0x000fc80000000f00 */
[----:B------:R-:W-:-:S05]  /*2ea0*/  IADD3 R2, R2, -0x80, R158 ;  /* 0xffffff8002027810 */ /* 0x000fca0007ffe09e */
[----:B------:R-:W-:-:S04]  /*2eb0*/  @P4 IMAD.HI.U32 R3, R2, c[0x0][0x2bc], RZ ;  /* 0x0000af0002034a27 */ /* 0x000fc800078e00ff */
[----:B------:R-:W-:Y:S01]  /*2ec0*/  IMAD.MOV.U32 R0, RZ, RZ, R2 ;  /* 0x000000ffff007224 */ /* 0x000fe200078e0002 */
[----:B------:R-:W-:-:S04]  /*2ed0*/  @P4 SHF.R.U32.HI R0, RZ, c[0x0][0x2c0], R3 ;  /* 0x0000b000ff004a19 */ /* 0x000fc80000011603 */
[----:B------:R-:W-:-:S04]  /*2ee0*/  @!P3 IADD3 R3, P0, R0, R156, RZ ;  /* 0x0000009c0003b210 */ /* 0x000fc80007f1e0ff */
[----:B------:R-:W-:Y:S02]  /*2ef0*/  @!P3 LEA.HI.X.SX32 R5, R0, R153, 0x1, P0 ;  /* 0x000000990005b211 */ /* 0x000fe400000f0eff */
[----:B------:R-:W-:-:S04]  /*2f00*/  @!P3 LEA R4, P0, R3, c[0x0][0x2a0], 0x2 ;  /* 0x0000a8000304ba11 */ /* 0x000fc800078010ff */
[----:B------:R-:W-:-:S05]  /*2f10*/  @!P3 LEA.HI.X R5, R3, c[0x0][0x2a4], R5, 0x2, P0 ;  /* 0x0000a9000305ba11 */ /* 0x000fca00000f1405 */
[----:B------:R-:W2:Y:S01]  /*2f20*/  @!P3 LDG.E R220, [R4.64] ;  /* 0x0000000604dcb981 */ /* 0x000ea2000c1e1900 */
[----:B------:R-:W-:-:S04]  /*2f30*/  IMAD.MOV R0, RZ, RZ, -R0 ;  /* 0x000000ffff007224 */ /* 0x000fc800078e0a00 */
[----:B------:R-:W-:-:S04]  /*2f40*/  IMAD R233, R0, c[0x0][0x2b8], R2 ;  /* 0x0000ae0000e97a24 */ /* 0x000fc800078e0202 */
[----:B------:R-:W-:Y:S01]  /*2f50*/  IMAD.WIDE.U32 R2, R233, c[0x0][0x1e0], RZ ;  /* 0x00007800e9027a25 */ /* 0x000fe200078e00ff */
[----:B------:R-:W-:-:S05]  /*2f60*/  SHF.R.S32.HI R0, RZ, 0x1f, R233 ;  /* 0x0000001fff007819 */ /* 0x000fca00000114e9 */
[----:B------:R-:W-:-:S04]  /*2f70*/  IMAD R0, R0, c[0x0][0x1e0], RZ ;  /* 0x0000780000007a24 */ /* 0x000fc800078e02ff */
[----:B------:R-:W-:-:S05]  /*2f80*/  IMAD R0, R233, c[0x0][0x1e4], R0 ;  /* 0x00007900e9007a24 */ /* 0x000fca00078e0200 */
[----:B------:R-:W-:Y:S02]  /*2f90*/  IADD3 R3, R3, R0, RZ ;  /* 0x0000000003037210 */ /* 0x000fe40007ffe0ff */
[----:B--2---:R-:W-:-:S03]  /*2fa0*/  SHF.R.S32.HI R0, RZ, 0x1f, R220 ;  /* 0x0000001fff007819 */ /* 0x004fc600000114dc */
[----:B------:R-:W-:-:S04]  /*2fb0*/  IMAD.WIDE.U32 R2, R220, c[0x0][0x1f0], R2 ;  /* 0x00007c00dc027a25 */ /* 0x000fc800078e0002 */
[----:B------:R-:W-:Y:S01]  /*2fc0*/  IMAD R4, R0, c[0x0][0x1f0], RZ ;  /* 0x00007c0000047a24 */ /* 0x000fe200078e02ff */
[----:B------:R-:W-:-:S03]  /*2fd0*/  IADD3 R0, P1, R154, R2, RZ ;  /* 0x000000029a007210 */ /* 0x000fc60007f3e0ff */
[----:B------:R-:W-:Y:S01]  /*2fe0*/  IMAD R2, R220, c[0x0][0x1f4], R4 ;  /* 0x00007d00dc027a24 */ /* 0x000fe200078e0204 */
[----:B------:R-:W-:-:S04]  /*2ff0*/  LEA R12, P0, R0, c[0x0][0x1c8], 0x1 ;  /* 0x00007200000c7a11 */ /* 0x000fc800078008ff */
[----:B------:R-:W-:-:S04]  /*3000*/  IADD3.X R2, R148, R3, R2, P1, !PT ;  /* 0x0000000394027210 */ /* 0x000fc80000ffe402 */
[----:B------:R-:W-:Y:S01]  /*3010*/  LEA.HI.X R5, R0, c[0x0][0x1cc], R2, 0x1, P0 ;  /* 0x0000730000057a11 */ /* 0x000fe200000f0c02 */
[----:B------:R-:W-:Y:S05]  /*3020*/  BRA.DIV ~URZ, `(.L_x_609) ;  /* 0x0000cfa27f007947 */ /* 0x000fea000b800000 */
[----:B------:R1:W2:Y:S02]  /*3030*/  SHFL.IDX PT, R4, R5, RZ, 0x1c1f ;  /* 0x001c1fff05047589 */ /* 0x0002a400000e0000 */
.L_x_671:
[----:B------:R-:W-:Y:S05]  /*3040*/  BRA.DIV ~URZ, `(.L_x_610) ;  /* 0x0000cff27f007947 */ /* 0x000fea000b800000 */
[----:B------:R-:W3:Y:S01]  /*3050*/  SHFL.IDX PT, R0, R12, RZ, 0x1c1f ;  /* 0x001c1fff0c007589 */ /* 0x000ee200000e0000 */
[C---:B------:R-:W-:Y:S02]  /*3060*/  IADD3 R8, R218.reuse, 0x40, RZ ;  /* 0x00000040da087810 */ /* 0x040fe40007ffe0ff */
[----:B------:R-:W-:Y:S02]  /*3070*/  ISETP.GE.AND P2, PT, R218, c[0x0][0x1d4], PT ;  /* 0x00007500da007a0c */ /* 0x000fe40003f46270 */
[----:B------:R-:W-:Y:S02]  /*3080*/  ISETP.GE.AND P1, PT, R252, c[0x0][0x1d4], PT ;  /* 0x00007500fc007a0c */ /* 0x000fe40003f26270 */
[----:B------:R-:W-:Y:S02]  /*3090*/  SEL R11, RZ, 0x10, P2 ;  /* 0x00000010ff0b7807 */ /* 0x000fe40001000000 */
[----:B------:R-:W-:-:S02]  /*30a0*/  SEL R10, RZ, 0x10, P1 ;  /* 0x00000010ff0a7807 */ /* 0x000fc40000800000 */
[C---:B---3--:R-:W-:Y:S02]  /*30b0*/  IADD3 R6, P0, R0.reuse, R150, RZ ;  /* 0x0000009600067210 */ /* 0x048fe40007f1e0ff */
[----:B------:R-:W-:-:S03]  /*30c0*/  IADD3 R2, P6, R0, R151, RZ ;  /* 0x0000009700027210 */ /* 0x000fc60007fde0ff */
[----:B--2---:R-:W-:Y:S01]  /*30d0*/  IMAD.X R7, R4, 0x1, R140, P0 ;  /* 0x0000000104077824 */ /* 0x004fe200000e068c */
[----:B------:R-:W-:Y:S01]  /*30e0*/  ISETP.GE.AND P0, PT, R8, c[0x0][0x1d4], PT ;  /* 0x0000750008007a0c */ /* 0x000fe20003f06270 */
[----:B------:R-:W-:Y:S01]  /*30f0*/  IMAD.X R3, R4, 0x1, R141, P6 ;  /* 0x0000000104037824 */ /* 0x000fe200030e068d */
[----:B------:R-:W-:Y:S02]  /*3100*/  IADD3 R8, P6, R0, R152, RZ ;  /* 0x0000009800087210 */ /* 0x000fe40007fde0ff */
[----:B------:R-:W-:Y:S01]  /*3110*/  @!PT LDS RZ, [RZ] ;  /* 0x00000000fffff984 */ /* 0x000fe20000000800 */
[----:B------:R-:W-:Y:S01]  /*3120*/  @!PT LDS RZ, [RZ] ;  /* 0x00000000fffff984 */ /* 0x000fe20000000800 */
[----:B------:R2:W-:Y:S03]  /*3130*/  LDGSTS.E.BYPASS.LTC128B.128 [R219+0x3100], [R6.64], !P2 ;  /* 0x0310000006db7fae */ /* 0x0005e6000d101d46 */
[----:B------:R-:W-:Y:S01]  /*3140*/  IMAD.X R9, R4, 0x1, R142, P6 ;  /* 0x0000000104097824 */ /* 0x000fe200030e068e */
[----:B------:R2:W-:Y:S04]  /*3150*/  LDGSTS.E.BYPASS.LTC128B.128 [R219+0x4100], [R2.64], !P1 ;  /* 0x0410000002db7fae */ /* 0x0005e8000c901d46 */
[----:B------:R-:W3:Y:S04]  /*3160*/  SHFL.IDX PT, R0, R12, 0x1, 0x1c1f ;  /* 0x003c1f000c007f89 */ /* 0x000ee800000e0000 */
[----:B------:R2:W-:Y:S04]  /*3170*/  LDGSTS.E.BYPASS.LTC128B.128 [R219+0x5100], [R8.64], !P0 ;  /* 0x0510000008db7fae */ /* 0x0005e8000c101d46 */
[----:B------:R4:W1:Y:S02]  /*3180*/  SHFL.IDX PT, R4, R5, 0x1, 0x1c1f ;  /* 0x003c1f0005047f89 */ /* 0x00086400000e0000 */
[----:B-1--4-:R-:W-:-:S02]  /*3190*/  SEL R5, RZ, 0x10, P0 ;  /* 0x00000010ff057807 */ /* 0x012fc40000000000 */
.L_x_672:
[----:B--23--:R-:W-:Y:S02]  /*31a0*/  IADD3 R2, -R11, 0x10, RZ ;  /* 0x000000100b027810 */ /* 0x00cfe40007ffe1ff */
[----:B------:R-:W-:-:S02]  /*31b0*/  IADD3 R3, -R10, 0x10, RZ ;  /* 0x000000100a037810 */ /* 0x000fc40007ffe1ff */
[----:B------:R-:W-:Y:S02]  /*31c0*/  LOP3.LUT R2, R2, 0xf, RZ, 0xc0, !PT ;  /* 0x0000000f02027812 */ /* 0x000fe400078ec0ff */
[----:B------:R-:W-:Y:S02]  /*31d0*/  IADD3 R6, -R5, 0x10, RZ ;  /* 0x0000001005067810 */ /* 0x000fe40007ffe1ff */
[----:B------:R-:W-:Y:S02]  /*31e0*/  LOP3.LUT R3, R3, 0xf, RZ, 0xc0, !PT ;  /* 0x0000000f03037812 */ /* 0x000fe400078ec0ff */
[-C--:B------:R-:W-:Y:S02]  /*31f0*/  IADD3 R8, P1, P0, R2, R0.reuse, R150 ;  /* 0x0000000002087210 */ /* 0x080fe4000783e096 */
[----:B------:R-:W-:Y:S02]  /*3200*/  LOP3.LUT R2, R6, 0xf, RZ, 0xc0, !PT ;  /* 0x0000000f06027812 */ /* 0x000fe400078ec0ff */
[----:B------:R-:W-:-:S02]  /*3210*/  IADD3 R6, P6, P2, R3, R0, R151 ;  /* 0x0000000003067210 */ /* 0x000fc40007ade097 */
[----:B------:R-:W-:Y:S02]  /*3220*/  IADD3.X R9, RZ, R4, R140, P1, P0 ;  /* 0x00000004ff097210 */ /* 0x000fe40000fe048c */
[----:B------:R-:W-:Y:S02]  /*3230*/  IADD3 R2, P1, P0, R2, R0, R152 ;  /* 0x0000000002027210 */ /* 0x000fe4000783e098 */
[-C--:B------:R-:W-:Y:S02]  /*3240*/  IADD3.X R7, RZ, R4.reuse, R141, P6, P2 ;  /* 0x00000004ff077210 */ /* 0x080fe400037e448d */
[----:B------:R-:W-:Y:S02]  /*3250*/  ISETP.NE.U32.AND P6, PT, R11, RZ, PT ;  /* 0x000000ff0b00720c */ /* 0x000fe40003fc5070 */
[----:B------:R-:W-:Y:S02]  /*3260*/  ISETP.NE.U32.AND P2, PT, R10, RZ, PT ;  /* 0x000000ff0a00720c */ /* 0x000fe40003f45070 */
[----:B------:R-:W-:-:S02]  /*3270*/  IADD3.X R3, RZ, R4, R142, P1, P0 ;  /* 0x00000004ff037210 */ /* 0x000fc40000fe048e */
[----:B------:R-:W-:-:S07]  /*3280*/  ISETP.NE.U32.AND P0, PT, R5, RZ, PT ;  /* 0x000000ff0500720c */ /* 0x000fce0003f05070 */
[----:B------:R-:W-:Y:S01]  /*3290*/  @!PT LDS RZ, [RZ] ;  /* 0x00000000fffff984 */ /* 0x000fe20000000800 */
[----:B------:R-:W-:Y:S01]  /*32a0*/  @!PT LDS RZ, [RZ] ;  /* 0x00000000fffff984 */ /* 0x000fe20000000800 */
[----:B------:R-:W-:Y:S01]  /*32b0*/  @!PT LDS RZ, [RZ] ;  /* 0x00000000fffff984 */ /* 0x000fe20000000800 */
[----:B------:R1:W-:Y:S04]  /*32c0*/  LDGSTS.E.BYPASS.LTC128B.128.ZFILL [R219+0x3900], [R8.64], P6 ;  /* 0x0390000008db7fae */ /* 0x0003e8000b141d46 */
[----:B------:R1:W-:Y:S04]  /*32d0*/  LDGSTS.E.BYPASS.LTC128B.128.ZFILL [R219+0x4900], [R6.64], P2 ;  /* 0x0490000006db7fae */ /* 0x0003e80009141d46 */
[----:B------:R1:W-:Y:S02]  /*32e0*/  LDGSTS.E.BYPASS.LTC128B.128.ZFILL [R219+0x5900], [R2.64], P0 ;  /* 0x0590000002db7fae */ /* 0x0003e40008141d46 */
.L_x_608:
[----:B------:R-:W-:Y:S05]  /*32f0*/  BSYNC B0 ;  /* 0x0000000000007941 */ /* 0x000fea0003800000 */
.L_x_607:
[----:B-1----:R-:W2:Y:S04]  /*3300*/  LDL R3, [R1+0x40] ;  /* 0x0000400001037983 */ /* 0x002ea80000100800 */
[----:B------:R-:W2:Y:S04]  /*3310*/  LDL R0, [R1+0x50] ;  /* 0x0000500001007983 */ /* 0x000ea80000100800 */
[----:B------:R-:W3:Y:S01]  /*3320*/  LDL R6, [R1+0x4c] ;  /* 0x00004c0001067983 */ /* 0x000ee20000100800 */
[----:B------:R-:W-:-:S02]  /*3330*/  MOV R2, 0xffffffc0 ;  /* 0xffffffc000027802 */ /* 0x000fc40000000f00 */
[----:B------:R-:W-:Y:S01]  /*3340*/  MOV R4, c[0x0][0x2ac] ;  /* 0x0000ab0000047a02 */ /* 0x000fe20000000f00 */
[----:B------:R-:W0:Y:S02]  /*3350*/  LDGDEPBAR ;  /* 0x00000000000079af */ /* 0x000e240000000000 */
[----:B------:R-:W-:-:S04]  /*3360*/  IMAD R2, R221, R2, 0x41 ;  /* 0x00000041dd027424 */ /* 0x000fc800078e0202 */
[----:B------:R-:W-:Y:S01]  /*3370*/  IMAD R2, R4, c[0x0][0x1d0], R2 ;  /* 0x0000740004027a24 */ /* 0x000fe200078e0202 */
[----:B--2---:R-:W-:Y:S02]  /*3380*/  IADD3 R0, R0, R3, RZ ;  /* 0x0000000300007210 */ /* 0x004fe40007ffe0ff */
[----:B---3--:R-:W-:-:S03]  /*3390*/  IADD3 R5, -R6, R143, RZ ;  /* 0x0000008f06057210 */ /* 0x008fc60007ffe1ff */
[----:B------:R-:W-:Y:S01]  /*33a0*/  @P5 IMAD.HI.U32 R3, R0, c[0x0][0x2c8], RZ ;  /* 0x0000b20000035a27 */ /* 0x000fe200078e00ff */
[----:B------:R-:W-:-:S04]  /*33b0*/  IADD3 R4, R2, -c[0x0][0x168], -R6 ;  /* 0x80005a0002047a10 */ /* 0x000fc80007ffe806 */
[----:B------:R-:W-:Y:S01]  /*33c0*/  @P5 SHF.R.U32.HI R0, RZ, c[0x0][0x2cc], R3 ;  /* 0x0000b300ff005a19 */ /* 0x000fe20000011603 */
[----:B------:R-:W-:Y:S05]  /*33d0*/  BRA.DIV ~URZ, `(.L_x_611) ;  /* 0x0000ceb27f007947 */ /* 0x000fea000b800000 */
[----:B------:R1:W2:Y:S02]  /*33e0*/  SHFL.IDX PT, R2, R0, RZ, 0x1c1f ;  /* 0x001c1fff00027589 */ /* 0x0002a400000e0000 */
.L_x_673:
[----:B--2---:R-:W-:-:S05]  /*33f0*/  IMAD.IADD R2, R4, 0x1, R2 ;  /* 0x0000000104027824 */ /* 0x004fca00078e0202 */
[----:B------:R-:W-:-:S04]  /*3400*/  IMNMX R2, R5, R2, PT ;  /* 0x0000000205027217 */ /* 0x000fc80003800200 */
[C---:B------:R-:W-:Y:S02]  /*3410*/  ISETP.GT.AND P6, PT, R2.reuse, RZ, PT ;  /* 0x000000ff0200720c */ /* 0x040fe40003fc4270 */
[C---:B------:R-:W-:Y:S02]  /*3420*/  ISETP.GT.AND P2, PT, R2.reuse, 0x1, PT ;  /* 0x000000010200780c */ /* 0x040fe40003f44270 */
[C---:B------:R-:W-:Y:S02]  /*3430*/  ISETP.GT.AND P1, PT, R2.reuse, 0x8, PT ;  /* 0x000000080200780c */ /* 0x040fe40003f24270 */
[----:B------:R-:W-:Y:S02]  /*3440*/  ISETP.GT.AND P0, PT, R2, 0x9, PT ;  /* 0x000000090200780c */ /* 0x000fe40003f04270 */
[----:B------:R-:W-:Y:S02]  /*3450*/  FSEL R7, R60, -INF , P6 ;  /* 0xff8000003c077808 */ /* 0x000fe40003000000 */
[----:B------:R-:W-:-:S02]  /*3460*/  FSEL R8, R61, -INF , P2 ;  /* 0xff8000003d087808 */ /* 0x000fc40001000000 */
[----:B------:R-:W-:Y:S02]  /*3470*/  FSEL R11, R56, -INF , P1 ;  /* 0xff800000380b7808 */ /* 0x000fe40000800000 */
[----:B------:R-:W-:Y:S02]  /*3480*/  FSEL R12, R57, -INF , P0 ;  /* 0xff800000390c7808 */ /* 0x000fe40000000000 */
[C---:B------:R-:W-:Y:S02]  /*3490*/  ISETP.GT.AND P6, PT, R2.reuse, 0x10, PT ;  /* 0x000000100200780c */ /* 0x040fe40003fc4270 */
[C---:B------:R-:W-:Y:S02]  /*34a0*/  ISETP.GT.AND P2, PT, R2.reuse, 0x11, PT ;  /* 0x000000110200780c */ /* 0x040fe40003f44270 */
[C---:B------:R-:W-:Y:S02]  /*34b0*/  ISETP.GT.AND P1, PT, R2.reuse, 0x18, PT ;  /* 0x000000180200780c */ /* 0x040fe40003f24270 */
[----:B------:R-:W-:-:S02]  /*34c0*/  ISETP.GT.AND P0, PT, R2, 0x19, PT ;  /* 0x000000190200780c */ /* 0x000fc40003f04270 */
[----:B------:R-:W-:Y:S02]  /*34d0*/  FSEL R13, R52, -INF , P6 ;  /* 0xff800000340d7808 */ /* 0x000fe40003000000 */
[----:B------:R-:W-:Y:S02]  /*34e0*/  FSEL R15, R53, -INF , P2 ;  /* 0xff800000350f7808 */ /* 0x000fe40001000000 */
[----:B------:R-:W-:Y:S02]  /*34f0*/  FSEL R20, R48, -INF , P1 ;  /* 0xff80000030147808 */ /* 0x000fe40000800000 */
[----:B------:R-:W-:Y:S02]  /*3500*/  FSEL R23, R49, -INF , P0 ;  /* 0xff80000031177808 */ /* 0x000fe40000000000 */
[C---:B------:R-:W-:Y:S02]  /*3510*/  ISETP.GT.AND P6, PT, R2.reuse, 0x20, PT ;  /* 0x000000200200780c */ /* 0x040fe40003fc4270 */
[----:B------:R-:W-:-:S02]  /*3520*/  ISETP.GT.AND P2, PT, R2, 0x21, PT ;  /* 0x000000210200780c */ /* 0x000fc40003f44270 */
[C---:B------:R-:W-:Y:S02]  /*3530*/  ISETP.GT.AND P1, PT, R2.reuse, 0x28, PT ;  /* 0x000000280200780c */ /* 0x040fe40003f24270 */
[----:B------:R-:W-:Y:S02]  /*3540*/  ISETP.GT.AND P0, PT, R2, 0x29, PT ;  /* 0x000000290200780c */ /* 0x000fe40003f04270 */
[----:B------:R-:W-:Y:S02]  /*3550*/  FSEL R167, R44, -INF , P6 ;  /* 0xff8000002ca77808 */ /* 0x000fe40003000000 */
[----:B------:R-:W-:Y:S02]  /*3560*/  FSEL R166, R45, -INF , P2 ;  /* 0xff8000002da67808 */ /* 0x000fe40001000000 */
[----:B------:R-:W-:Y:S02]  /*3570*/  FSEL R165, R40, -INF , P1 ;  /* 0xff80000028a57808 */ /* 0x000fe40000800000 */
[----:B------:R-:W-:-:S02]  /*3580*/  FSEL R164, R41, -INF , P0 ;  /* 0xff80000029a47808 */ /* 0x000fc40000000000 */
[C---:B------:R-:W-:Y:S02]  /*3590*/  ISETP.GT.AND P6, PT, R2.reuse, 0x30, PT ;  /* 0x000000300200780c */ /* 0x040fe40003fc4270 */
[C---:B------:R-:W-:Y:S02]  /*35a0*/  ISETP.GT.AND P2, PT, R2.reuse, 0x31, PT ;  /* 0x000000310200780c */ /* 0x040fe40003f44270 */
[C---:B------:R-:W-:Y:S02]  /*35b0*/  ISETP.GT.AND P1, PT, R2.reuse, 0x38, PT ;  /* 0x000000380200780c */ /* 0x040fe40003f24270 */
[----:B------:R-:W-:Y:S02]  /*35c0*/  ISETP.GT.AND P0, PT, R2, 0x39, PT ;  /* 0x000000390200780c */ /* 0x000fe40003f04270 */
[----:B------:R-:W-:Y:S02]  /*35d0*/  FSEL R195, R32, -INF , P6 ;  /* 0xff80000020c37808 */ /* 0x000fe40003000000 */
[----:B------:R-:W-:-:S02]  /*35e0*/  FSEL R194, R33, -INF , P2 ;  /* 0xff80000021c27808 */ /* 0x000fc40001000000 */
[----:B------:R-:W-:Y:S02]  /*35f0*/  FSEL R193, R28, -INF , P1 ;  /* 0xff8000001cc17808 */ /* 0x000fe40000800000 */
[----:B------:R-:W-:Y:S01]  /*3600*/  FSEL R192, R29, -INF , P0 ;  /* 0xff8000001dc07808 */ /* 0x000fe20000000000 */
[----:B------:R-:W-:Y:S05]  /*3610*/  BRA.DIV ~URZ, `(.L_x_612) ;  /* 0x0000cce27f007947 */ /* 0x000fea000b800000 */
[----:B------:R-:W2:Y:S04]  /*3620*/  SHFL.IDX PT, R3, R0, 0x1, 0x1c1f ;  /* 0x003c1f0000037f89 */ /* 0x000ea800000e0000 */
[----:B------:R-:W3:Y:S04]  /*3630*/  SHFL.IDX PT, R2, R0, 0x2, 0x1c1f ;  /* 0x005c1f0000027f89 */ /* 0x000ee800000e0000 */
[----:B-1----:R-:W1:Y:S01]  /*3640*/  SHFL.IDX PT, R0, R0, 0x3, 0x1c1f ;  /* 0x007c1f0000007f89 */ /* 0x002e6200000e0000 */
[----:B--2---:R-:W-:-:S02]  /*3650*/  IMAD.IADD R3, R4, 0x1, R3 ;  /* 0x0000000104037824 */ /* 0x004fc400078e0203 */
[----:B---3--:R-:W-:-:S03]  /*3660*/  IMAD.IADD R2, R4, 0x1, R2 ;  /* 0x0000000104027824 */ /* 0x008fc600078e0202 */
[----:B------:R-:W-:Y:S01]  /*3670*/  IMNMX R3, R5, R3, PT ;  /* 0x0000000305037217 */ /* 0x000fe20003800200 */
[----:B-1----:R-:W-:-:S03]  /*3680*/  IMAD.IADD R0, R4, 0x1, R0 ;  /* 0x0000000104007824 */ /* 0x002fc600078e0200 */
[C---:B------:R-:W-:Y:S02]  /*3690*/  ISETP.GT.AND P0, PT, R3.reuse, 0x9, PT ;  /* 0x000000090300780c */ /* 0x040fe40003f04270 */
[----:B------:R-:W-:Y:S02]  /*36a0*/  ISETP.GT.AND P1, PT, R3, 0x8, PT ;  /* 0x000000080300780c */ /* 0x000fe40003f24270 */
[----:B------:R-:W-:Y:S02]  /*36b0*/  FSEL R18, R59, -INF , P0 ;  /* 0xff8000003b127808 */ /* 0x000fe40000000000 */
[----:B------:R-:W-:Y:S02]  /*36c0*/  ISETP.GT.AND P0, PT, R3, 0x19, PT ;  /* 0x000000190300780c */ /* 0x000fe40003f04270 */
[----:B------:R-:W-:Y:S02]  /*36d0*/  FSEL R14, R58, -INF , P1 ;  /* 0xff8000003a0e7808 */ /* 0x000fe40000800000 */
[----:B------:R-:W-:-:S02]  /*36e0*/  FSEL R26, R51, -INF , P0 ;  /* 0xff800000331a7808 */ /* 0x000fc40000000000 */
[C---:B------:R-:W-:Y:S02]  /*36f0*/  ISETP.GT.AND P0, PT, R3.reuse, 0x29, PT ;  /* 0x000000290300780c */ /* 0x040fe40003f04270 */
[----:B------:R-:W-:Y:S02]  /*3700*/  ISETP.GT.AND P1, PT, R3, 0x18, PT ;  /* 0x000000180300780c */ /* 0x000fe40003f24270 */
[----:B------:R-:W-:Y:S02]  /*3710*/  FSEL R145, R43, -INF , P0 ;  /* 0xff8000002b917808 */ /* 0x000fe40000000000 */
[----:B------:R-:W-:Y:S02]  /*3720*/  ISETP.GT.AND P0, PT, R3, 0x31, PT ;  /* 0x000000310300780c */ /* 0x000fe40003f04270 */
[----:B------:R-:W-:Y:S02]  /*3730*/  IMNMX R2, R5, R2, PT ;  /* 0x0000000205027217 */ /* 0x000fe40003800200 */
[----:B------:R-:W-:-:S02]  /*3740*/  FSEL R25, R50, -INF , P1 ;  /* 0xff80000032197808 */ /* 0x000fc40000800000 */
[----:B------:R-:W-:Y:S02]  /*3750*/  ISETP.GT.AND P1, PT, R3, 0x28, PT ;  /* 0x000000280300780c */ /* 0x000fe40003f24270 */
[----:B------:R-:W-:Y:S02]  /*3760*/  FSEL R190, R35, -INF , P0 ;  /* 0xff80000023be7808 */ /* 0x000fe40000000000 */
[----:B------:R-:W-:Y:S02]  /*3770*/  ISETP.GT.AND P2, PT, R3, 0x1, PT ;  /* 0x000000010300780c */ /* 0x000fe40003f44270 */
[----:B------:R-:W-:Y:S02]  /*3780*/  ISETP.GT.AND P0, PT, R2, RZ, PT ;  /* 0x000000ff0200720c */ /* 0x000fe40003f04270 */
[----:B------:R-:W-:Y:S02]  /*3790*/  IMNMX R0, R5, R0, PT ;  /* 0x0000000005007217 */ /* 0x000fe40003800200 */
[----:B------:R-:W-:-:S02]  /*37a0*/  FSEL R146, R42, -INF , P1 ;  /* 0xff8000002a927808 */ /* 0x000fc40000800000 */
[----:B------:R-:W-:Y:S02]  /*37b0*/  FSEL R10, R63, -INF , P2 ;  /* 0xff8000003f0a7808 */ /* 0x000fe40001000000 */
[C---:B------:R-:W-:Y:S02]  /*37c0*/  ISETP.GT.AND P1, PT, R3.reuse, 0x39, PT ;  /* 0x000000390300780c */ /* 0x040fe40003f24270 */
[----:B------:R-:W-:Y:S02]  /*37d0*/  FSEL R22, R100, -INF , P0 ;  /* 0xff80000064167808 */ /* 0x000fe40000000000 */
[----:B------:R-:W-:Y:S02]  /*37e0*/  ISETP.GT.AND P2, PT, R3, 0x11, PT ;  /* 0x000000110300780c */ /* 0x000fe40003f44270 */
[----:B------:R-:W-:Y:S02]  /*37f0*/  ISETP.GT.AND P0, PT, R0, 0x1, PT ;  /* 0x000000010000780c */ /* 0x000fe40003f04270 */
[----:B------:R-:W-:-:S02]  /*3800*/  FSEL R188, R31, -INF , P1 ;  /* 0xff8000001fbc7808 */ /* 0x000fc40000800000 */
[----:B------:R-:W-:Y:S02]  /*3810*/  FSEL R21, R55, -INF , P2 ;  /* 0xff80000037157808 */ /* 0x000fe40001000000 */
[----:B------:R-:W-:Y:S02]  /*3820*/  FSEL R31, R103, -INF , P0 ;  /* 0xff800000671f7808 */ /* 0x000fe40000000000 */
[----:B------:R-:W-:Y:S02]  /*3830*/  ISETP.GT.AND P2, PT, R3, 0x21, PT ;  /* 0x000000210300780c */ /* 0x000fe40003f44270 */
[----:B------:R-:W-:Y:S02]  /*3840*/  ISETP.GT.AND P0, PT, R2, 0x9, PT ;  /* 0x000000090200780c */ /* 0x000fe40003f04270 */
[----:B------:R-:W-:Y:S02]  /*3850*/  FSEL R150, R47, -INF , P2 ;  /* 0xff8000002f967808 */ /* 0x000fe40001000000 */
[----:B------:R-:W-:-:S02]  /*3860*/  FSEL R28, R97, -INF , P0 ;  /* 0xff800000611c7808 */ /* 0x000fc40000000000 */
[C---:B------:R-:W-:Y:S02]  /*3870*/  ISETP.GT.AND P2, PT, R3.reuse, 0x38, PT ;  /* 0x000000380300780c */ /* 0x040fe40003f44270 */
[C---:B------:R-:W-:Y:S02]  /*3880*/  ISETP.GT.AND P1, PT, R2.reuse, 0x1, PT ;  /* 0x000000010200780c */ /* 0x040fe40003f24270 */
[----:B------:R-:W-:Y:S02]  /*3890*/  ISETP.GT.AND P0, PT, R2, 0x10, PT ;  /* 0x000000100200780c */ /* 0x000fe40003f04270 */
[----:B------:R-:W-:Y:S02]  /*38a0*/  ISETP.GT.AND P6, PT, R3, RZ, PT ;  /* 0x000000ff0300720c */ /* 0x000fe40003fc4270 */
[----:B------:R-:W-:Y:S02]  /*38b0*/  FSEL R189, R30, -INF , P2 ;  /* 0xff8000001ebd7808 */ /* 0x000fe40001000000 */
[----:B------:R-:W-:-:S02]  /*38c0*/  FSEL R24, R101, -INF , P1 ;  /* 0xff80000065187808 */ /* 0x000fc40000800000 */
[----:B------:R-:W-:Y:S02]  /*38d0*/  FSEL R29, R92, -INF , P0 ;  /* 0xff8000005c1d7808 */ /* 0x000fe40000000000 */
[----:B------:R-:W-:Y:S02]  /*38e0*/  ISETP.GT.AND P2, PT, R0, RZ, PT ;  /* 0x000000ff0000720c */ /* 0x000fe40003f44270 */
[----:B------:R-:W-:Y:S02]  /*38f0*/  ISETP.GT.AND P1, PT, R2, 0x8, PT ;  /* 0x000000080200780c */ /* 0x000fe40003f24270 */
[----:B------:R-:W-:Y:S02]  /*3900*/  ISETP.GT.AND P0, PT, R0, 0x11, PT ;  /* 0x000000110000780c */ /* 0x000fe40003f04270 */
[----:B------:R-:W-:Y:S02]  /*3910*/  FSEL R9, R62, -INF , P6 ;  /* 0xff8000003e097808 */ /* 0x000fe40003000000 */
[----:B------:R-:W-:-:S02]  /*3920*/  ISETP.GT.AND P6, PT, R3, 0x10, PT ;  /* 0x000000100300780c */ /* 0x000fc40003fc4270 */
[----:B------:R-:W-:Y:S02]  /*3930*/  FSEL R30, R102, -INF , P2 ;  /* 0xff800000661e7808 */ /* 0x000fe40001000000 */
[----:B------:R-:W-:Y:S02]  /*3940*/  FSEL R27, R96, -INF , P1 ;  /* 0xff800000601b7808 */ /* 0x000fe40000800000 */
[----:B------:R-:W-:Y:S02]  /*3950*/  FSEL R42, R95, -INF , P0 ;  /* 0xff8000005f2a7808 */ /* 0x000fe40000000000 */
[C---:B------:R-:W-:Y:S02]  /*3960*/  ISETP.GT.AND P2, PT, R0.reuse, 0x8, PT ;  /* 0x000000080000780c */ /* 0x040fe40003f44270 */
[----:B------:R-:W-:Y:S02]  /*3970*/  ISETP.GT.AND P1, PT, R0, 0x9, PT ;  /* 0x000000090000780c */ /* 0x000fe40003f24270 */
[----:B------:R-:W-:-:S02]  /*3980*/  ISETP.GT.AND P0, PT, R2, 0x19, PT ;  /* 0x000000190200780c */ /* 0x000fc40003f04270 */
[----:B------:R-:W-:Y:S02]  /*3990*/  FSEL R19, R54, -INF , P6 ;  /* 0xff80000036137808 */ /* 0x000fe40003000000 */
[----:B------:R-:W-:Y:S02]  /*39a0*/  ISETP.GT.AND P6, PT, R3, 0x20, PT ;  /* 0x000000200300780c */ /* 0x000fe40003fc4270 */
[----:B------:R-:W-:Y:S02]  /*39b0*/  FSEL R33, R98, -INF , P2 ;  /* 0xff80000062217808 */ /* 0x000fe40001000000 */
[----:B------:R-:W-:Y:S02]  /*39c0*/  FSEL R35, R99, -INF , P1 ;  /* 0xff80000063237808 */ /* 0x000fe40000800000 */
[----:B------:R-:W-:Y:S02]  /*39d0*/  FSEL R41, R89, -INF , P0 ;  /* 0xff80000059297808 */ /* 0x000fe40000000000 */
[----:B------:R-:W-:-:S02]  /*39e0*/  ISETP.GT.AND P2, PT, R2, 0x11, PT ;  /* 0x000000110200780c */ /* 0x000fc40003f44270 */
[C---:B------:R-:W-:Y:S02]  /*39f0*/  ISETP.GT.AND P1, PT, R0.reuse, 0x10, PT ;  /* 0x000000100000780c */ /* 0x040fe40003f24270 */
[----:B------:R-:W-:Y:S02]  /*3a00*/  ISETP.GT.AND P0, PT, R0, 0x18, PT ;  /* 0x000000180000780c */ /* 0x000fe40003f04270 */
[----:B------:R-:W-:Y:S02]  /*3a10*/  FSEL R151, R46, -INF , P6 ;  /* 0xff8000002e977808 */ /* 0x000fe40003000000 */
[----:B------:R-:W-:Y:S02]  /*3a20*/  ISETP.GT.AND P6, PT, R3, 0x30, PT ;  /* 0x000000300300780c */ /* 0x000fe40003fc4270 */
[----:B------:R-:W-:Y:S02]  /*3a30*/  FSEL R32, R93, -INF , P2 ;  /* 0xff8000005d207808 */ /* 0x000fe40001000000 */
[----:B------:R-:W-:-:S02]  /*3a40*/  FSEL R40, R94, -INF , P1 ;  /* 0xff8000005e287808 */ /* 0x000fc40000800000 */
[----:B------:R-:W-:Y:S02]  /*3a50*/  FSEL R43, R90, -INF , P0 ;  /* 0xff8000005a2b7808 */ /* 0x000fe40000000000 */
[C---:B------:R-:W-:Y:S02]  /*3a60*/  ISETP.GT.AND P2, PT, R2.reuse, 0x18, PT ;  /* 0x000000180200780c */ /* 0x040fe40003f44270 */
[----:B------:R-:W-:Y:S02]  /*3a70*/  ISETP.GT.AND P1, PT, R2, 0x20, PT ;  /* 0x000000200200780c */ /* 0x000fe40003f24270 */
[----:B------:R-:W-:Y:S02]  /*3a80*/  ISETP.GT.AND P0, PT, R0, 0x21, PT ;  /* 0x000000210000780c */ /* 0x000fe40003f04270 */
[----:B------:R-:W-:Y:S02]  /*3a90*/  FSEL R191, R34, -INF , P6 ;  /* 0xff80000022bf7808 */ /* 0x000fe40003000000 */
[----:B------:R-:W-:-:S02]  /*3aa0*/  FSEL R34, R88, -INF , P2 ;  /* 0xff80000058227808 */ /* 0x000fc40001000000 */
[----:B------:R-:W-:Y:S02]  /*3ab0*/  FSEL R138, R84, -INF , P1 ;  /* 0xff800000548a7808 */ /* 0x000fe40000800000 */
[----:B------:R-:W-:Y:S02]  /*3ac0*/  FSEL R125, R87, -INF , P0 ;  /* 0xff800000577d7808 */ /* 0x000fe40000000000 */
[C---:B------:R-:W-:Y:S02]  /*3ad0*/  ISETP.GT.AND P2, PT, R0.reuse, 0x19, PT ;  /* 0x000000190000780c */ /* 0x040fe40003f44270 */
[----:B------:R-:W-:Y:S02]  /*3ae0*/  ISETP.GT.AND P1, PT, R0, 0x20, PT ;  /* 0x000000200000780c */ /* 0x000fe40003f24270 */
        /* <DEDUP_REMOVED lines=10> */
[----:B------:R-:W-:Y:S02]  /*3b90*/  FMNMX.FTZ R3, R7, R8, !PT ;  /* 0x0000000807037209 */ /* 0x000fe40007810000 */
[----:B------:R-:W-:Y:S02]  /*3ba0*/  FSEL R136, R80, -INF , P2 ;  /* 0xff80000050887808 */ /* 0x000fe40001000000 */
[----:B------:R-:W-:Y:S02]  /*3bb0*/  FSEL R139, R81, -INF , P1 ;  /* 0xff800000518b7808 */ /* 0x000fe40000800000 */
[----:B------:R-:W-:-:S02]  /*3bc0*/  FSEL R124, R83, -INF , P0 ;  /* 0xff800000537c7808 */ /* 0x000fc40000000000 */
[C---:B------:R-:W-:Y:S02]  /*3bd0*/  ISETP.GT.AND P2, PT, R2.reuse, 0x31, PT ;  /* 0x000000310200780c */ /* 0x040fe40003f44270 */
[----:B------:R-:W-:Y:S02]  /*3be0*/  ISETP.GT.AND P1, PT, R2, 0x38, PT ;  /* 0x000000380200780c */ /* 0x000fe40003f24270 */
[----:B------:R-:W-:Y:S02]  /*3bf0*/  FSEL R127, R82, -INF , P6 ;  /* 0xff800000527f7808 */ /* 0x000fe40003000000 */
[----:B------:R-:W-:Y:S02]  /*3c00*/  ISETP.GT.AND P0, PT, R0, 0x30, PT ;  /* 0x000000300000780c */ /* 0x000fe40003f04270 */
[----:B------:R-:W-:Y:S02]  /*3c10*/  ISETP.GT.AND P6, PT, R2, 0x39, PT ;  /* 0x000000390200780c */ /* 0x000fe40003fc4270 */
[----:B------:R-:W-:-:S02]  /*3c20*/  FMNMX.FTZ R2, R11, R3, !PT ;  /* 0x000000030b027209 */ /* 0x000fc40007810000 */
[----:B------:R-:W-:Y:S02]  /*3c30*/  FSEL R186, R77, -INF , P2 ;  /* 0xff8000004dba7808 */ /* 0x000fe40001000000 */
[----:B------:R-:W-:Y:S02]  /*3c40*/  FSEL R185, R64, -INF , P1 ;  /* 0xff80000040b97808 */ /* 0x000fe40000800000 */
[----:B------:R-:W-:Y:S02]  /*3c50*/  FSEL R179, R78, -INF , P0 ;  /* 0xff8000004eb37808 */ /* 0x000fe40000000000 */
[C---:B------:R-:W-:Y:S02]  /*3c60*/  ISETP.GT.AND P2, PT, R0.reuse, 0x31, PT ;  /* 0x000000310000780c */ /* 0x040fe40003f44270 */
[C---:B------:R-:W-:Y:S02]  /*3c70*/  ISETP.GT.AND P1, PT, R0.reuse, 0x38, PT ;  /* 0x000000380000780c */ /* 0x040fe40003f24270 */
[----:B------:R-:W-:-:S02]  /*3c80*/  ISETP.GT.AND P0, PT, R0, 0x39, PT ;  /* 0x000000390000780c */ /* 0x000fc40003f04270 */
[----:B------:R-:W-:Y:S02]  /*3c90*/  FMNMX.FTZ R0, R12, R2, !PT ;  /* 0x000000020c007209 */ /* 0x000fe40007810000 */
        /* <DEDUP_REMOVED lines=45> */
[----:B------:R-:W-:Y:S02]  /*3f70*/  FSEL R178, R79, -INF , P2 ;  /* 0xff8000004fb27808 */ /* 0x000fe40001000000 */
[----:B------:R-:W-:-:S02]  /*3f80*/  FMNMX.FTZ R0, R194, R0, !PT ;  /* 0x00000000c2007209 */ /* 0x000fc40007810000 */
[----:B------:R-:W-:Y:S02]  /*3f90*/  FMNMX.FTZ R148, R190, R148, !PT ;  /* 0x00000094be947209 */ /* 0x000fe40007810000 */
[----:B------:R-:W-:Y:S02]  /*3fa0*/  FMNMX.FTZ R3, R179, R3, !PT ;  /* 0x00000003b3037209 */ /* 0x000fe40007810000 */
[----:B------:R-:W-:Y:S02]  /*3fb0*/  FSEL R184, R65, -INF , P6 ;  /* 0xff80000041b87808 */ /* 0x000fe40003000000 */
[----:B------:R-:W-:Y:S02]  /*3fc0*/  FMNMX.FTZ R2, R185, R2, !PT ;  /* 0x00000002b9027209 */ /* 0x000fe40007810000 */
[----:B------:R-:W-:Y:S02]  /*3fd0*/  FSEL R177, R66, -INF , P1 ;  /* 0xff80000042b17808 */ /* 0x000fe40000800000 */
[----:B------:R-:W-:-:S02]  /*3fe0*/  FMNMX.FTZ R0, R193, R0, !PT ;  /* 0x00000000c1007209 */ /* 0x000fc40007810000 */
[----:B------:R-:W-:Y:S02]  /*3ff0*/  FMNMX.FTZ R148, R189, R148, !PT ;  /* 0x00000094bd947209 */ /* 0x000fe40007810000 */
[----:B------:R-:W-:Y:S02]  /*4000*/  FMNMX.FTZ R3, R178, R3, !PT ;  /* 0x00000003b2037209 */ /* 0x000fe40007810000 */
[----:B------:R-:W-:Y:S02]  /*4010*/  FMNMX.FTZ R147, R184, R2, !PT ;  /* 0x00000002b8937209 */ /* 0x000fe40007810000 */
[----:B------:R-:W-:Y:S02]  /*4020*/  FMNMX.FTZ R0, R192, R0, !PT ;  /* 0x00000000c0007209 */ /* 0x000fe40007810000 */
[----:B------:R-:W-:Y:S01]  /*4030*/  FMNMX.FTZ R148, R188, R148, !PT ;  /* 0x00000094bc947209 */ /* 0x000fe20007810000 */
[----:B------:R-:W1:Y:S01]  /*4040*/  SHFL.BFLY PT, R5, R147, 0x2, 0x1f ;  /* 0x0c401f0093057f89 */ /* 0x000e6200000e0000 */
[----:B------:R-:W-:-:S02]  /*4050*/  FSEL R176, R67, -INF , P0 ;  /* 0xff80000043b07808 */ /* 0x000fc40000000000 */
[----:B------:R-:W-:Y:S01]  /*4060*/  FMNMX.FTZ R2, R177, R3, !PT ;  /* 0x00000003b1027209 */ /* 0x000fe20007810000 */
[----:B------:R-:W2:Y:S03]  /*4070*/  SHFL.BFLY PT, R4, R0, 0x2, 0x1f ;  /* 0x0c401f0000047f89 */ /* 0x000ea600000e0000 */
[----:B------:R-:W-:Y:S01]  /*4080*/  FMNMX.FTZ R2, R176, R2, !PT ;  /* 0x00000002b0027209 */ /* 0x000fe20007810000 */
[----:B------:R-:W3:Y:S04]  /*4090*/  SHFL.BFLY PT, R3, R148, 0x2, 0x1f ;  /* 0x0c401f0094037f89 */ /* 0x000ee800000e0000 */
[----:B------:R-:W4:Y:S01]  /*40a0*/  SHFL.BFLY PT, R6, R2, 0x2, 0x1f ;  /* 0x0c401f0002067f89 */ /* 0x000f2200000e0000 */
[----:B-1----:R-:W-:-:S02]  /*40b0*/  FMNMX.FTZ R147, R147, R5, !PT ;  /* 0x0000000593937209 */ /* 0x002fc40007810000 */
[----:B--2---:R-:W-:-:S03]  /*40c0*/  FMNMX.FTZ R0, R4, R0, !PT ;  /* 0x0000000004007209 */ /* 0x004fc60007810000 */
[----:B------:R-:W1:Y:S01]  /*40d0*/  SHFL.BFLY PT, R4, R147, 0x1, 0x1f ;  /* 0x0c201f0093047f89 */ /* 0x000e6200000e0000 */
[----:B---3--:R-:W-:-:S03]  /*40e0*/  FMNMX.FTZ R148, R148, R3, !PT ;  /* 0x0000000394947209 */ /* 0x008fc60007810000 */
[----:B------:R-:W2:Y:S01]  /*40f0*/  SHFL.BFLY PT, R149, R0, 0x1, 0x1f ;  /* 0x0c201f0000957f89 */ /* 0x000ea200000e0000 */
[----:B----4-:R-:W-:-:S03]  /*4100*/  FMNMX.FTZ R6, R2, R6, !PT ;  /* 0x0000000602067209 */ /* 0x010fc60007810000 */
[----:B------:R-:W3:Y:S04]  /*4110*/  SHFL.BFLY PT, R3, R148, 0x1, 0x1f ;  /* 0x0c201f0094037f89 */ /* 0x000ee800000e0000 */
[----:B------:R4:W4:Y:S01]  /*4120*/  SHFL.BFLY PT, R17, R6, 0x1, 0x1f ;  /* 0x0c201f0006117f89 */ /* 0x00092200000e0000 */
[----:B-1----:R-:W-:Y:S02]  /*4130*/  FMNMX.FTZ R147, R147, R4, !PT ;  /* 0x0000000493937209 */ /* 0x002fe40007810000 */
[----:B--2---:R-:W-:Y:S02]  /*4140*/  FMNMX.FTZ R149, R0, R149, !PT ;  /* 0x0000009500957209 */ /* 0x004fe40007810000 */
[----:B---3--:R-:W-:-:S03]  /*4150*/  FMNMX.FTZ R148, R148, R3, !PT ;  /* 0x0000000394947209 */ /* 0x008fc60007810000 */
.L_x_674:
[C---:B------:R-:W-:Y:S01]  /*4160*/  FMUL.FTZ R16, R149.reuse, c[0x0][0x2d0] ;  /* 0x0000b40095107a20 */ /* 0x040fe20000410000 */
[----:B------:R-:W-:Y:S01]  /*4170*/  FSETP.NEU.FTZ.AND P0, PT, R149, -INF , PT ;  /* 0xff8000009500780b */ /* 0x000fe20003f1d000 */
[----:B------:R-:W-:Y:S01]  /*4180*/  FMUL.FTZ R3, R148, c[0x0][0x2d0] ;  /* 0x0000b40094037a20 */ /* 0x000fe20000410000 */
[----:B----4-:R-:W-:Y:S01]  /*4190*/  FMNMX.FTZ R17, R17, R6, !PT ;  /* 0x0000000611117209 */ /* 0x010fe20007810000 */
[----:B------:R-:W-:Y:S01]  /*41a0*/  WARPSYNC 0xffffffff ;  /* 0xffffffff00007948 */ /* 0x000fe20003800000 */
[----:B------:R-:W-:Y:S01]  /*41b0*/  FSEL R16, R16, RZ, P0 ;  /* 0x000000ff10107208 */ /* 0x000fe20000000000 */
[----:B------:R-:W1:Y:S01]  /*41c0*/  LDSM.16.MT88.4 R36, [R201] ;  /* 0x00000000c924783b */ /* 0x000e620000004200 */
[----:B------:R-:W-:-:S03]  /*41d0*/  FSETP.NEU.FTZ.AND P0, PT, R148, -INF , PT ;  /* 0xff8000009400780b */ /* 0x000fc60003f1d000 */
[--C-:B------:R-:W-:Y:S01]  /*41e0*/  FFMA.FTZ R0, R7, c[0x0][0x2d0], -R16.reuse ;  /* 0x0000b40007007a23 */ /* 0x100fe20000010810 */
[----:B------:R-:W-:Y:S01]  /*41f0*/  FSEL R3, R3, RZ, P0 ;  /* 0x000000ff03037208 */ /* 0x000fe20000000000 */
[--C-:B------:R-:W-:Y:S01]  /*4200*/  FFMA.FTZ R2, R20, c[0x0][0x2d0], -R16.reuse ;  /* 0x0000b40014027a23 */ /* 0x100fe20000010810 */
[----:B------:R-:W-:Y:S01]  /*4210*/  FSETP.NEU.FTZ.AND P0, PT, R147, -INF , PT ;  /* 0xff8000009300780b */ /* 0x000fe20003f1d000 */
[----:B------:R2:W-:Y:S01]  /*4220*/  MUFU.EX2 R231, R0 ;  /* 0x0000000000e77308 */ /* 0x0005e20000000800 */
[----:B------:R-:W3:Y:S04]  /*4230*/  LDSM.16.MT88.4 R52, [R202] ;  /* 0x00000000ca34783b */ /* 0x000ee80000004200 */
[----:B------:R-:W4:Y:S03]  /*4240*/  LDSM.16.MT88.4 R44, [R201+0x1000] ;  /* 0x00100000c92c783b */ /* 0x000f260000004200 */
[----:B------:R5:W-:Y:S01]  /*4250*/  MUFU.EX2 R172, R2 ;  /* 0x0000000200ac7308 */ /* 0x000be20000000800 */
[----:B------:R-:W1:Y:S04]  /*4260*/  LDSM.16.MT88.4 R64, [R201+0x400] ;  /* 0x00040000c940783b */ /* 0x000e680000004200 */
[----:B------:R-:W1:Y:S01]  /*4270*/  LDSM.16.MT88.4 R60, [R202+0x400] ;  /* 0x00040000ca3c783b */ /* 0x000e620000004200 */
[----:B--2---:R-:W-:-:S03]  /*4280*/  FFMA.FTZ R0, R8, c[0x0][0x2d0], -R16 ;  /* 0x0000b40008007a23 */ /* 0x004fc60000010810 */
[----:B------:R-:W2:Y:S01]  /*4290*/  LDSM.16.MT88.4 R56, [R201+0x1400] ;  /* 0x00140000c938783b */ /* 0x000ea20000004200 */
[----:B------:R3:W3:Y:S01]  /*42a0*/  MUFU.EX2 R230, R0 ;  /* 0x0000000000e67308 */ /* 0x0006e20000000800 */
[----:B-----5:R-:W-:-:S05]  /*42b0*/  FMUL.FTZ R2, R147, c[0x0][0x2d0] ;  /* 0x0000b40093027a20 */ /* 0x020fca0000410000 */
[----:B------:R-:W-:Y:S02]  /*42c0*/  FSEL R2, R2, RZ, P0 ;  /* 0x000000ff02027208 */ /* 0x000fe40000000000 */
[----:B------:R-:W-:Y:S01]  /*42d0*/  FSETP.NEU.FTZ.AND P0, PT, R17, -INF , PT ;  /* 0xff8000001100780b */ /* 0x000fe20003f1d000 */
[----:B---3--:R-:W-:Y:S01]  /*42e0*/  FFMA.FTZ R0, R11, c[0x0][0x2d0], -R16 ;  /* 0x0000b4000b007a23 */ /* 0x008fe20000010810 */
[----:B------:R-:W-:-:S03]  /*42f0*/  F2FP.PACK_AB R20, R230, R231 ;  /* 0x000000e7e614723e */ /* 0x000fc600000000ff */
[----:B------:R3:W-:Y:S02]  /*4300*/  MUFU.EX2 R197, R0 ;  /* 0x0000000000c57308 */ /* 0x0007e40000000800 */
[----:B---3--:R-:W-:-:S06]  /*4310*/  FFMA.FTZ R0, R12, c[0x0][0x2d0], -R16 ;  /* 0x0000b4000c007a23 */ /* 0x008fcc0000010810 */
[----:B------:R3:W-:Y:S02]  /*4320*/  MUFU.EX2 R196, R0 ;  /* 0x0000000000c47308 */ /* 0x0007e40000000800 */
[----:B---3--:R-:W-:-:S06]  /*4330*/  FFMA.FTZ R0, R13, c[0x0][0x2d0], -R16 ;  /* 0x0000b4000d007a23 */ /* 0x008fcc0000010810 */
[----:B------:R3:W-:Y:S02]  /*4340*/  MUFU.EX2 R175, R0 ;  /* 0x0000000000af7308 */ /* 0x0007e40000000800 */
[----:B---3--:R-:W-:-:S06]  /*4350*/  FFMA.FTZ R0, R15, c[0x0][0x2d0], -R16 ;  /* 0x0000b4000f007a23 */ /* 0x008fcc0000010810 */
[----:B------:R3:W5:Y:S02]  /*4360*/  MUFU.EX2 R174, R0 ;  /* 0x0000000000ae7308 */ /* 0x0007640000000800 */
[----:B---3--:R-:W-:Y:S01]  /*4370*/  FFMA.FTZ R0, R23, c[0x0][0x2d0], -R16 ;  /* 0x0000b40017007a23 */ /* 0x008fe20000010810 */
[----:B-----5:R-:W-:-:S05]  /*4380*/  F2FP.PACK_AB R8, R174, R175 ;  /* 0x000000afae08723e */ /* 0x020fca00000000ff */
[----:B------:R3:W5:Y:S02]  /*4390*/  MUFU.EX2 R4, R0 ;  /* 0x0000000000047308 */ /* 0x0007640000000800 */
[----:B---3--:R-:W-:-:S06]  /*43a0*/  FFMA.FTZ R0, R9, c[0x0][0x2d0], -R3 ;  /* 0x0000b40009007a23 */ /* 0x008fcc0000010803 */
[----:B------:R3:W-:Y:S02]  /*43b0*/  MUFU.EX2 R229, R0 ;  /* 0x0000000000e57308 */ /* 0x0007e40000000800 */
[----:B---3--:R-:W-:-:S06]  /*43c0*/  FFMA.FTZ R0, R10, c[0x0][0x2d0], -R3 ;  /* 0x0000b4000a007a23 */ /* 0x008fcc0000010803 */
[----:B------:R3:W-:Y:S02]  /*43d0*/  MUFU.EX2 R228, R0 ;  /* 0x0000000000e47308 */ /* 0x0007e40000000800 */
[----:B---3--:R-:W-:-:S06]  /*43e0*/  FFMA.FTZ R0, R14, c[0x0][0x2d0], -R3 ;  /* 0x0000b4000e007a23 */ /* 0x008fcc0000010803 */
[----:B------:R3:W-:Y:S02]  /*43f0*/  MUFU.EX2 R248, R0 ;  /* 0x0000000000f87308 */ /* 0x0007e40000000800 */
[--C-:B---3--:R-:W-:Y:S01]  /*4400*/  FFMA.FTZ R0, R18, c[0x0][0x2d0], -R3.reuse ;  /* 0x0000b40012007a23 */ /* 0x108fe20000010803 */
[----:B-----5:R-:W-:Y:S01]  /*4410*/  MOV R18, R4 ;  /* 0x0000000400127202 */ /* 0x020fe20000000f00 */
[----:B------:R-:W-:-:S04]  /*4420*/  FFMA.FTZ R4, R25, c[0x0][0x2d0], -R3 ;  /* 0x0000b40019047a23 */ /* 0x000fc80000010803 */
[----:B------:R3:W5:Y:S01]  /*4430*/  MUFU.EX2 R250, R0 ;  /* 0x0000000000fa7308 */ /* 0x0007620000000800 */
[----:B------:R-:W-:-:S07]  /*4440*/  F2FP.PACK_AB R10, R18, R172 ;  /* 0x000000ac120a723e */ /* 0x000fce00000000ff */
[----:B------:R1:W-:Y:S01]  /*4450*/  MUFU.EX2 R144, R4 ;  /* 0x0000000400907308 */ /* 0x0003e20000000800 */
[----:B---3--:R-:W-:Y:S01]  /*4460*/  FFMA.FTZ R0, R19, c[0x0][0x2d0], -R3 ;  /* 0x0000b40013007a23 */ /* 0x008fe20000010803 */
[----:B-----5:R-:W-:-:S06]  /*4470*/  F2FP.PACK_AB R23, R250, R248 ;  /* 0x000000f8fa17723e */ /* 0x020fcc00000000ff */
[----:B------:R3:W-:Y:S01]  /*4480*/  MUFU.EX2 R251, R0 ;  /* 0x0000000000fb7308 */ /* 0x0007e20000000800 */
[----:B-1----:R-:W-:-:S07]  /*4490*/  FFMA.FTZ R4, R32, c[0x0][0x2d0], -R2 ;  /* 0x0000b40020047a23 */ /* 0x002fce0000010802 */
[----:B------:R1:W-:Y:S01]  /*44a0*/  MUFU.EX2 R246, R4 ;  /* 0x0000000400f67308 */ /* 0x0003e20000000800 */
[----:B---3--:R-:W-:Y:S01]  /*44b0*/  FFMA.FTZ R0, R21, c[0x0][0x2d0], -R3 ;  /* 0x0000b40015007a23 */ /* 0x008fe20000010803 */
[----:B------:R-:W-:-:S06]  /*44c0*/  F2FP.PACK_AB R21, R228, R229 ;  /* 0x000000e5e415723e */ /* 0x000fcc00000000ff */
[----:B------:R3:W5:Y:S01]  /*44d0*/  MUFU.EX2 R173, R0 ;  /* 0x0000000000ad7308 */ /* 0x0007620000000800 */
[----:B-1----:R-:W-:-:S07]  /*44e0*/  FFMA.FTZ R4, R34, c[0x0][0x2d0], -R2 ;  /* 0x0000b40022047a23 */ /* 0x002fce0000010802 */
[----:B------:R-:W-:Y:S01]  /*44f0*/  MUFU.EX2 R249, R4 ;  /* 0x0000000400f97308 */ /* 0x000fe20000000800 */
[----:B---3--:R-:W-:Y:S01]  /*4500*/  FFMA.FTZ R0, R26, c[0x0][0x2d0], -R3 ;  /* 0x0000b4001a007a23 */ /* 0x008fe20000010803 */
[----:B-----5:R-:W-:-:S06]  /*4510*/  F2FP.PACK_AB R9, R173, R251 ;  /* 0x000000fbad09723e */ /* 0x020fcc00000000ff */
[----:B------:R1:W3:Y:S02]  /*4520*/  MUFU.EX2 R19, R0 ;  /* 0x0000000000137308 */ /* 0x0002e40000000800 */
[----:B-1----:R-:W-:Y:S01]  /*4530*/  FFMA.FTZ R0, R22, c[0x0][0x2d0], -R2 ;  /* 0x0000b40016007a23 */ /* 0x002fe20000010802 */
[----:B------:R-:W-:Y:S02]  /*4540*/  F2FP.PACK_AB R22, R196, R197 ;  /* 0x000000c5c416723e */ /* 0x000fe400000000ff */
[----:B---3--:R-:W-:-:S03]  /*4550*/  F2FP.PACK_AB R11, R19, R144 ;  /* 0x00000090130b723e */ /* 0x008fc600000000ff */
[----:B------:R1:W-:Y:S02]  /*4560*/  MUFU.EX2 R239, R0 ;  /* 0x0000000000ef7308 */ /* 0x0003e40000000800 */
[C---:B------:R-:W-:Y:S08]  /*4570*/  HMMA.16816.F32 R88, R20.reuse, R36, RZ ;  /* 0x000000241458723c */ /* 0x040ff000000018ff */
[----:B------:R-:W-:Y:S01]  /*4580*/  HMMA.16816.F32 R84, R20, R52, RZ ;  /* 0x000000341454723c */ /* 0x000fe200000018ff */
[----:B-1----:R-:W-:-:S04]  /*4590*/  FFMA.FTZ R0, R24, c[0x0][0x2d0], -R2 ;  /* 0x0000b40018007a23 */ /* 0x002fc80000010802 */
[----:B------:R1:W3:Y:S03]  /*45a0*/  MUFU.EX2 R238, R0 ;  /* 0x0000000000ee7308 */ /* 0x0002e60000000800 */
[----:B----4-:R-:W-:Y:S08]  /*45b0*/  HMMA.16816.F32 R80, R20, R44, RZ ;  /* 0x0000002c1450723c */ /* 0x010ff000000018ff */
[C---:B------:R-:W-:Y:S01]  /*45c0*/  HMMA.16816.F32 R152, R8.reuse, R64, R88 ;  /* 0x000000400898723c */ /* 0x040fe20000001858 */
[--C-:B-1----:R-:W-:Y:S01]  /*45d0*/  FFMA.FTZ R0, R27, c[0x0][0x2d0], -R2.reuse ;  /* 0x0000b4001b007a23 */ /* 0x102fe20000010802 */
[----:B---3--:R-:W-:Y:S01]  /*45e0*/  F2FP.PACK_AB R12, R238, R239 ;  /* 0x000000efee0c723e */ /* 0x008fe200000000ff */
[----:B------:R-:W-:Y:S05]  /*45f0*/  LDSM.16.MT88.4 R24, [R202+0x2000] ;  /* 0x00200000ca18783b */ /* 0x000fea0000004200 */
[C---:B------:R-:W-:Y:S01]  /*4600*/  HMMA.16816.F32 R160, R8.reuse, R60, R84 ;  /* 0x0000003c08a0723c */ /* 0x040fe20000001854 */
[----:B------:R1:W-:Y:S07]  /*4610*/  MUFU.EX2 R243, R0 ;  /* 0x0000000000f37308 */ /* 0x0003ee0000000800 */
[----:B--2---:R-:W-:Y:S01]  /*4620*/  HMMA.16816.F32 R168, R8, R56, R80 ;  /* 0x0000003808a8723c */ /* 0x004fe20000001850 */
[----:B-1----:R-:W-:-:S04]  /*4630*/  FFMA.FTZ R0, R28, c[0x0][0x2d0], -R2 ;  /* 0x0000b4001c007a23 */ /* 0x002fc80000010802 */
[----:B------:R1:W2:Y:S02]  /*4640*/  MUFU.EX2 R244, R0 ;  /* 0x0000000000f47308 */ /* 0x0002a40000000800 */
[----:B-1----:R-:W-:Y:S01]  /*4650*/  FFMA.FTZ R0, R29, c[0x0][0x2d0], -R2 ;  /* 0x0000b4001d007a23 */ /* 0x002fe20000010802 */
[----:B--2---:R-:W-:-:S05]  /*4660*/  F2FP.PACK_AB R14, R244, R243 ;  /* 0x000000f3f40e723e */ /* 0x004fca00000000ff */
[----:B------:R1:W-:Y:S02]  /*4670*/  MUFU.EX2 R247, R0 ;  /* 0x0000000000f77308 */ /* 0x0003e40000000800 */
[----:B-1----:R-:W-:-:S05]  /*4680*/  FMUL.FTZ R0, R17, c[0x0][0x2d0] ;  /* 0x0000b40011007a20 */ /* 0x002fca0000410000 */
[----:B------:R-:W-:-:S05]  /*4690*/  FSEL R0, R0, RZ, P0 ;  /* 0x000000ff00007208 */ /* 0x000fca0000000000 */
[----:B------:R-:W-:-:S04]  /*46a0*/  FFMA.FTZ R4, R30, c[0x0][0x2d0], -R0 ;  /* 0x0000b4001e047a23 */ /* 0x000fc80000010800 */
[----:B------:R1:W-:Y:S02]  /*46b0*/  MUFU.EX2 R235, R4 ;  /* 0x0000000400eb7308 */ /* 0x0003e40000000800 */
[--C-:B-1----:R-:W-:Y:S02]  /*46c0*/  FFMA.FTZ R4, R31, c[0x0][0x2d0], -R0.reuse ;  /* 0x0000b4001f047a23 */ /* 0x102fe40000010800 */
[----:B------:R-:W1:Y:S04]  /*46d0*/  LDSM.16.MT88.4 R28, [R201+0x2000] ;  /* 0x00200000c91c783b */ /* 0x000e680000004200 */
[----:B------:R2:W3:Y:S02]  /*46e0*/  MUFU.EX2 R232, R4 ;  /* 0x0000000400e87308 */ /* 0x0004e40000000800 */
[----:B--2---:R-:W-:Y:S01]  /*46f0*/  FFMA.FTZ R4, R33, c[0x0][0x2d0], -R0 ;  /* 0x0000b40021047a23 */ /* 0x004fe20000010800 */
[----:B---3--:R-:W-:-:S05]  /*4700*/  F2FP.PACK_AB R13, R232, R235 ;  /* 0x000000ebe80d723e */ /* 0x008fca00000000ff */
[----:B------:R2:W-:Y:S02]  /*4710*/  MUFU.EX2 R234, R4 ;  /* 0x0000000400ea7308 */ /* 0x0005e40000000800 */
[----:B--2---:R-:W-:Y:S02]  /*4720*/  FFMA.FTZ R4, R35, c[0x0][0x2d0], -R0 ;  /* 0x0000b40023047a23 */ /* 0x004fe40000010800 */
[----:B------:R-:W2:Y:S01]  /*4730*/  LDSM.16.MT88.4 R32, [R202+0x1000] ;  /* 0x00100000ca20783b */ /* 0x000ea20000004200 */
[----:B-1----:R-:W-:Y:S03]  /*4740*/  HMMA.16816.F32 R80, R20, R28, RZ ;  /* 0x0000001c1450723c */ /* 0x002fe600000018ff */
[----:B------:R1:W3:Y:S02]  /*4750*/  MUFU.EX2 R237, R4 ;  /* 0x0000000400ed7308 */ /* 0x0002e40000000800 */
[----:B-1----:R-:W-:Y:S01]  /*4760*/  FFMA.FTZ R4, R41, c[0x0][0x2d0], -R2 ;  /* 0x0000b40029047a23 */ /* 0x002fe20000010802 */
[----:B---3--:R-:W-:-:S05]  /*4770*/  F2FP.PACK_AB R15, R237, R234 ;  /* 0x000000eaed0f723e */ /* 0x008fca00000000ff */
[----:B------:R1:W3:Y:S02]  /*4780*/  MUFU.EX2 R245, R4 ;  /* 0x0000000400f57308 */ /* 0x0002e40000000800 */
[C---:B------:R-:W-:Y:S08]  /*4790*/  HMMA.16816.F32 R76, R12.reuse, R36, RZ ;  /* 0x000000240c4c723c */ /* 0x040ff000000018ff */
[----:B------:R-:W-:Y:S01]  /*47a0*/  HMMA.16816.F32 R72, R12, R52, RZ ;  /* 0x000000340c48723c */ /* 0x000fe200000018ff */
[----:B-1----:R-:W-:Y:S01]  /*47b0*/  FFMA.FTZ R4, R40, c[0x0][0x2d0], -R0 ;  /* 0x0000b40028047a23 */ /* 0x002fe20000010800 */
[----:B---3--:R-:W-:-:S03]  /*47c0*/  F2FP.PACK_AB R6, R245, R249 ;  /* 0x000000f9f506723e */ /* 0x008fc600000000ff */
[----:B------:R1:W-:Y:S03]  /*47d0*/  MUFU.EX2 R236, R4 ;  /* 0x0000000400ec7308 */ /* 0x0003e60000000800 */
[C---:B------:R-:W-:Y:S08]  /*47e0*/  HMMA.16816.F32 R68, R12.reuse, R44, RZ ;  /* 0x0000002c0c44723c */ /* 0x040ff000000018ff */
[----:B--2---:R-:W-:Y:S01]  /*47f0*/  HMMA.16816.F32 R92, R12, R32, RZ ;  /* 0x000000200c5c723c */ /* 0x004fe200000018ff */
[----:B-1----:R-:W-:-:S07]  /*4800*/  FFMA.FTZ R4, R42, c[0x0][0x2d0], -R0 ;  /* 0x0000b4002a047a23 */ /* 0x002fce0000010800 */
[C---:B------:R-:W-:Y:S01]  /*4810*/  HMMA.16816.F32 R88, R12.reuse, R38, RZ ;  /* 0x000000260c58723c */ /* 0x040fe200000018ff */
[----:B------:R1:W2:Y:S07]  /*4820*/  MUFU.EX2 R242, R4 ;  /* 0x0000000400f27308 */ /* 0x0002ae0000000800 */
[C---:B------:R-:W-:Y:S08]  /*4830*/  HMMA.16816.F32 R96, R12.reuse, R54, RZ ;  /* 0x000000360c60723c */ /* 0x040ff000000018ff */
[C---:B------:R-:W-:Y:S01]  /*4840*/  HMMA.16816.F32 R100, R12.reuse, R46, RZ ;  /* 0x0000002e0c64723c */ /* 0x040fe200000018ff */
[--C-:B-1----:R-:W-:Y:S01]  /*4850*/  FFMA.FTZ R4, R43, c[0x0][0x2d0], -R0.reuse ;  /* 0x0000b4002b047a23 */ /* 0x102fe20000010800 */
[----:B--2---:R-:W-:Y:S01]  /*4860*/  F2FP.PACK_AB R5, R242, R236 ;  /* 0x000000ecf205723e */ /* 0x004fe200000000ff */
[----:B------:R-:W-:Y:S02]  /*4870*/  LDSM.16.MT88.4 R40, [R201+0x2400] ;  /* 0x00240000c928783b */ /* 0x000fe40000004200 */
[----:B------:R1:W-:Y:S03]  /*4880*/  MUFU.EX2 R241, R4 ;  /* 0x0000000400f17308 */ /* 0x0003e60000000800 */
[C---:B------:R-:W-:Y:S08]  /*4890*/  HMMA.16816.F32 R104, R12.reuse, R34, RZ ;  /* 0x000000220c68723c */ /* 0x040ff000000018ff */
[----:B------:R-:W-:Y:S01]  /*48a0*/  HMMA.16816.F32 R108, R12, R30, RZ ;  /* 0x0000001e0c6c723c */ /* 0x000fe200000018ff */
[----:B-1----:R-:W-:-:S07]  /*48b0*/  FFMA.FTZ R4, R48, c[0x0][0x2d0], -R0 ;  /* 0x0000b40030047a23 */ /* 0x002fce0000010800 */
[----:B------:R-:W-:Y:S01]  /*48c0*/  HMMA.16816.F32 R112, R12, R26, RZ ;  /* 0x0000001a0c70723c */ /* 0x000fe200000018ff */
[----:B------:R-:W1:Y:S01]  /*48d0*/  LDSM.16.MT88.4 R48, [R202+0x1400] ;  /* 0x00140000ca30783b */ /* 0x000e620000004200 */
[----:B------:R2:W3:Y:S06]  /*48e0*/  MUFU.EX2 R240, R4 ;  /* 0x0000000400f07308 */ /* 0x0004ec0000000800 */
[C---:B------:R-:W-:Y:S08]  /*48f0*/  HMMA.16816.F32 R84, R20.reuse, R32, RZ ;  /* 0x000000201454723c */ /* 0x040ff000000018ff */
[----:B------:R-:W-:Y:S01]  /*4900*/  HMMA.16816.F32 R52, R20, R54, RZ ;  /* 0x000000361434723c */ /* 0x000fe200000018ff */
[----:B--2---:R-:W-:-:S02]  /*4910*/  F2FP.PACK_AB R4, R246, R247 ;  /* 0x000000f7f604723e */ /* 0x004fc400000000ff */
[----:B---3--:R-:W-:-:S05]  /*4920*/  F2FP.PACK_AB R7, R240, R241 ;  /* 0x000000f1f007723e */ /* 0x008fca00000000ff */
[----:B------:R-:W-:Y:S08]  /*4930*/  HMMA.16816.F32 R44, R20, R46, RZ ;  /* 0x0000002e142c723c */ /* 0x000ff000000018ff */
[C---:B------:R-:W-:Y:S08]  /*4940*/  HMMA.16816.F32 R156, R4.reuse, R64, R76 ;  /* 0x00000040049c723c */ /* 0x040ff0000000184c */
[----:B------:R-:W-:Y:S08]  /*4950*/  HMMA.16816.F32 R132, R4, R60, R72 ;  /* 0x0000003c0484723c */ /* 0x000ff00000001848 */
[C---:B------:R-:W-:Y:S08]  /*4960*/  HMMA.16816.F32 R76, R12.reuse, R28, RZ ;  /* 0x0000001c0c4c723c */ /* 0x040ff000000018ff */
[----:B------:R-:W-:Y:S01]  /*4970*/  HMMA.16816.F32 R72, R12, R24, RZ ;  /* 0x000000180c48723c */ /* 0x000fe200000018ff */
[----:B------:R-:W2:Y:S07]  /*4980*/  LDSM.16.MT88.4 R12, [R202+0x2400] ;  /* 0x00240000ca0c783b */ /* 0x000eae0000004200 */
[----:B------:R-:W-:Y:S08]  /*4990*/  HMMA.16816.F32 R180, R4, R56, R68 ;  /* 0x0000003804b4723c */ /* 0x000ff00000001844 */
[C---:B------:R-:W-:Y:S08]  /*49a0*/  HMMA.16816.F32 R68, R20.reuse, R38, RZ ;  /* 0x000000261444723c */ /* 0x040ff000000018ff */
[C---:B------:R-:W-:Y:S08]  /*49b0*/  HMMA.16816.F32 R36, R20.reuse, R34, RZ ;  /* 0x000000221424723c */ /* 0x040ff000000018ff */
[C---:B------:R-:W-:Y:S08]  /*49c0*/  HMMA.16816.F32 R32, R20.reuse, R30, RZ ;  /* 0x0000001e1420723c */ /* 0x040ff000000018ff */
[C---:B------:R-:W-:Y:S08]  /*49d0*/  HMMA.16816.F32 R28, R20.reuse, R24, RZ ;  /* 0x00000018141c723c */ /* 0x040ff000000018ff */
[----:B------:R-:W-:Y:S01]  /*49e0*/  HMMA.16816.F32 R20, R20, R26, RZ ;  /* 0x0000001a1414723c */ /* 0x000fe200000018ff */
[----:B------:R-:W3:Y:S07]  /*49f0*/  LDSM.16.MT88.4 R24, [R202+0x800] ;  /* 0x00080000ca18783b */ /* 0x000eee0000004200 */
[C---:B-1----:R-:W-:Y:S08]  /*4a00*/  HMMA.16816.F32 R116, R8.reuse, R48, R84 ;  /* 0x000000300874723c */ /* 0x042ff00000001854 */
[C---:B------:R-:W-:Y:S08]  /*4a10*/  HMMA.16816.F32 R84, R8.reuse, R40, R80 ;  /* 0x000000280854723c */ /* 0x040ff00000001850 */
[C---:B------:R-:W-:Y:S08]  /*4a20*/  HMMA.16816.F32 R80, R8.reuse, R62, R52 ;  /* 0x0000003e0850723c */ /* 0x040ff00000001834 */
[C---:B------:R-:W-:Y:S08]  /*4a30*/  HMMA.16816.F32 R128, R8.reuse, R58, R44 ;  /* 0x0000003a0880723c */ /* 0x040ff0000000182c */
[C---:B--2---:R-:W-:Y:S01]  /*4a40*/  HMMA.16816.F32 R120, R8.reuse, R12, R28 ;  /* 0x0000000c0878723c */ /* 0x044fe2000000181c */
[----:B------:R-:W-:Y:S07]  /*4a50*/  LDSM.16.MT88.4 R28, [R201+0x2800] ;  /* 0x00280000c91c783b */ /* 0x000fee0000004200 */
[C---:B------:R-:W-:Y:S08]  /*4a60*/  HMMA.16816.F32 R68, R8.reuse, R66, R68 ;  /* 0x000000420844723c */ /* 0x040ff00000001844 */
[C---:B------:R-:W-:Y:S08]  /*4a70*/  HMMA.16816.F32 R52, R8.reuse, R50, R36 ;  /* 0x000000320834723c */ /* 0x040ff00000001824 */
[C---:B------:R-:W-:Y:S08]  /*4a80*/  HMMA.16816.F32 R32, R8.reuse, R42, R32 ;  /* 0x0000002a0820723c */ /* 0x040ff00000001820 */
[----:B------:R-:W-:Y:S01]  /*4a90*/  HMMA.16816.F32 R44, R8, R14, R20 ;  /* 0x0000000e082c723c */ /* 0x000fe20000001814 */
[----:B------:R-:W-:Y:S06]  /*4aa0*/  LDSM.16.MT88.4 R20, [R201+0x1800] ;  /* 0x00180000c914783b */ /* 0x000fec0000004200 */
[--C-:B------:R-:W-:Y:S01]  /*4ab0*/  FFMA.FTZ R8, R167, c[0x0][0x2d0], -R16.reuse ;  /* 0x0000b400a7087a23 */ /* 0x100fe20000010810 */
[C---:B------:R-:W-:Y:S03]  /*4ac0*/  HMMA.16816.F32 R92, R4.reuse, R48, R92 ;  /* 0x00000030045c723c */ /* 0x040fe6000000185c */
[----:B------:R1:W-:Y:S05]  /*4ad0*/  MUFU.EX2 R224, R8 ;  /* 0x0000000800e07308 */ /* 0x0003ea0000000800 */
[C---:B------:R-:W-:Y:S08]  /*4ae0*/  HMMA.16816.F32 R76, R4.reuse, R40, R76 ;  /* 0x00000028044c723c */ /* 0x040ff0000000184c */
[----:B------:R-:W-:Y:S01]  /*4af0*/  HMMA.16816.F32 R140, R4, R12, R72 ;  /* 0x0000000c048c723c */ /* 0x000fe20000001848 */
[----:B-1----:R-:W-:-:S04]  /*4b00*/  FFMA.FTZ R8, R166, c[0x0][0x2d0], -R16 ;  /* 0x0000b400a6087a23 */ /* 0x002fc80000010810 */
[----:B------:R1:W-:Y:S03]  /*4b10*/  MUFU.EX2 R225, R8 ;  /* 0x0000000800e17308 */ /* 0x0003e60000000800 */
[C---:B------:R-:W-:Y:S01]  /*4b20*/  HMMA.16816.F32 R64, R4.reuse, R66, R88 ;  /* 0x000000420440723c */ /* 0x040fe20000001858 */
[----:B------:R-:W-:Y:S02]  /*4b30*/  MOV R75, R196 ;  /* 0x000000c4004b7202 */ /* 0x000fe40000000f00 */
[----:B------:R-:W-:Y:S02]  /*4b40*/  MOV R74, R175 ;  /* 0x000000af004a7202 */ /* 0x000fe40000000f00 */
[----:B------:R-:W-:Y:S02]  /*4b50*/  MOV R73, R174 ;  /* 0x000000ae00497202 */ /* 0x000fe40000000f00 */
[----:B------:R-:W-:Y:S01]  /*4b60*/  MOV R89, R144 ;  /* 0x0000009000597202 */ /* 0x000fe20000000f00 */
[----:B------:R-:W-:Y:S01]  /*4b70*/  HMMA.16816.F32 R60, R4, R62, R96 ;  /* 0x0000003e043c723c */ /* 0x000fe20000001860 */
[----:B------:R-:W-:-:S02]  /*4b80*/  MOV R91, R197 ;  /* 0x000000c5005b7202 */ /* 0x000fc40000000f00 */
[----:B------:R-:W-:Y:S02]  /*4b90*/  MOV R72, R173 ;  /* 0x000000ad00487202 */ /* 0x000fe40000000f00 */
[----:B------:R-:W-:Y:S01]  /*4ba0*/  MOV R90, R172 ;  /* 0x000000ac005a7202 */ /* 0x000fe20000000f00 */
[--C-:B-1----:R-:W-:Y:S02]  /*4bb0*/  FFMA.FTZ R8, R165, c[0x0][0x2d0], -R16.reuse ;  /* 0x0000b400a5087a23 */ /* 0x102fe40000010810 */
[C---:B------:R-:W-:Y:S02]  /*4bc0*/  HMMA.16816.F32 R56, R4.reuse, R58, R100 ;  /* 0x0000003a0438723c */ /* 0x040fe40000001864 */
[----:B------:R1:W-:Y:S06]  /*4bd0*/  MUFU.EX2 R226, R8 ;  /* 0x0000000800e27308 */ /* 0x0003ec0000000800 */
[C---:B------:R-:W-:Y:S08]  /*4be0*/  HMMA.16816.F32 R48, R4.reuse, R50, R104 ;  /* 0x000000320430723c */ /* 0x040ff00000001868 */
[----:B------:R-:W-:Y:S01]  /*4bf0*/  HMMA.16816.F32 R40, R4, R42, R108 ;  /* 0x0000002a0428723c */ /* 0x000fe2000000186c */
[----:B------:R-:W-:Y:S01]  /*4c00*/  LDSM.16.MT88.4 R108, [R202+0xc00] ;  /* 0x000c0000ca6c783b */ /* 0x000fe20000004200 */
[----:B-1----:R-:W-:-:S04]  /*4c10*/  FFMA.FTZ R8, R164, c[0x0][0x2d0], -R16 ;  /* 0x0000b400a4087a23 */ /* 0x002fc80000010810 */
[----:B------:R1:W2:Y:S02]  /*4c20*/  MUFU.EX2 R227, R8 ;  /* 0x0000000800e37308 */ /* 0x0002a40000000800 */
[----:B------:R-:W-:Y:S01]  /*4c30*/  HMMA.16816.F32 R36, R4, R14, R112 ;  /* 0x0000000e0424723c */ /* 0x000fe20000001870 */
[----:B------:R-:W4:Y:S06]  /*4c40*/  LDSM.16.MT88.4 R12, [R201+0x800] ;  /* 0x00080000c90c783b */ /* 0x000f2c0000004200 */
[----:B------:R-:W-:Y:S02]  /*4c50*/  FFMA.FTZ R4, R139, c[0x0][0x2d0], -R2 ;  /* 0x0000b4008b047a23 */ /* 0x000fe40000010802 */
[----:B-1----:R-:W-:Y:S01]  /*4c60*/  FFMA.FTZ R8, R151, c[0x0][0x2d0], -R3 ;  /* 0x0000b40097087a23 */ /* 0x002fe20000010803 */
[----:B--2---:R-:W-:Y:S01]  /*4c70*/  F2FP.PACK_AB R10, R227, R226 ;  /* 0x000000e2e30a723e */ /* 0x004fe200000000ff */
[----:B------:R1:W-:Y:S08]  /*4c80*/  MUFU.EX2 R151, R4 ;  /* 0x0000000400977308 */ /* 0x0003f00000000800 */
[----:B------:R2:W-:Y:S01]  /*4c90*/  MUFU.EX2 R199, R8 ;  /* 0x0000000800c77308 */ /* 0x0005e20000000800 */
[----:B-1----:R-:W-:-:S07]  /*4ca0*/  FFMA.FTZ R4, R126, c[0x0][0x2d0], -R0 ;  /* 0x0000b4007e047a23 */ /* 0x002fce0000010800 */
[----:B------:R1:W-:Y:S01]  /*4cb0*/  MUFU.EX2 R144, R4 ;  /* 0x0000000400907308 */ /* 0x0003e20000000800 */
[----:B--2---:R-:W-:-:S07]  /*4cc0*/  FFMA.FTZ R8, R150, c[0x0][0x2d0], -R3 ;  /* 0x0000b40096087a23 */ /* 0x004fce0000010803 */
[----:B------:R2:W5:Y:S01]  /*4cd0*/  MUFU.EX2 R217, R8 ;  /* 0x0000000800d97308 */ /* 0x0005620000000800 */
[----:B-1----:R-:W-:Y:S02]  /*4ce0*/  FFMA.FTZ R4, R125, c[0x0][0x2d0], -R0 ;  /* 0x0000b4007d047a23 */ /* 0x002fe40000010800 */
[----:B--2---:R-:W-:Y:S01]  /*4cf0*/  FFMA.FTZ R8, R146, c[0x0][0x2d0], -R3 ;  /* 0x0000b40092087a23 */ /* 0x004fe20000010803 */
[----:B-----5:R-:W-:-:S04]  /*4d00*/  F2FP.PACK_AB R9, R217, R199 ;  /* 0x000000c7d909723e */ /* 0x020fc800000000ff */
[----:B------:R1:W-:Y:S02]  /*4d10*/  MUFU.EX2 R222, R8 ;  /* 0x0000000800de7308 */ /* 0x0003e40000000800 */
[----:B-1----:R-:W-:-:S06]  /*4d20*/  FFMA.FTZ R8, R145, c[0x0][0x2d0], -R3 ;  /* 0x0000b40091087a23 */ /* 0x002fcc0000010803 */
[----:B------:R1:W2:Y:S08]  /*4d30*/  MUFU.EX2 R145, R4 ;  /* 0x0000000400917308 */ /* 0x0002b00000000800 */
[----:B------:R5:W3:Y:S01]  /*4d40*/  MUFU.EX2 R223, R8 ;  /* 0x0000000800df7308 */ /* 0x000ae20000000800 */
[----:B-1----:R-:W-:Y:S01]  /*4d50*/  FFMA.FTZ R4, R127, c[0x0][0x2d0], -R0 ;  /* 0x0000b4007f047a23 */ /* 0x002fe20000010800 */
[----:B--2---:R-:W-:-:S06]  /*4d60*/  F2FP.PACK_AB R5, R145, R144 ;  /* 0x000000909105723e */ /* 0x004fcc00000000ff */
[----:B------:R1:W-:Y:S01]  /*4d70*/  MUFU.EX2 R146, R4 ;  /* 0x0000000400927308 */ /* 0x0003e20000000800 */
[----:B-----5:R-:W-:Y:S01]  /*4d80*/  FFMA.FTZ R8, R138, c[0x0][0x2d0], -R2 ;  /* 0x0000b4008a087a23 */ /* 0x020fe20000010802 */
[----:B---3--:R-:W-:-:S06]  /*4d90*/  F2FP.PACK_AB R11, R223, R222 ;  /* 0x000000dedf0b723e */ /* 0x008fcc00000000ff */
[----:B------:R2:W-:Y:S01]  /*4da0*/  MUFU.EX2 R196, R8 ;  /* 0x0000000800c47308 */ /* 0x0005e20000000800 */
[----:B-1----:R-:W-:Y:S02]  /*4db0*/  FFMA.FTZ R4, R124, c[0x0][0x2d0], -R0 ;  /* 0x0000b4007c047a23 */ /* 0x002fe40000010800 */
[----:B------:R-:W-:Y:S05]  /*4dc0*/  LDSM.16.MT88.4 R124, [R201+0x1c00] ;  /* 0x001c0000c97c783b */ /* 0x000fea0000004200 */
[----:B------:R-:W1:Y:S01]  /*4dd0*/  MUFU.EX2 R150, R4 ;  /* 0x0000000400967308 */ /* 0x000e620000000800 */
[----:B--2---:R-:W-:-:S07]  /*4de0*/  FFMA.FTZ R8, R137, c[0x0][0x2d0], -R2 ;  /* 0x0000b40089087a23 */ /* 0x004fce0000010802 */
[----:B------:R2:W3:Y:S01]  /*4df0*/  MUFU.EX2 R197, R8 ;  /* 0x0000000800c57308 */ /* 0x0004e20000000800 */
[----:B-1----:R-:W-:Y:S01]  /*4e00*/  F2FP.PACK_AB R7, R150, R146 ;  /* 0x000000929607723e */ /* 0x002fe200000000ff */
[----:B--2---:R-:W-:Y:S01]  /*4e10*/  FFMA.FTZ R8, R136, c[0x0][0x2d0], -R2 ;  /* 0x0000b40088087a23 */ /* 0x004fe20000010802 */
[----:B---3--:R-:W-:-:S05]  /*4e20*/  F2FP.PACK_AB R4, R197, R196 ;  /* 0x000000c4c504723e */ /* 0x008fca00000000ff */
[----:B------:R1:W2:Y:S02]  /*4e30*/  MUFU.EX2 R198, R8 ;  /* 0x0000000800c67308 */ /* 0x0002a40000000800 */
[----:B-1----:R-:W-:Y:S02]  /*4e40*/  F2FP.PACK_AB R8, R225, R224 ;  /* 0x000000e0e108723e */ /* 0x002fe400000000ff */
[----:B--2---:R-:W-:-:S05]  /*4e50*/  F2FP.PACK_AB R6, R151, R198 ;  /* 0x000000c69706723e */ /* 0x004fca00000000ff */
[C---:B------:R-:W-:Y:S08]  /*4e60*/  HMMA.16816.F32 R112, R8.reuse, R26, R80 ;  /* 0x0000001a0870723c */ /* 0x040ff00000001850 */
[-C--:B----4-:R-:W-:Y:S08]  /*4e70*/  HMMA.16816.F32 R152, R8, R12.reuse, R152 ;  /* 0x0000000c0898723c */ /* 0x090ff00000001898 */
[----:B------:R-:W-:Y:S08]  /*4e80*/  HMMA.16816.F32 R156, R4, R12, R156 ;  /* 0x0000000c049c723c */ /* 0x000ff0000000189c */
[-C--:B------:R-:W-:Y:S08]  /*4e90*/  HMMA.16816.F32 R164, R8, R14.reuse, R68 ;  /* 0x0000000e08a4723c */ /* 0x080ff00000001844 */
[----:B------:R-:W-:Y:S01]  /*4ea0*/  HMMA.16816.F32 R64, R4, R14, R64 ;  /* 0x0000000e0440723c */ /* 0x000fe20000001840 */
[----:B------:R-:W1:Y:S07]  /*4eb0*/  LDSM.16.MT88.4 R12, [R202+0x1800] ;  /* 0x00180000ca0c783b */ /* 0x000e6e0000004200 */
[----:B------:R-:W-:Y:S01]  /*4ec0*/  HMMA.16816.F32 R80, R8, R30, R32 ;  /* 0x0000001e0850723c */ /* 0x000fe20000001820 */
[----:B------:R-:W2:Y:S07]  /*4ed0*/  LDSM.16.MT88.4 R32, [R202+0x2800] ;  /* 0x00280000ca20783b */ /* 0x000eae0000004200 */
[----:B------:R-:W-:Y:S08]  /*4ee0*/  HMMA.16816.F32 R172, R4, R24, R132 ;  /* 0x0000001804ac723c */ /* 0x000ff00000001884 */
[C---:B------:R-:W-:Y:S08]  /*4ef0*/  HMMA.16816.F32 R104, R8.reuse, R28, R84 ;  /* 0x0000001c0868723c */ /* 0x040ff00000001854 */
[C---:B------:R-:W-:Y:S01]  /*4f00*/  HMMA.16816.F32 R100, R8.reuse, R24, R160 ;  /* 0x000000180864723c */ /* 0x040fe200000018a0 */
[----:B------:R-:W-:Y:S07]  /*4f10*/  LDSM.16.MT88.4 R160, [R201+0xc00] ;  /* 0x000c0000c9a0783b */ /* 0x000fee0000004200 */
[C---:B------:R-:W-:Y:S01]  /*4f20*/  HMMA.16816.F32 R68, R8.reuse, R20, R168 ;  /* 0x000000140844723c */ /* 0x040fe200000018a8 */
[----:B------:R-:W-:Y:S07]  /*4f30*/  LDSM.16.MT88.4 R168, [R202+0x1c00] ;  /* 0x001c0000caa8783b */ /* 0x000fee0000004200 */
[C---:B-1----:R-:W-:Y:S08]  /*4f40*/  HMMA.16816.F32 R132, R8.reuse, R12, R116 ;  /* 0x0000000c0884723c */ /* 0x042ff00000001874 */
[C---:B------:R-:W-:Y:S08]  /*4f50*/  HMMA.16816.F32 R128, R8.reuse, R22, R128 ;  /* 0x000000160880723c */ /* 0x040ff00000001880 */
[C---:B------:R-:W-:Y:S08]  /*4f60*/  HMMA.16816.F32 R52, R8.reuse, R14, R52 ;  /* 0x0000000e0834723c */ /* 0x040ff00000001834 */
[C---:B--2---:R-:W-:Y:S08]  /*4f70*/  HMMA.16816.F32 R84, R8.reuse, R32, R120 ;  /* 0x000000200854723c */ /* 0x044ff00000001878 */
[----:B------:R-:W-:Y:S01]  /*4f80*/  HMMA.16816.F32 R44, R8, R34, R44 ;  /* 0x00000022082c723c */ /* 0x000fe2000000182c */
[----:B------:R-:W2:Y:S06]  /*4f90*/  LDL R9, [R1+0x40] ;  /* 0x0000400001097983 */ /* 0x000eac0000100800 */
[----:B------:R-:W-:Y:S01]  /*4fa0*/  FFMA.FTZ R8, R195, c[0x0][0x2d0], -R16 ;  /* 0x0000b400c3087a23 */ /* 0x000fe20000010810 */
[----:B------:R-:W-:Y:S01]  /*4fb0*/  HMMA.16816.F32 R60, R4, R26, R60 ;  /* 0x0000001a043c723c */ /* 0x000fe2000000183c */
[----:B------:R-:W-:-:S02]  /*4fc0*/  MOV R195, R72 ;  /* 0x0000004800c37202 */ /* 0x000fc40000000f00 */
[----:B------:R1:W-:Y:S05]  /*4fd0*/  MUFU.EX2 R24, R8 ;  /* 0x0000000800187308 */ /* 0x0003ea0000000800 */
[C---:B------:R-:W-:Y:S07]  /*4fe0*/  HMMA.16816.F32 R120, R4.reuse, R20, R180 ;  /* 0x000000140478723c */ /* 0x040fee00000018b4 */
[----:B------:R-:W-:Y:S01]  /*4ff0*/  MOV R182, R18 ;  /* 0x0000001200b67202 */ /* 0x000fe20000000f00 */
[----:B------:R-:W-:Y:S01]  /*5000*/  HMMA.16816.F32 R56, R4, R22, R56 ;  /* 0x000000160438723c */ /* 0x000fe20000001838 */
[----:B------:R-:W-:Y:S01]  /*5010*/  MOV R181, R89 ;  /* 0x0000005900b57202 */ /* 0x000fe20000000f00 */
[----:B-1----:R-:W-:Y:S01]  /*5020*/  FFMA.FTZ R8, R194, c[0x0][0x2d0], -R16 ;  /* 0x0000b400c2087a23 */ /* 0x002fe20000010810 */
[----:B------:R-:W-:-:S02]  /*5030*/  MOV R194, R73 ;  /* 0x0000004900c27202 */ /* 0x000fc40000000f00 */
[----:B------:R-:W-:Y:S01]  /*5040*/  MOV R180, R90 ;  /* 0x0000005a00b47202 */ /* 0x000fe20000000f00 */
[----:B------:R1:W3:Y:S02]  /*5050*/  MUFU.EX2 R25, R8 ;  /* 0x0000000800197308 */ /* 0x0002e40000000800 */
[----:B------:R-:W-:Y:S01]  /*5060*/  HMMA.16816.F32 R48, R4, R14, R48 ;  /* 0x0000000e0430723c */ /* 0x000fe20000001830 */
[----:B------:R-:W-:-:S07]  /*5070*/  MOV R183, R19 ;  /* 0x0000001300b77202 */ /* 0x000fce0000000f00 */
[----:B------:R-:W-:Y:S01]  /*5080*/  HMMA.16816.F32 R136, R4, R12, R92 ;  /* 0x0000000c0488723c */ /* 0x000fe2000000185c */
[----:B-1----:R-:W-:Y:S01]  /*5090*/  FFMA.FTZ R8, R193, c[0x0][0x2d0], -R16 ;  /* 0x0000b400c1087a23 */ /* 0x002fe20000010810 */
[----:B------:R-:W-:-:S03]  /*50a0*/  MOV R193, R74 ;  /* 0x0000004a00c17202 */ /* 0x000fc60000000f00 */
[----:B------:R1:W-:Y:S02]  /*50b0*/  MUFU.EX2 R27, R8 ;  /* 0x00000008001b7308 */ /* 0x0003e40000000800 */
[----:B-1----:R-:W-:Y:S01]  /*50c0*/  FFMA.FTZ R8, R192, c[0x0][0x2d0], -R16 ;  /* 0x0000b400c0087a23 */ /* 0x002fe20000010810 */
[----:B------:R-:W-:Y:S02]  /*50d0*/  MOV R192, R75 ;  /* 0x0000004b00c07202 */ /* 0x000fe40000000f00 */
[C---:B------:R-:W-:Y:S03]  /*50e0*/  HMMA.16816.F32 R72, R4.reuse, R28, R76 ;  /* 0x0000001c0448723c */ /* 0x040fe6000000184c */
[----:B------:R1:W-:Y:S05]  /*50f0*/  MUFU.EX2 R26, R8 ;  /* 0x00000008001a7308 */ /* 0x0003ea0000000800 */
[----:B------:R-:W-:Y:S01]  /*5100*/  HMMA.16816.F32 R40, R4, R30, R40 ;  /* 0x0000001e0428723c */ /* 0x000fe20000001828 */
[----:B------:R-:W-:-:S07]  /*5110*/  MOV R29, R91 ;  /* 0x0000005b001d7202 */ /* 0x000fce0000000f00 */
[----:B------:R-:W-:Y:S01]  /*5120*/  HMMA.16816.F32 R36, R4, R34, R36 ;  /* 0x000000220424723c */ /* 0x000fe20000001824 */
[--C-:B-1----:R-:W-:Y:S02]  /*5130*/  FFMA.FTZ R8, R191, c[0x0][0x2d0], -R3.reuse ;  /* 0x0000b400bf087a23 */ /* 0x102fe40000010803 */
[----:B------:R-:W-:Y:S01]  /*5140*/  FADD.FTZ R10, R229, R228 ;  /* 0x000000e4e50a7221 */ /* 0x000fe20000010000 */
[----:B---3--:R-:W-:Y:S01]  /*5150*/  F2FP.PACK_AB R96, R25, R24 ;  /* 0x000000181960723e */ /* 0x008fe200000000ff */
[----:B------:R1:W-:Y:S01]  /*5160*/  MUFU.EX2 R20, R8 ;  /* 0x0000000800147308 */ /* 0x0003e20000000800 */
[----:B------:R-:W-:Y:S01]  /*5170*/  LDSM.16.MT88.4 R76, [R201+0x2c00] ;  /* 0x002c0000c94c783b */ /* 0x000fe20000004200 */
[----:B-1----:R-:W-:-:S06]  /*5180*/  FFMA.FTZ R8, R190, c[0x0][0x2d0], -R3 ;  /* 0x0000b400be087a23 */ /* 0x002fcc0000010803 */
[----:B------:R1:W3:Y:S02]  /*5190*/  MUFU.EX2 R21, R8 ;  /* 0x0000000800157308 */ /* 0x0002e40000000800 */
[--C-:B-1----:R-:W-:Y:S02]  /*51a0*/  FFMA.FTZ R8, R189, c[0x0][0x2d0], -R3.reuse ;  /* 0x0000b400bd087a23 */ /* 0x102fe40000010803 */
[----:B------:R-:W-:-:S04]  /*51b0*/  FFMA.FTZ R3, R188, c[0x0][0x2d0], -R3 ;  /* 0x0000b400bc037a23 */ /* 0x000fc80000010803 */
[----:B------:R1:W-:Y:S02]  /*51c0*/  MUFU.EX2 R22, R3 ;  /* 0x0000000300167308 */ /* 0x0003e40000000800 */
[----:B-1----:R-:W-:-:S06]  /*51d0*/  FFMA.FTZ R3, R187, c[0x0][0x2d0], -R2 ;  /* 0x0000b400bb037a23 */ /* 0x002fcc0000010802 */
[----:B------:R1:W-:Y:S01]  /*51e0*/  MUFU.EX2 R15, R3 ;  /* 0x00000003000f7308 */ /* 0x0003e20000000800 */
[----:B------:R-:W-:Y:S01]  /*51f0*/  HMMA.16816.F32 R88, R4, R32, R140 ;  /* 0x000000200458723c */ /* 0x000fe2000000188c */
[----:B------:R-:W4:Y:S01]  /*5200*/  LDSM.16.MT88.4 R4, [R202+0x2c00] ;  /* 0x002c0000ca04783b */ /* 0x000f220000004200 */
[----:B-1----:R-:W-:-:S05]  /*5210*/  FFMA.FTZ R3, R186, c[0x0][0x2d0], -R2 ;  /* 0x0000b400ba037a23 */ /* 0x002fca0000010802 */
[----:B------:R1:W-:Y:S02]  /*5220*/  MUFU.EX2 R18, R3 ;  /* 0x0000000300127308 */ /* 0x0003e40000000800 */
[--C-:B-1----:R-:W-:Y:S02]  /*5230*/  FFMA.FTZ R3, R185, c[0x0][0x2d0], -R2.reuse ;  /* 0x0000b400b9037a23 */ /* 0x102fe40000010802 */
[----:B------:R-:W-:-:S04]  /*5240*/  FFMA.FTZ R2, R184, c[0x0][0x2d0], -R2 ;  /* 0x0000b400b8027a23 */ /* 0x000fc80000010802 */
[----:B------:R1:W-:Y:S02]  /*5250*/  MUFU.EX2 R16, R2 ;  /* 0x0000000200107308 */ /* 0x0003e40000000800 */
[----:B-1----:R-:W-:-:S06]  /*5260*/  FFMA.FTZ R2, R179, c[0x0][0x2d0], -R0 ;  /* 0x0000b400b3027a23 */ /* 0x002fcc0000010800 */
[----:B------:R1:W-:Y:S02]  /*5270*/  MUFU.EX2 R11, R2 ;  /* 0x00000002000b7308 */ /* 0x0003e40000000800 */
[----:B-1----:R-:W-:-:S06]  /*5280*/  FFMA.FTZ R2, R178, c[0x0][0x2d0], -R0 ;  /* 0x0000b400b2027a23 */ /* 0x002fcc0000010800 */
[----:B------:R1:W-:Y:S02]  /*5290*/  MUFU.EX2 R12, R2 ;  /* 0x00000002000c7308 */ /* 0x0003e40000000800 */
[--C-:B-1----:R-:W-:Y:S02]  /*52a0*/  FFMA.FTZ R2, R177, c[0x0][0x2d0], -R0.reuse ;  /* 0x0000b400b1027a23 */ /* 0x102fe40000010800 */
[----:B------:R-:W-:-:S04]  /*52b0*/  FFMA.FTZ R0, R176, c[0x0][0x2d0], -R0 ;  /* 0x0000b400b0007a23 */ /* 0x000fc80000010800 */
[----:B------:R2:W-:Y:S08]  /*52c0*/  MUFU.EX2 R13, R2 ;  /* 0x00000002000d7308 */ /* 0x0005f00000000800 */
[----:B------:R1:W-:Y:S08]  /*52d0*/  MUFU.EX2 R14, R0 ;  /* 0x00000000000e7308 */ /* 0x0003f00000000800 */
[----:B------:R-:W5:Y:S08]  /*52e0*/  MUFU.EX2 R23, R8 ;  /* 0x0000000800177308 */ /* 0x000f700000000800 */
[----:B------:R1:W1:Y:S01]  /*52f0*/  MUFU.EX2 R19, R3 ;  /* 0x0000000300137308 */ /* 0x0002620000000800 */
[----:B--2---:R-:W-:Y:S01]  /*5300*/  @P5 IMAD.HI.U32 R2, R9, c[0x0][0x2c8], RZ ;  /* 0x0000b20009025a27 */ /* 0x004fe200078e00ff */
[----:B-1----:R-:W-:-:S02]  /*5310*/  MOV R0, R9 ;  /* 0x0000000900007202 */ /* 0x002fc40000000f00 */
[----:B------:R-:W-:Y:S02]  /*5320*/  MOV R9, c[0x0][0x2ac] ;  /* 0x0000ab0000097a02 */ /* 0x000fe40000000f00 */
[----:B------:R-:W-:-:S03]  /*5330*/  @P5 SHF.R.U32.HI R0, RZ, c[0x0][0x2cc], R2 ;  /* 0x0000b300ff005a19 */ /* 0x000fc60000011602 */
[----:B------:R-:W-:-:S05]  /*5340*/  IMAD R9, R9, c[0x0][0x1d0], RZ ;  /* 0x0000740009097a24 */ /* 0x000fca00078e02ff */
[----:B------:R-:W-:Y:S01]  /*5350*/  IADD3 R0, R0, -c[0x0][0x168], R9 ;  /* 0x80005a0000007a10 */ /* 0x000fe20007ffe009 */
[----:B------:R-:W-:-:S03]  /*5360*/  FADD.FTZ R3, R231, R230 ;  /* 0x000000e6e7037221 */ /* 0x000fc60000010000 */
[----:B------:R-:W-:Y:S01]  /*5370*/  SHF.R.S32.HI R2, RZ, 0x1f, R0 ;  /* 0x0000001fff027819 */ /* 0x000fe20000011400 */
[----:B------:R-:W-:Y:S02]  /*5380*/  FADD.FTZ R8, R239, R238 ;  /* 0x000000eeef087221 */ /* 0x000fe40000010000 */
[----:B------:R-:W-:Y:S01]  /*5390*/  FADD.FTZ R3, R29, R3 ;  /* 0x000000031d037221 */ /* 0x000fe20000010000 */
[----:B------:R-:W-:Y:S01]  /*53a0*/  LEA.HI R9, R2, R0, RZ, 0x6 ;  /* 0x0000000002097211 */ /* 0x000fe200078f30ff */
[----:B------:R-:W-:Y:S01]  /*53b0*/  FADD.FTZ R2, R248, R10 ;  /* 0x0000000af8027221 */ /* 0x000fe20000010000 */
[----:B---3--:R-:W-:Y:S01]  /*53c0*/  F2FP.PACK_AB R97, R21, R20 ;  /* 0x000000141561723e */ /* 0x008fe200000000ff */
[----:B------:R-:W-:Y:S01]  /*53d0*/  FADD.FTZ R0, R243, R8 ;  /* 0x00000008f3007221 */ /* 0x000fe20000010000 */
[----:B------:R-:W-:Y:S01]  /*53e0*/  F2FP.PACK_AB R98, R26, R27 ;  /* 0x0000001b1a62723e */ /* 0x000fe200000000ff */
[----:B------:R-:W-:Y:S01]  /*53f0*/  FADD.FTZ R8, R235, R232 ;  /* 0x000000e8eb087221 */ /* 0x000fe20000010000 */
[----:B-----5:R-:W-:Y:S01]  /*5400*/  F2FP.PACK_AB R99, R22, R23 ;  /* 0x000000171663723e */ /* 0x020fe200000000ff */
[----:B------:R-:W-:Y:S01]  /*5410*/  FADD.FTZ R3, R192, R3 ;  /* 0x00000003c0037221 */ /* 0x000fe20000010000 */
[----:B------:R-:W-:-:S02]  /*5420*/  F2FP.PACK_AB R92, R18, R15 ;  /* 0x0000000f125c723e */ /* 0x000fc400000000ff */
[----:B------:R-:W-:Y:S02]  /*5430*/  F2FP.PACK_AB R94, R16, R19 ;  /* 0x00000013105e723e */ /* 0x000fe400000000ff */
[----:B------:R-:W-:Y:S02]  /*5440*/  F2FP.PACK_AB R93, R12, R11 ;  /* 0x0000000b0c5d723e */ /* 0x000fe400000000ff */
[----:B------:R-:W-:Y:S01]  /*5450*/  F2FP.PACK_AB R95, R14, R13 ;  /* 0x0000000d0e5f723e */ /* 0x000fe200000000ff */
[----:B------:R-:W-:Y:S02]  /*5460*/  FADD.FTZ R2, R250, R2 ;  /* 0x00000002fa027221 */ /* 0x000fe40000010000 */
[----:B------:R-:W-:Y:S02]  /*5470*/  FADD.FTZ R0, R244, R0 ;  /* 0x00000000f4007221 */ /* 0x000fe40000010000 */
[----:B------:R-:W-:Y:S02]  /*5480*/  FADD.FTZ R8, R234, R8 ;  /* 0x00000008ea087221 */ /* 0x000fe40000010000 */
[----:B------:R-:W-:Y:S01]  /*5490*/  FADD.FTZ R3, R193, R3 ;  /* 0x00000003c1037221 */ /* 0x000fe20000010000 */
[----:B----4-:R-:W-:Y:S01]  /*54a0*/  HMMA.16816.F32 R84, R96, R4, R84 ;  /* 0x000000046054723c */ /* 0x010fe20000001854 */
[----:B------:R-:W-:-:S02]  /*54b0*/  FADD.FTZ R2, R251, R2 ;  /* 0x00000002fb027221 */ /* 0x000fc40000010000 */
[----:B------:R-:W-:-:S05]  /*54c0*/  FADD.FTZ R0, R247, R0 ;  /* 0x00000000f7007221 */ /* 0x000fca0000010000 */
        /* <DEDUP_REMOVED lines=37> */
[----:B------:R-:W-:-:S05]  /*5720*/  FADD.FTZ R0, R11, R2 ;  /* 0x000000020b007221 */ /* 0x000fca0000010000 */
[----:B------:R-:W-:Y:S01]  /*5730*/  HMMA.16816.F32 R152, R96, R160, R152 ;  /* 0x000000a06098723c */ /* 0x000fe20000001898 */
[----:B------:R-:W-:-:S07]  /*5740*/  FADD.FTZ R4, R25, R4 ;  /* 0x0000000419047221 */ /* 0x000fce0000010000 */
[----:B------:R-:W-:Y:S01]  /*5750*/  HMMA.16816.F32 R156, R92, R160, R156 ;  /* 0x000000a05c9c723c */ /* 0x000fe2000000189c */
[----:B------:R-:W-:-:S07]  /*5760*/  FADD.FTZ R0, R12, R0 ;  /* 0x000000000c007221 */ /* 0x000fce0000010000 */
        /* <DEDUP_REMOVED lines=16> */
[-C--:B------:R-:W-:Y:S08]  /*5870*/  HMMA.16816.F32 R96, R96, R6.reuse, R44 ;  /* 0x000000066060723c */ /* 0x080ff0000000182c */
[----:B------:R-:W-:Y:S07]  /*5880*/  HMMA.16816.F32 R92, R92, R6, R36 ;  /* 0x000000065c5c723c */ /* 0x000fee0000001824 */
[----:B------:R-:W-:Y:S01]  /*5890*/  FADD.FTZ R6, R21, R3 ;  /* 0x0000000315067221 */ /* 0x000fe20000010000 */
[----:B------:R-:W-:Y:S01]  /*58a0*/  SHF.R.S32.HI R3, RZ, 0x6, R9 ;  /* 0x00000006ff037819 */ /* 0x000fe20000011409 */
[----:B------:R-:W-:-:S03]  /*58b0*/  FADD.FTZ R0, R13, R0 ;  /* 0x000000000d007221 */ /* 0x000fc60000010000 */
[----:B------:R-:W-:Y:S01]  /*58c0*/  IMNMX R7, RZ, R3, !PT ;  /* 0x00000003ff077217 */ /* 0x000fe20007800200 */
[----:B------:R-:W-:Y:S02]  /*58d0*/  FADD.FTZ R3, R27, R4 ;  /* 0x000000041b037221 */ /* 0x000fe40000010000 */
[----:B------:R-:W-:Y:S02]  /*58e0*/  FADD.FTZ R2, R23, R6 ;  /* 0x0000000617027221 */ /* 0x000fe40000010000 */
[----:B------:R-:W-:Y:S02]  /*58f0*/  FADD.FTZ R4, R19, R5 ;  /* 0x0000000513047221 */ /* 0x000fe40000010000 */
[----:B------:R-:W-:Y:S02]  /*5900*/  FADD.FTZ R5, R26, R3 ;  /* 0x000000031a057221 */ /* 0x000fe40000010000 */
[----:B------:R-:W-:Y:S02]  /*5910*/  FADD.FTZ R3, R22, R2 ;  /* 0x0000000216037221 */ /* 0x000fe40000010000 */
[----:B------:R-:W-:Y:S01]  /*5920*/  FADD.FTZ R0, R14, R0 ;  /* 0x000000000e007221 */ /* 0x000fe20000010000 */
[----:B------:R1:W-:Y:S01]  /*5930*/  STL [R1+0x14], R7 ;  /* 0x0000140701007387 */ /* 0x0003e20000100800 */
[----:B------:R-:W-:-:S03]  /*5940*/  FADD.FTZ R2, R16, R4 ;  /* 0x0000000410027221 */ /* 0x000fc60000010000 */
[----:B------:R1:W-:Y:S01]  /*5950*/  STL [R1+0x4], R5 ;  /* 0x0000040501007387 */ /* 0x0003e20000100800 */
[----:B------:R-:W-:-:S03]  /*5960*/  IADD3 R221, R221, -0x2, RZ ;  /* 0xfffffffedddd7810 */ /* 0x000fc60007ffe0ff */
[----:B------:R1:W-:Y:S04]  /*5970*/  STL [R1+0x10], R3 ;  /* 0x0000100301007387 */ /* 0x0003e80000100800 */
[----:B------:R1:W-:Y:S04]  /*5980*/  STL [R1+0x8], R0 ;  /* 0x0000080001007387 */ /* 0x0003e80000100800 */
[----:B------:R1:W-:Y:S01]  /*5990*/  STL [R1+0xc], R2 ;  /* 0x00000c0201007387 */ /* 0x0003e20000100800 */
[----:B------:R-:W-:Y:S11]  /*59a0*/  ISETP.GE.AND P0, PT, R221, R7, PT ;  /* 0x00000007dd00720c */ /* 0x000ff60003f06270 */
[----:B------:R-:W-:Y:S02]  /*59b0*/  @!UPT UIADD3 URZ, URZ, URZ, URZ ;  /* 0x0000003f3f3ff290 */ /* 0x000fe4000fffe03f */
[----:B------:R-:W-:Y:S05]  /*59c0*/  @!P0 BRA `(.L_x_613) ;  /* 0x0000430000008947 */ /* 0x000fea0003800000 */
[----:B------:R-:W-:Y:S01]  /*59d0*/  MOV R146, R148 ;  /* 0x0000009400927202 */ /* 0x000fe20000000f00 */
[----:B------:R-:W-:Y:S01]  /*59e0*/  IMAD.MOV.U32 R151, RZ, RZ, R17 ;  /* 0x000000ffff977224 */ /* 0x000fe200078e0011 */
[----:B------:R-:W-:Y:S01]  /*59f0*/  MOV R145, R149 ;  /* 0x0000009500917202 */ /* 0x000fe20000000f00 */
[----:B------:R-:W-:Y:S01]  /*5a00*/  IMAD.MOV.U32 R235, RZ, RZ, R221 ;  /* 0x000000ffffeb7224 */ /* 0x000fe200078e00dd */
[----:B------:R-:W-:Y:S02]  /*5a10*/  MOV R150, R147 ;  /* 0x0000009300967202 */ /* 0x000fe40000000f00 */
.L_x_624:
[----:B------:R-:W-:Y:S04]  /*5a20*/  DEPBAR.LE SB0, 0x0 ;  /* 0x000080000000791a */ /* 0x000fe80000000000 */
[----:B------:R-:W-:Y:S01]  /*5a30*/  WARPSYNC 0xffffffff ;  /* 0xffffffff00007948 */ /* 0x000fe20003800000 */
[----:B------:R-:W-:Y:S01]  /*5a40*/  BAR.SYNC.DEFER_BLOCKING 0x0 ;  /* 0x0000000000007b1d */ /* 0x000fe20000010000 */
[----:B------:R-:W-:Y:S05]  /*5a50*/  ISETP.GE.AND P0, PT, R235, RZ, PT ;  /* 0x000000ffeb00720c */ /* 0x000fea0003f06270 */
[----:B------:R2:W3:Y:S01]  /*5a60*/  LDSM.16.M88.4 R64, [R203] ;  /* 0x00000000cb40783b */ /* 0x0004e20000000200 */
[----:B------:R-:W-:Y:S03]  /*5a70*/  BSSY B0, `(.L_x_614) ;  /* 0x0000054000007945 */ /* 0x000fe60003800000 */
[----:B------:R2:W4:Y:S04]  /*5a80*/  LDSM.16.M88.4 R60, [R203+0x1000] ;  /* 0x00100000cb3c783b */ /* 0x0005280000000200 */
[----:B------:R2:W1:Y:S04]  /*5a90*/  LDSM.16.M88.4 R16, [R200] ;  /* 0x00000000c810783b */ /* 0x0004680000000200 */
[----:B------:R2:W1:Y:S04]  /*5aa0*/  LDSM.16.M88.4 R32, [R200+0x400] ;  /* 0x00040000c820783b */ /* 0x0004680000000200 */
[----:B------:R2:W1:Y:S04]  /*5ab0*/  LDSM.16.M88.4 R48, [R200+0x800] ;  /* 0x00080000c830783b */ /* 0x0004680000000200 */
[----:B------:R2:W1:Y:S04]  /*5ac0*/  LDSM.16.M88.4 R172, [R200+0xc00] ;  /* 0x000c0000c8ac783b */ /* 0x0004680000000200 */
[----:B------:R2:W1:Y:S04]  /*5ad0*/  LDSM.16.M88.4 R176, [R204] ;  /* 0x00000000ccb0783b */ /* 0x0004680000000200 */
[----:B------:R2:W1:Y:S04]  /*5ae0*/  LDSM.16.M88.4 R184, [R204+0x1000] ;  /* 0x00100000ccb8783b */ /* 0x0004680000000200 */
[----:B------:R2:W1:Y:S04]  /*5af0*/  LDSM.16.M88.4 R180, [R205] ;  /* 0x00000000cdb4783b */ /* 0x0004680000000200 */
[----:B------:R2:W1:Y:S04]  /*5b00*/  LDSM.16.M88.4 R188, [R216] ;  /* 0x00000000d8bc783b */ /* 0x0004680000000200 */
[----:B------:R2:W1:Y:S04]  /*5b10*/  LDSM.16.M88.4 R192, [R215] ;  /* 0x00000000d7c0783b */ /* 0x0004680000000200 */
[----:B------:R2:W1:Y:S01]  /*5b20*/  LDSM.16.M88.4 R196, [R214] ;  /* 0x00000000d6c4783b */ /* 0x0004620000000200 */
[----:B------:R-:W-:-:S05]  /*5b30*/  @!P0 BRA `(.L_x_615) ;  /* 0x0000047000008947 */ /* 0x000fca0003800000 */
[----:B-1-34-:R-:W-:Y:S01]  /*5b40*/  SHF.R.S32.HI R0, RZ, 0x1f, R233 ;  /* 0x0000001fff007819 */ /* 0x01afe200000114e9 */
[----:B------:R-:W3:Y:S01]  /*5b50*/  LDL.64 R8, [R1+0x30] ;  /* 0x0000300001087983 */ /* 0x000ee20000100a00 */
[----:B------:R-:W-:Y:S01]  /*5b60*/  SHF.R.S32.HI R4, RZ, 0x1f, R220 ;  /* 0x0000001fff047819 */ /* 0x000fe200000114dc */
[----:B------:R-:W-:Y:S01]  /*5b70*/  IMAD.WIDE.U32 R2, R233, c[0x0][0x208], RZ ;  /* 0x00008200e9027a25 */ /* 0x000fe200078e00ff */
[C---:B------:R-:W-:Y:S02]  /*5b80*/  IADD3 R6, R218.reuse, 0x40, RZ ;  /* 0x00000040da067810 */ /* 0x040fe40007ffe0ff */
[----:B------:R-:W-:Y:S01]  /*5b90*/  IADD3 R5, R218, 0x40, RZ ;  /* 0x00000040da057810 */ /* 0x000fe20007ffe0ff */
[----:B------:R-:W4:Y:S01]  /*5ba0*/  LDL R7, [R1+0x3c] ;  /* 0x00003c0001077983 */ /* 0x000f220000100800 */
[----:B------:R-:W-:Y:S01]  /*5bb0*/  SHF.R.S32.HI R6, RZ, 0x1f, R6 ;  /* 0x0000001fff067819 */ /* 0x000fe20000011406 */
[----:B------:R-:W-:Y:S02]  /*5bc0*/  IMAD R0, R0, c[0x0][0x208], RZ ;  /* 0x0000820000007a24 */ /* 0x000fe400078e02ff */
[----:B------:R-:W-:Y:S01]  /*5bd0*/  IMAD R4, R4, c[0x0][0x218], RZ ;  /* 0x0000860004047a24 */ /* 0x000fe200078e02ff */
[----:B------:R-:W-:Y:S01]  /*5be0*/  SHF.L.U64.HI R15, R5, 0x1, R6 ;  /* 0x00000001050f7819 */ /* 0x000fe20000010206 */
[----:B------:R-:W-:Y:S01]  /*5bf0*/  IMAD R0, R233, c[0x0][0x20c], R0 ;  /* 0x00008300e9007a24 */ /* 0x000fe200078e0200 */
[----:B------:R-:W-:Y:S01]  /*5c00*/  SHF.R.S32.HI R6, RZ, 0x1f, R218 ;  /* 0x0000001fff067819 */ /* 0x000fe200000114da */
[----:B------:R-:W-:Y:S02]  /*5c10*/  IMAD R4, R220, c[0x0][0x21c], R4 ;  /* 0x00008700dc047a24 */ /* 0x000fe400078e0204 */
[----:B------:R-:W-:Y:S01]  /*5c20*/  IMAD.IADD R3, R3, 0x1, R0 ;  /* 0x0000000103037824 */ /* 0x000fe200078e0200 */
[----:B------:R-:W-:Y:S01]  /*5c30*/  SHF.L.U64.HI R13, R218, 0x1, R6 ;  /* 0x00000001da0d7819 */ /* 0x000fe20000010206 */
[----:B------:R-:W-:Y:S02]  /*5c40*/  IMAD.SHL.U32 R22, R5, 0x2, RZ ;  /* 0x0000000205167824 */ /* 0x000fe400078e00ff */
[----:B------:R-:W-:Y:S04]  /*5c50*/  IMAD.WIDE.U32 R2, R220, c[0x0][0x218], R2 ;  /* 0x00008600dc027a25 */ /* 0x000fe800078e0002 */
[----:B------:R-:W-:Y:S02]  /*5c60*/  IMAD.SHL.U32 R21, R252, 0x2, RZ ;  /* 0x00000002fc157824 */ /* 0x000fe400078e00ff */
[----:B------:R-:W-:Y:S01]  /*5c70*/  IMAD.SHL.U32 R20, R218, 0x2, RZ ;  /* 0x00000002da147824 */ /* 0x000fe200078e00ff */
[----:B---3--:R-:W-:Y:S04]  /*5c80*/  IADD3 R0, P0, R8, R2, RZ ;  /* 0x0000000208007210 */ /* 0x008fe80007f1e0ff */
[----:B----4-:R-:W-:Y:S02]  /*5c90*/  IADD3.X R4, R7, R3, R4, P0, !PT ;  /* 0x0000000307047210 */ /* 0x010fe400007fe404 */
[C---:B------:R-:W-:Y:S02]  /*5ca0*/  LEA R12, P0, R0.reuse, c[0x0][0x1f8], 0x1 ;  /* 0x00007e00000c7a11 */ /* 0x040fe400078008ff */
[----:B------:R-:W-:Y:S02]  /*5cb0*/  SHF.R.S32.HI R7, RZ, 0x1f, R252 ;  /* 0x0000001fff077819 */ /* 0x000fe400000114fc */
[----:B------:R-:W-:Y:S02]  /*5cc0*/  LEA.HI.X R5, R0, c[0x0][0x1fc], R4, 0x1, P0 ;  /* 0x00007f0000057a11 */ /* 0x000fe400000f0c04 */
[----:B------:R-:W-:Y:S01]  /*5cd0*/  SHF.L.U64.HI R14, R252, 0x1, R7 ;  /* 0x00000001fc0e7819 */ /* 0x000fe20000010207 */
[----:B------:R-:W-:-:S05]  /*5ce0*/  BRA.DIV ~URZ, `(.L_x_616) ;  /* 0x0000b3b27f007947 */ /* 0x000fca000b800000 */
[----:B------:R1:W3:Y:S02]  /*5cf0*/  SHFL.IDX PT, R4, R5, RZ, 0x1c1f ;  /* 0x001c1fff05047589 */ /* 0x0002e400000e0000 */
.L_x_675:
[----:B------:R-:W-:-:S05]  /*5d00*/  BRA.DIV ~URZ, `(.L_x_617) ;  /* 0x0000b4027f007947 */ /* 0x000fca000b800000 */
[----:B------:R-:W4:Y:S01]  /*5d10*/  SHFL.IDX PT, R0, R12, RZ, 0x1c1f ;  /* 0x001c1fff0c007589 */ /* 0x000f2200000e0000 */
[----:B------:R-:W-:Y:S02]  /*5d20*/  ISETP.GE.AND P2, PT, R218, c[0x0][0x1d4], PT ;  /* 0x00007500da007a0c */ /* 0x000fe40003f46270 */
[----:B------:R-:W-:Y:S02]  /*5d30*/  ISETP.GE.AND P1, PT, R252, c[0x0][0x1d4], PT ;  /* 0x00007500fc007a0c */ /* 0x000fe40003f26270 */
[----:B------:R-:W-:Y:S02]  /*5d40*/  IADD3 R8, R218, 0x40, RZ ;  /* 0x00000040da087810 */ /* 0x000fe40007ffe0ff */
[----:B------:R-:W-:Y:S02]  /*5d50*/  SEL R11, RZ, 0x10, P2 ;  /* 0x00000010ff0b7807 */ /* 0x000fe40001000000 */
[----:B------:R-:W-:Y:S02]  /*5d60*/  SEL R10, RZ, 0x10, P1 ;  /* 0x00000010ff0a7807 */ /* 0x000fe40000800000 */
[C---:B----4-:R-:W-:Y:S02]  /*5d70*/  IADD3 R6, P0, R0.reuse, R20, RZ ;  /* 0x0000001400067210 */ /* 0x050fe40007f1e0ff */
[----:B------:R-:W-:Y:S03]  /*5d80*/  IADD3 R2, P6, R0, R21, RZ ;  /* 0x0000001500027210 */ /* 0x000fe60007fde0ff */
[----:B---3--:R-:W-:Y:S01]  /*5d90*/  IMAD.X R7, R4, 0x1, R13, P0 ;  /* 0x0000000104077824 */ /* 0x008fe200000e060d */
        /* <DEDUP_REMOVED lines=8> */
[----:B------:R4:W1:Y:S04]  /*5e20*/  SHFL.IDX PT, R4, R5, 0x1, 0x1c1f ;  /* 0x003c1f0005047f89 */ /* 0x00086800000e0000 */
[----:B------:R3:W2:Y:S04]  /*5e30*/  SHFL.IDX PT, R0, R12, 0x1, 0x1c1f ;  /* 0x003c1f000c007f89 */ /* 0x0006a800000e0000 */
[----:B------:R3:W-:Y:S01]  /*5e40*/  LDGSTS.E.BYPASS.LTC128B.128 [R219+0x2100], [R8.64], !P0 ;  /* 0x0210000008db7fae */ /* 0x0007e2000c101d46 */
[----:B-1--4-:R-:W-:Y:S03]  /*5e50*/  SEL R5, RZ, 0x10, P0 ;  /* 0x00000010ff057807 */ /* 0x012fe60000000000 */
.L_x_676:
[----:B---3--:R-:W-:Y:S02]  /*5e60*/  IADD3 R2, -R10, 0x10, RZ ;  /* 0x000000100a027810 */ /* 0x008fe40007ffe1ff */
[----:B------:R-:W-:Y:S02]  /*5e70*/  IADD3 R8, -R11, 0x10, RZ ;  /* 0x000000100b087810 */ /* 0x000fe40007ffe1ff */
[----:B------:R-:W-:Y:S02]  /*5e80*/  LOP3.LUT R6, R2, 0xf, RZ, 0xc0, !PT ;  /* 0x0000000f02067812 */ /* 0x000fe400078ec0ff */
[----:B------:R-:W-:Y:S02]  /*5e90*/  LOP3.LUT R8, R8, 0xf, RZ, 0xc0, !PT ;  /* 0x0000000f08087812 */ /* 0x000fe400078ec0ff */
[----:B------:R-:W-:Y:S02]  /*5ea0*/  IADD3 R3, -R5, 0x10, RZ ;  /* 0x0000001005037810 */ /* 0x000fe40007ffe1ff */
[-C--:B--2---:R-:W-:Y:S02]  /*5eb0*/  IADD3 R6, P6, P2, R6, R0.reuse, R21 ;  /* 0x0000000006067210 */ /* 0x084fe40007ade015 */
[----:B------:R-:W-:Y:S02]  /*5ec0*/  IADD3 R8, P1, P0, R8, R0, R20 ;  /* 0x0000000008087210 */ /* 0x000fe4000783e014 */
[----:B------:R-:W-:Y:S02]  /*5ed0*/  LOP3.LUT R2, R3, 0xf, RZ, 0xc0, !PT ;  /* 0x0000000f03027812 */ /* 0x000fe400078ec0ff */
[-C--:B------:R-:W-:Y:S02]  /*5ee0*/  IADD3.X R7, RZ, R4.reuse, R14, P6, P2 ;  /* 0x00000004ff077210 */ /* 0x080fe400037e440e */
[----:B------:R-:W-:Y:S02]  /*5ef0*/  ISETP.NE.U32.AND P6, PT, R11, RZ, PT ;  /* 0x000000ff0b00720c */ /* 0x000fe40003fc5070 */
[----:B------:R-:W-:Y:S02]  /*5f00*/  IADD3.X R9, RZ, R4, R13, P1, P0 ;  /* 0x00000004ff097210 */ /* 0x000fe40000fe040d */
[----:B------:R-:W-:Y:S02]  /*5f10*/  IADD3 R2, P1, P0, R2, R0, R22 ;  /* 0x0000000002027210 */ /* 0x000fe4000783e016 */
[----:B------:R-:W-:Y:S02]  /*5f20*/  ISETP.NE.U32.AND P2, PT, R10, RZ, PT ;  /* 0x000000ff0a00720c */ /* 0x000fe40003f45070 */
[----:B------:R-:W-:Y:S02]  /*5f30*/  IADD3.X R3, RZ, R4, R15, P1, P0 ;  /* 0x00000004ff037210 */ /* 0x000fe40000fe040f */
[----:B------:R-:W-:Y:S03]  /*5f40*/  ISETP.NE.U32.AND P0, PT, R5, RZ, PT ;  /* 0x000000ff0500720c */ /* 0x000fe60003f05070 */
[----:B------:R-:W-:Y:S01]  /*5f50*/  @!PT LDS RZ, [RZ] ;  /* 0x00000000fffff984 */ /* 0x000fe20000000800 */
[----:B------:R-:W-:Y:S01]  /*5f60*/  @!PT LDS RZ, [RZ] ;  /* 0x00000000fffff984 */ /* 0x000fe20000000800 */
[----:B------:R-:W-:Y:S01]  /*5f70*/  @!PT LDS RZ, [RZ] ;  /* 0x00000000fffff984 */ /* 0x000fe20000000800 */
[----:B------:R1:W-:Y:S06]  /*5f80*/  LDGSTS.E.BYPASS.LTC128B.128.ZFILL [R219+0x900], [R8.64], P6 ;  /* 0x0090000008db7fae */ /* 0x0003ec000b141d46 */
[----:B------:R1:W-:Y:S04]  /*5f90*/  LDGSTS.E.BYPASS.LTC128B.128.ZFILL [R219+0x1900], [R6.64], P2 ;  /* 0x0190000006db7fae */ /* 0x0003e80009141d46 */
[----:B------:R1:W-:Y:S02]  /*5fa0*/  LDGSTS.E.BYPASS.LTC128B.128.ZFILL [R219+0x2900], [R2.64], P0 ;  /* 0x0290000002db7fae */ /* 0x0003e40008141d46 */
.L_x_615:
[----:B---34-:R-:W-:Y:S05]  /*5fb0*/  BSYNC B0 ;  /* 0x0000000000007941 */ /* 0x018fea0003800000 */
.L_x_614:
[----:B------:R-:W0:Y:S01]  /*5fc0*/  LDGDEPBAR ;  /* 0x00000000000079af */ /* 0x000e220000000000 */
[----:B------:R-:W-:Y:S01]  /*5fd0*/  WARPSYNC 0xffffffff ;  /* 0xffffffff00007948 */ /* 0x000fe20003800000 */
[-C--:B-1----:R-:W-:Y:S01]  /*5fe0*/  HMMA.16816.F32 R4, R64, R16.reuse, RZ ;  /* 0x000000104004723c */ /* 0x082fe200000018ff */
[----:B------:R-:W-:Y:S02]  /*5ff0*/  BSSY B0, `(.L_x_618) ;  /* 0x00000d5000007945 */ /* 0x000fe40003800000 */
[----:B------:R-:W-:Y:S05]  /*6000*/  ISETP.GE.AND P0, PT, R235, 0x1, PT ;  /* 0x00000001eb00780c */ /* 0x000fea0003f06270 */
        /* <DEDUP_REMOVED lines=15> */
[----:B------:R-:W-:Y:S07]  /*6100*/  LDSM.16.M88.4 R172, [R203+0x2000] ;  /* 0x00200000cbac783b */ /* 0x000fee0000000200 */
[-C--:B------:R-:W-:Y:S08]  /*6110*/  HMMA.16816.F32 R4, R176, R180.reuse, R4 ;  /* 0x000000b4b004723c */ /* 0x080ff00000001804 */
[C---:B------:R-:W-:Y:S08]  /*6120*/  HMMA.16816.F32 R8, R184.reuse, R180, R8 ;  /* 0x000000b4b808723c */ /* 0x040ff00000001808 */
[-C--:B------:R-:W-:Y:S08]  /*6130*/  HMMA.16816.F32 R12, R184, R182.reuse, R12 ;  /* 0x000000b6b80c723c */ /* 0x080ff0000000180c */
[C---:B------:R-:W-:Y:S01]  /*6140*/  HMMA.16816.F32 R16, R176.reuse, R182, R16 ;  /* 0x000000b6b010723c */ /* 0x040fe20000001810 */
        /* <DEDUP_REMOVED lines=14> */
[----:B------:R-:W-:Y:S07]  /*6230*/  LDSM.16.M88.4 R184, [R200+0x1800] ;  /* 0x00180000c8b8783b */ /* 0x000fee0000000200 */
[----:B------:R-:W-:Y:S01]  /*6240*/  HMMA.16816.F32 R64, R176, R198, R64 ;  /* 0x000000c6b040723c */ /* 0x000fe20000001840 */
[----:B------:R-:W4:Y:S07]  /*6250*/  LDSM.16.M88.4 R176, [R200+0x1400] ;  /* 0x00140000c8b0783b */ /* 0x000f2e0000000200 */
[-C--:B-1----:R-:W-:Y:S08]  /*6260*/  HMMA.16816.F32 R4, R172, R180.reuse, R4 ;  /* 0x000000b4ac04723c */ /* 0x082ff00000001804 */
        /* <DEDUP_REMOVED lines=16> */
[-C--:B------:R-:W-:Y:S01]  /*6370*/  HMMA.16816.F32 R60, R188, R194.reuse, R60 ;  /* 0x000000c2bc3c723c */ /* 0x080fe2000000183c */
[----:B------:R-:W-:Y:S07]  /*6380*/  LDSM.16.M88.4 R188, [R211] ;  /* 0x00000000d3bc783b */ /* 0x000fee0000000200 */
[----:B------:R-:W-:Y:S01]  /*6390*/  HMMA.16816.F32 R64, R172, R194, R64 ;  /* 0x000000c2ac40723c */ /* 0x000fe20000001840 */
[----:B------:R-:W4:Y:S07]  /*63a0*/  LDSM.16.M88.4 R172, [R212] ;  /* 0x00000000d4ac783b */ /* 0x000f2e0000000200 */
[-C--:B-1----:R-:W-:Y:S01]  /*63b0*/  HMMA.16816.F32 R4, R176, R180.reuse, R4 ;  /* 0x000000b4b004723c */ /* 0x082fe20000001804 */
[----:B------:R-:W1:Y:S07]  /*63c0*/  LDSM.16.M88.4 R192, [R210] ;  /* 0x00000000d2c0783b */ /* 0x000e6e0000000200 */
        /* <DEDUP_REMOVED lines=20> */
[-C--:B---3--:R-:W-:Y:S01]  /*6510*/  HMMA.16816.F32 R4, R172, R180.reuse, R4 ;  /* 0x000000b4ac04723c */ /* 0x088fe20000001804 */
[----:B------:R-:W3:Y:S07]  /*6520*/  LDSM.16.M88.4 R192, [R200+0x2c00] ;  /* 0x002c0000c8c0783b */ /* 0x000eee0000000200 */
[C---:B----4-:R-:W-:Y:S08]  /*6530*/  HMMA.16816.F32 R8, R188.reuse, R180, R8 ;  /* 0x000000b4bc08723c */ /* 0x050ff00000001808 */
[-C--:B------:R-:W-:Y:S08]  /*6540*/  HMMA.16816.F32 R12, R188, R182.reuse, R12 ;  /* 0x000000b6bc0c723c */ /* 0x080ff0000000180c */
[C---:B------:R-:W-:Y:S01]  /*6550*/  HMMA.16816.F32 R16, R172.reuse, R182, R16 ;  /* 0x000000b6ac10723c */ /* 0x040fe20000001810 */
[----:B------:R-:W-:Y:S07]  /*6560*/  LDSM.16.M88.4 R180, [R209] ;  /* 0x00000000d1b4783b */ /* 0x000fee0000000200 */
[-C--:B-1----:R-:W-:Y:S08]  /*6570*/  HMMA.16816.F32 R20, R172, R176.reuse, R20 ;  /* 0x000000b0ac14723c */ /* 0x082ff00000001814 */
        /* <DEDUP_REMOVED lines=8> */
[----:B------:R-:W4:Y:S07]  /*6600*/  LDSM.16.M88.4 R184, [R204+0x5000] ;  /* 0x00500000ccb8783b */ /* 0x000f2e0000000200 */
[-C--:B---3--:R-:W-:Y:S08]  /*6610*/  HMMA.16816.F32 R52, R172, R192.reuse, R52 ;  /* 0x000000c0ac34723c */ /* 0x088ff00000001834 */
[C---:B------:R-:W-:Y:S08]  /*6620*/  HMMA.16816.F32 R56, R188.reuse, R192, R56 ;  /* 0x000000c0bc38723c */ /* 0x040ff00000001838 */
[-C--:B------:R-:W-:Y:S01]  /*6630*/  HMMA.16816.F32 R60, R188, R194.reuse, R60 ;  /* 0x000000c2bc3c723c */ /* 0x080fe2000000183c */
[----:B------:R-:W-:Y:S07]  /*6640*/  LDSM.16.M88.4 R188, [R207] ;  /* 0x00000000cfbc783b */ /* 0x000fee0000000200 */
[----:B------:R-:W-:Y:S01]  /*6650*/  HMMA.16816.F32 R64, R172, R194, R64 ;  /* 0x000000c2ac40723c */ /* 0x000fe20000001840 */
[----:B------:R-:W3:Y:S07]  /*6660*/  LDSM.16.M88.4 R172, [R208] ;  /* 0x00000000d0ac783b */ /* 0x000eee0000000200 */
[-C--:B-1----:R-:W-:Y:S01]  /*6670*/  HMMA.16816.F32 R4, R176, R180.reuse, R4 ;  /* 0x000000b4b004723c */ /* 0x082fe20000001804 */
[----:B------:R-:W1:Y:S01]  /*6680*/  LDSM.16.M88.4 R192, [R206] ;  /* 0x00000000cec0783b */ /* 0x000e620000000200 */
[----:B------:R-:W-:Y:S06]  /*6690*/  DEPBAR.LE SB0, 0x0 ;  /* 0x000080000000791a */ /* 0x000fec0000000000 */
[C---:B----4-:R-:W-:Y:S01]  /*66a0*/  HMMA.16816.F32 R8, R184.reuse, R180, R8 ;  /* 0x000000b4b808723c */ /* 0x050fe20000001808 */
[----:B------:R-:W-:Y:S07]  /*66b0*/  BAR.SYNC.DEFER_BLOCKING 0x0 ;  /* 0x0000000000007b1d */ /* 0x000fee0000010000 */
        /* <DEDUP_REMOVED lines=9> */
[C---:B------:R-:W-:Y:S08]  /*6750*/  HMMA.16816.F32 R48, R176.reuse, R190, R48 ;  /* 0x000000beb030723c */ /* 0x040ff00000001830 */
[-C--:B-1----:R-:W-:Y:S08]  /*6760*/  HMMA.16816.F32 R52, R176, R192.reuse, R52 ;  /* 0x000000c0b034723c */ /* 0x082ff00000001834 */
[C---:B------:R-:W-:Y:S08]  /*6770*/  HMMA.16816.F32 R56, R184.reuse, R192, R56 ;  /* 0x000000c0b838723c */ /* 0x040ff00000001838 */
[-C--:B------:R-:W-:Y:S08]  /*6780*/  HMMA.16816.F32 R60, R184, R194.reuse, R60 ;  /* 0x000000c2b83c723c */ /* 0x080ff0000000183c */
[----:B------:R-:W-:Y:S01]  /*6790*/  HMMA.16816.F32 R64, R176, R194, R64 ;  /* 0x000000c2b040723c */ /* 0x000fe20000001840 */
[----:B------:R-:W-:Y:S07]  /*67a0*/  @!UPT UIADD3 URZ, URZ, URZ, URZ ;  /* 0x0000003f3f3ff290 */ /* 0x000fee000fffe03f */
[----:B------:R-:W-:-:S11]  /*67b0*/  @!P0 BRA `(.L_x_619) ;  /* 0x0000058000008947 */ /* 0x000fd60003800000 */
[C---:B------:R-:W-:Y:S01]  /*67c0*/  IADD3 R217, R218.reuse, 0x40, RZ ;  /* 0x00000040dad97810 */ /* 0x040fe20007ffe0ff */
[----:B------:R-:W3:Y:S01]  /*67d0*/  LDL R2, [R1+0x28] ;  /* 0x0000280001027983 */ /* 0x000ee20000100800 */
[----:B------:R-:W-:Y:S01]  /*67e0*/  IADD3 R147, R218, 0x40, RZ ;  /* 0x00000040da937810 */ /* 0x000fe20007ffe0ff */
[----:B------:R-:W-:Y:S01]  /*67f0*/  IMAD.MOV.U32 R220, RZ, RZ, RZ ;  /* 0x000000ffffdc7224 */ /* 0x000fe200078e00ff */
[----:B------:R-:W-:Y:S01]  /*6800*/  SHF.R.S32.HI R217, RZ, 0x1f, R217 ;  /* 0x0000001fffd97819 */ /* 0x000fe200000114d9 */
[----:B------:R-:W-:Y:S01]  /*6810*/  IMAD.SHL.U32 R182, R252, 0x2, RZ ;  /* 0x00000002fcb67824 */ /* 0x000fe200078e00ff */
[----:B------:R-:W4:Y:S01]  /*6820*/  LDL R0, [R1] ;  /* 0x0000000001007983 */ /* 0x000f220000100800 */
[C---:B------:R-:W-:Y:S01]  /*6830*/  IMAD.SHL.U32 R183, R147.reuse, 0x2, RZ ;  /* 0x0000000293b77824 */ /* 0x040fe200078e00ff */
[----:B------:R-:W-:Y:S01]  /*6840*/  SHF.L.U64.HI R180, R147, 0x1, R217 ;  /* 0x0000000193b47819 */ /* 0x000fe200000102d9 */
[----:B------:R-:W-:Y:S01]  /*6850*/  IMAD.SHL.U32 R181, R218, 0x2, RZ ;  /* 0x00000002dab57824 */ /* 0x000fe200078e00ff */
[----:B------:R-:W-:Y:S01]  /*6860*/  SHF.R.S32.HI R217, RZ, 0x1f, R252 ;  /* 0x0000001fffd97819 */ /* 0x000fe200000114fc */
[----:B------:R-:W5:Y:S01]  /*6870*/  LDL.64 R148, [R1+0x20] ;  /* 0x0000200001947983 */ /* 0x000f620000100a00 */
[----:B------:R-:W-:Y:S02]  /*6880*/  SHF.R.S32.HI R147, RZ, 0x1f, R218 ;  /* 0x0000001fff937819 */ /* 0x000fe400000114da */
[----:B------:R-:W-:Y:S02]  /*6890*/  SHF.L.U64.HI R179, R252, 0x1, R217 ;  /* 0x00000001fcb37819 */ /* 0x000fe400000102d9 */
[----:B------:R-:W-:Y:S01]  /*68a0*/  SHF.L.U64.HI R178, R218, 0x1, R147 ;  /* 0x00000001dab27819 */ /* 0x000fe20000010293 */
[----:B--2---:R-:W2:Y:S04]  /*68b0*/  LDL R144, [R1+0x38] ;  /* 0x0000380001907983 */ /* 0x004ea80000100800 */
[----:B------:R-:W2:Y:S06]  /*68c0*/  LDL.64 R222, [R1+0x18] ;  /* 0x0000180001de7983 */ /* 0x000eac0000100a00 */
[----:B------:R-:W2:Y:S01]  /*68d0*/  LDL R221, [R1+0x2c] ;  /* 0x00002c0001dd7983 */ /* 0x000ea20000100800 */
[----:B---3--:R-:W-:Y:S05]  /*68e0*/  IMAD R2, R235, 0x40, R2 ;  /* 0x00000040eb027824 */ /* 0x008fea00078e0202 */
[----:B----4-:R-:W-:Y:S05]  /*68f0*/  IADD3 R2, R2, -0x40, R0 ;  /* 0xffffffc002027810 */ /* 0x010fea0007ffe000 */
[----:B------:R-:W-:Y:S04]  /*6900*/  @P4 IMAD.HI.U32 R3, R2, c[0x0][0x2bc], RZ ;  /* 0x0000af0002034a27 */ /* 0x000fe800078e00ff */
[----:B------:R-:W-:Y:S01]  /*6910*/  IMAD.MOV.U32 R0, RZ, RZ, R2 ;  /* 0x000000ffff007224 */ /* 0x000fe200078e0002 */
[----:B------:R-:W-:Y:S04]  /*6920*/  @P4 SHF.R.U32.HI R0, RZ, c[0x0][0x2c0], R3 ;  /* 0x0000b000ff004a19 */ /* 0x000fe80000011603 */
[C---:B-----5:R-:W-:Y:S04]  /*6930*/  @!P3 IADD3 R3, P0, R0.reuse, R148, RZ ;  /* 0x000000940003b210 */ /* 0x060fe80007f1e0ff */
[----:B--2---:R-:W-:Y:S01]  /*6940*/  @!P3 LEA.HI.X.SX32 R144, R0, R144, 0x1, P0 ;  /* 0x000000900090b211 */ /* 0x004fe200000f0eff */
        /* <DEDUP_REMOVED lines=18> */
[----:B------:R-:W-:-:S06]  /*6a70*/  BRA.DIV ~URZ, `(.L_x_620) ;  /* 0x0000a8e27f007947 */ /* 0x000fcc000b800000 */
[----:B------:R1:W2:Y:S02]  /*6a80*/  SHFL.IDX PT, R144, R174, RZ, 0x1c1f ;  /* 0x001c1fffae907589 */ /* 0x0002a400000e0000 */
.L_x_677:
[----:B------:R-:W-:-:S05]  /*6a90*/  BRA.DIV ~URZ, `(.L_x_621) ;  /* 0x0000a9327f007947 */ /* 0x000fca000b800000 */
[----:B------:R-:W3:Y:S01]  /*6aa0*/  SHFL.IDX PT, R0, R177, RZ, 0x1c1f ;  /* 0x001c1fffb1007589 */ /* 0x000ee200000e0000 */
[----:B------:R-:W-:Y:S02]  /*6ab0*/  ISETP.GE.AND P2, PT, R218, c[0x0][0x1d4], PT ;  /* 0x00007500da007a0c */ /* 0x000fe40003f46270 */
[----:B------:R-:W-:Y:S02]  /*6ac0*/  ISETP.GE.AND P1, PT, R252, c[0x0][0x1d4], PT ;  /* 0x00007500fc007a0c */ /* 0x000fe40003f26270 */
[----:B------:R-:W-:Y:S02]  /*6ad0*/  IADD3 R147, R218, 0x40, RZ ;  /* 0x00000040da937810 */ /* 0x000fe40007ffe0ff */
[----:B------:R-:W-:Y:S02]  /*6ae0*/  SEL R176, RZ, 0x10, P2 ;  /* 0x00000010ffb07807 */ /* 0x000fe40001000000 */
[----:B------:R-:W-:Y:S02]  /*6af0*/  SEL R175, RZ, 0x10, P1 ;  /* 0x00000010ffaf7807 */ /* 0x000fe40000800000 */
[C---:B---3--:R-:W-:Y:S02]  /*6b00*/  IADD3 R148, P0, R0.reuse, R181, RZ ;  /* 0x000000b500947210 */ /* 0x048fe40007f1e0ff */
[----:B------:R-:W-:Y:S03]  /*6b10*/  IADD3 R2, P6, R0, R182, RZ ;  /* 0x000000b600027210 */ /* 0x000fe60007fde0ff */
[C---:B--2---:R-:W-:Y:S01]  /*6b20*/  IMAD.X R149, R144.reuse, 0x1, R178, P0 ;  /* 0x0000000190957824 */ /* 0x044fe200000e06b2 */
        /* <DEDUP_REMOVED lines=8> */
[----:B------:R3:W4:Y:S04]  /*6bb0*/  SHFL.IDX PT, R144, R174, 0x1, 0x1c1f ;  /* 0x003c1f00ae907f89 */ /* 0x00072800000e0000 */
[----:B------:R2:W1:Y:S04]  /*6bc0*/  SHFL.IDX PT, R0, R177, 0x1, 0x1c1f ;  /* 0x003c1f00b1007f89 */ /* 0x00046800000e0000 */
[----:B------:R2:W-:Y:S01]  /*6bd0*/  LDGSTS.E.BYPASS.LTC128B.128 [R219+0x5100], [R172.64], !P0 ;  /* 0x05100000acdb7fae */ /* 0x0005e2000c101d46 */
[----:B-1-3--:R-:W-:Y:S03]  /*6be0*/  SEL R174, RZ, 0x10, P0 ;  /* 0x00000010ffae7807 */ /* 0x00afe60000000000 */
.L_x_678:
[----:B--2---:R-:W-:Y:S02]  /*6bf0*/  IADD3 R2, -R175, 0x10, RZ ;  /* 0x00000010af027810 */ /* 0x004fe40007ffe1ff */
[----:B------:R-:W-:Y:S02]  /*6c00*/  IADD3 R172, -R176, 0x10, RZ ;  /* 0x00000010b0ac7810 */ /* 0x000fe40007ffe1ff */
[----:B------:R-:W-:Y:S02]  /*6c10*/  LOP3.LUT R148, R2, 0xf, RZ, 0xc0, !PT ;  /* 0x0000000f02947812 */ /* 0x000fe400078ec0ff */
[----:B------:R-:W-:Y:S02]  /*6c20*/  LOP3.LUT R172, R172, 0xf, RZ, 0xc0, !PT ;  /* 0x0000000facac7812 */ /* 0x000fe400078ec0ff */
[----:B------:R-:W-:Y:S02]  /*6c30*/  IADD3 R3, -R174, 0x10, RZ ;  /* 0x00000010ae037810 */ /* 0x000fe40007ffe1ff */
[-C--:B------:R-:W-:Y:S02]  /*6c40*/  IADD3 R148, P6, P2, R148, R0.reuse, R182 ;  /* 0x0000000094947210 */ /* 0x080fe40007ade0b6 */
[----:B------:R-:W-:Y:S02]  /*6c50*/  IADD3 R172, P1, P0, R172, R0, R181 ;  /* 0x00000000acac7210 */ /* 0x000fe4000783e0b5 */
[----:B------:R-:W-:Y:S02]  /*6c60*/  LOP3.LUT R2, R3, 0xf, RZ, 0xc0, !PT ;  /* 0x0000000f03027812 */ /* 0x000fe400078ec0ff */
[-C--:B----4-:R-:W-:Y:S02]  /*6c70*/  IADD3.X R149, RZ, R144.reuse, R179, P6, P2 ;  /* 0x00000090ff957210 */ /* 0x090fe400037e44b3 */
        /* <DEDUP_REMOVED lines=12> */
.L_x_619:
[----:B------:R-:W-:Y:S05]  /*6d40*/  BSYNC B0 ;  /* 0x0000000000007941 */ /* 0x000fea0003800000 */
.L_x_618:
[----:B------:R-:W3:Y:S01]  /*6d50*/  LDL R144, [R1+0x40] ;  /* 0x0000400001907983 */ /* 0x000ee20000100800 */
[----:B------:R-:W-:Y:S03]  /*6d60*/  MOV R0, 0x1 ;  /* 0x0000000100007802 */ /* 0x000fe60000000f00 */
[----:B-1----:R-:W3:Y:S02]  /*6d70*/  LDL R3, [R1+0x50] ;  /* 0x0000500001037983 */ /* 0x002ee40000100800 */
[----:B------:R-:W-:Y:S02]  /*6d80*/  IMAD R0, R235, -0x40, R0 ;  /* 0xffffffc0eb007824 */ /* 0x000fe400078e0200 */
[----:B------:R-:W4:Y:S04]  /*6d90*/  LDL R2, [R1+0x4c] ;  /* 0x00004c0001027983 */ /* 0x000f280000100800 */
[----:B------:R-:W0:Y:S01]  /*6da0*/  LDGDEPBAR ;  /* 0x00000000000079af */ /* 0x000e220000000000 */
[----:B---3--:R-:W-:Y:S02]  /*6db0*/  IADD3 R147, R3, R144, RZ ;  /* 0x0000009003937210 */ /* 0x008fe40007ffe0ff */
[----:B------:R-:W-:Y:S02]  /*6dc0*/  MOV R3, c[0x0][0x2ac] ;  /* 0x0000ab0000037a02 */ /* 0x000fe40000000f00 */
[----:B----4-:R-:W-:Y:S01]  /*6dd0*/  IADD3 R0, -R2, R0, RZ ;  /* 0x0000000002007210 */ /* 0x010fe20007ffe1ff */
[----:B------:R-:W-:Y:S04]  /*6de0*/  @P5 IMAD.HI.U32 R2, R147, c[0x0][0x2c8], RZ ;  /* 0x0000b20093025a27 */ /* 0x000fe800078e00ff */
[----:B------:R-:W-:Y:S01]  /*6df0*/  IMAD R0, R3, c[0x0][0x1d0], R0 ;  /* 0x0000740003007a24 */ /* 0x000fe200078e0200 */
[----:B------:R-:W-:Y:S04]  /*6e00*/  @P5 SHF.R.U32.HI R147, RZ, c[0x0][0x2cc], R2 ;  /* 0x0000b300ff935a19 */ /* 0x000fe80000011602 */
[----:B------:R-:W-:Y:S01]  /*6e10*/  IADD3 R144, R0, -c[0x0][0x168], RZ ;  /* 0x80005a0000907a10 */ /* 0x000fe20007ffe0ff */
[----:B------:R-:W-:-:S05]  /*6e20*/  BRA.DIV ~URZ, `(.L_x_622) ;  /* 0x0000a7f27f007947 */ /* 0x000fca000b800000 */
[----:B------:R1:W3:Y:S02]  /*6e30*/  SHFL.IDX PT, R0, R147, RZ, 0x1c1f ;  /* 0x001c1fff93007589 */ /* 0x0002e400000e0000 */
.L_x_679:
[----:B---3--:R-:W-:Y:S05]  /*6e40*/  IMAD.IADD R0, R144, 0x1, R0 ;  /* 0x0000000190007824 */ /* 0x008fea00078e0200 */
[C---:B------:R-:W-:Y:S02]  /*6e50*/  ISETP.GT.AND P6, PT, R0.reuse, RZ, PT ;  /* 0x000000ff0000720c */ /* 0x040fe40003fc4270 */
[C---:B------:R-:W-:Y:S02]  /*6e60*/  ISETP.GT.AND P2, PT, R0.reuse, 0x1, PT ;  /* 0x000000010000780c */ /* 0x040fe40003f44270 */
[C---:B------:R-:W-:Y:S02]  /*6e70*/  ISETP.GT.AND P1, PT, R0.reuse, 0x8, PT ;  /* 0x000000080000780c */ /* 0x040fe40003f24270 */
[----:B------:R-:W-:Y:S02]  /*6e80*/  ISETP.GT.AND P0, PT, R0, 0x9, PT ;  /* 0x000000090000780c */ /* 0x000fe40003f04270 */
[----:B------:R-:W-:Y:S02]  /*6e90*/  FSEL R172, R4, -INF , P6 ;  /* 0xff80000004ac7808 */ /* 0x000fe40003000000 */
[C---:B------:R-:W-:Y:S02]  /*6ea0*/  ISETP.GT.AND P6, PT, R0.reuse, 0x10, PT ;  /* 0x000000100000780c */ /* 0x040fe40003fc4270 */
[----:B------:R-:W-:Y:S02]  /*6eb0*/  FSEL R173, R5, -INF , P2 ;  /* 0xff80000005ad7808 */ /* 0x000fe40001000000 */
        /* <DEDUP_REMOVED lines=22> */
[----:B------:R-:W-:Y:S02]  /*7020*/  FSEL R229, R53, -INF , P2 ;  /* 0xff80000035e57808 */ /* 0x000fe40001000000 */
[----:B------:R-:W-:Y:S02]  /*7030*/  FSEL R228, R64, -INF , P1 ;  /* 0xff80000040e47808 */ /* 0x000fe40000800000 */
[----:B------:R-:W-:Y:S01]  /*7040*/  FSEL R227, R65, -INF , P0 ;  /* 0xff80000041e37808 */ /* 0x000fe20000000000 */
[----:B------:R-:W-:-:S05]  /*7050*/  BRA.DIV ~URZ, `(.L_x_623) ;  /* 0x0000a6227f007947 */ /* 0x000fca000b800000 */
[----:B------:R-:W-:Y:S01]  /*7060*/  FMNMX.FTZ R3, R172, R145, !PT ;  /* 0x00000091ac037209 */ /* 0x000fe20007810000 */
[----:B------:R-:W3:Y:S08]  /*7070*/  SHFL.IDX PT, R0, R147, 0x2, 0x1c1f ;  /* 0x005c1f0093007f89 */ /* 0x000ef000000e0000 */
[----:B------:R-:W4:Y:S08]  /*7080*/  SHFL.IDX PT, R2, R147, 0x1, 0x1c1f ;  /* 0x003c1f0093027f89 */ /* 0x000f3000000e0000 */
[----:B-1----:R-:W1:Y:S01]  /*7090*/  SHFL.IDX PT, R147, R147, 0x3, 0x1c1f ;  /* 0x007c1f0093937f89 */ /* 0x002e6200000e0000 */
[----:B---3--:R-:W-:Y:S05]  /*70a0*/  IMAD.IADD R0, R144, 0x1, R0 ;  /* 0x0000000190007824 */ /* 0x008fea00078e0200 */
[C---:B------:R-:W-:Y:S02]  /*70b0*/  ISETP.GT.AND P6, PT, R0.reuse, RZ, PT ;  /* 0x000000ff0000720c */ /* 0x040fe40003fc4270 */
[----:B------:R-:W-:Y:S01]  /*70c0*/  ISETP.GT.AND P2, PT, R0, 0x1, PT ;  /* 0x000000010000780c */ /* 0x000fe20003f44270 */
[----:B----4-:R-:W-:Y:S01]  /*70d0*/  IMAD.IADD R2, R144, 0x1, R2 ;  /* 0x0000000190027824 */ /* 0x010fe200078e0202 */
[----:B------:R-:W-:Y:S02]  /*70e0*/  FSEL R8, R8, -INF , P6 ;  /* 0xff80000008087808 */ /* 0x000fe40003000000 */
[----:B------:R-:W-:Y:S02]  /*70f0*/  FSEL R9, R9, -INF , P2 ;  /* 0xff80000009097808 */ /* 0x000fe40001000000 */
[C---:B------:R-:W-:Y:S02]  /*7100*/  ISETP.GT.AND P6, PT, R2.reuse, 0x8, PT ;  /* 0x000000080200780c */ /* 0x040fe40003fc4270 */
[----:B------:R-:W-:Y:S01]  /*7110*/  ISETP.GT.AND P2, PT, R2, 0x9, PT ;  /* 0x000000090200780c */ /* 0x000fe20003f44270 */
[----:B-1----:R-:W-:Y:S01]  /*7120*/  IMAD.IADD R144, R144, 0x1, R147 ;  /* 0x0000000190907824 */ /* 0x002fe200078e0293 */
[----:B------:R-:W-:Y:S02]  /*7130*/  FSEL R18, R18, -INF , P6 ;  /* 0xff80000012127808 */ /* 0x000fe40003000000 */
[----:B------:R-:W-:Y:S02]  /*7140*/  FSEL R19, R19, -INF , P2 ;  /* 0xff80000013137808 */ /* 0x000fe40001000000 */
[C---:B------:R-:W-:Y:S02]  /*7150*/  ISETP.GT.AND P6, PT, R0.reuse, 0x8, PT ;  /* 0x000000080000780c */ /* 0x040fe40003fc4270 */
[----:B------:R-:W-:Y:S02]  /*7160*/  ISETP.GT.AND P2, PT, R0, 0x9, PT ;  /* 0x000000090000780c */ /* 0x000fe40003f44270 */
[----:B------:R-:W-:Y:S02]  /*7170*/  FSEL R12, R12, -INF , P6 ;  /* 0xff8000000c0c7808 */ /* 0x000fe40003000000 */
[C---:B------:R-:W-:Y:S02]  /*7180*/  ISETP.GT.AND P6, PT, R2.reuse, 0x10, PT ;  /* 0x000000100200780c */ /* 0x040fe40003fc4270 */
[----:B------:R-:W-:Y:S02]  /*7190*/  FSEL R13, R13, -INF , P2 ;  /* 0xff8000000d0d7808 */ /* 0x000fe40001000000 */
[C---:B------:R-:W-:Y:S02]  /*71a0*/  ISETP.GT.AND P2, PT, R2.reuse, 0x11, PT ;  /* 0x000000110200780c */ /* 0x040fe40003f44270 */
[C---:B------:R-:W-:Y:S02]  /*71b0*/  ISETP.GT.AND P1, PT, R2.reuse, RZ, PT ;  /* 0x000000ff0200720c */ /* 0x040fe40003f24270 */
[----:B------:R-:W-:Y:S02]  /*71c0*/  ISETP.GT.AND P0, PT, R2, 0x1, PT ;  /* 0x000000010200780c */ /* 0x000fe40003f04270 */
[----:B------:R-:W-:Y:S02]  /*71d0*/  FSEL R64, R22, -INF , P6 ;  /* 0xff80000016407808 */ /* 0x000fe40003000000 */
[----:B------:R-:W-:Y:S02]  /*71e0*/  FSEL R65, R23, -INF , P2 ;  /* 0xff80000017417808 */ /* 0x000fe40001000000 */
[C---:B------:R-:W-:Y:S02]  /*71f0*/  ISETP.GT.AND P6, PT, R0.reuse, 0x10, PT ;  /* 0x000000100000780c */ /* 0x040fe40003fc4270 */
[----:B------:R-:W-:Y:S02]  /*7200*/  ISETP.GT.AND P2, PT, R0, 0x11, PT ;  /* 0x000000110000780c */ /* 0x000fe40003f44270 */
[----:B------:R-:W-:Y:S02]  /*7210*/  FSEL R16, R6, -INF , P1 ;  /* 0xff80000006107808 */ /* 0x000fe40000800000 */
[----:B------:R-:W-:Y:S02]  /*7220*/  FSEL R7, R7, -INF , P0 ;  /* 0xff80000007077808 */ /* 0x000fe40000000000 */
[C---:B------:R-:W-:Y:S02]  /*7230*/  ISETP.GT.AND P1, PT, R144.reuse, RZ, PT ;  /* 0x000000ff9000720c */ /* 0x040fe40003f24270 */
[----:B------:R-:W-:Y:S02]  /*7240*/  ISETP.GT.AND P0, PT, R144, 0x1, PT ;  /* 0x000000019000780c */ /* 0x000fe40003f04270 */
[----:B------:R-:W-:Y:S02]  /*7250*/  FSEL R189, R24, -INF , P6 ;  /* 0xff80000018bd7808 */ /* 0x000fe40003000000 */
[C---:B------:R-:W-:Y:S02]  /*7260*/  ISETP.GT.AND P6, PT, R2.reuse, 0x18, PT ;  /* 0x000000180200780c */ /* 0x040fe40003fc4270 */
[----:B------:R-:W-:Y:S02]  /*7270*/  FSEL R191, R25, -INF , P2 ;  /* 0xff80000019bf7808 */ /* 0x000fe40001000000 */
[----:B------:R-:W-:Y:S02]  /*7280*/  ISETP.GT.AND P2, PT, R2, 0x19, PT ;  /* 0x000000190200780c */ /* 0x000fe40003f44270 */
[----:B------:R-:W-:Y:S02]  /*7290*/  FSEL R10, R10, -INF , P1 ;  /* 0xff8000000a0a7808 */ /* 0x000fe40000800000 */
[----:B------:R-:W-:Y:S02]  /*72a0*/  FSEL R11, R11, -INF , P0 ;  /* 0xff8000000b0b7808 */ /* 0x000fe40000000000 */
[C---:B------:R-:W-:Y:S02]  /*72b0*/  ISETP.GT.AND P1, PT, R144.reuse, 0x8, PT ;  /* 0x000000089000780c */ /* 0x040fe40003f24270 */
        /* <DEDUP_REMOVED lines=32> */
[----:B------:R-:W-:Y:S02]  /*74c0*/  FSEL R221, R51, -INF , P2 ;  /* 0xff80000033dd7808 */ /* 0x000fe40001000000 */
[C---:B------:R-:W-:Y:S02]  /*74d0*/  ISETP.GT.AND P6, PT, R0.reuse, 0x28, PT ;  /* 0x000000280000780c */ /* 0x040fe40003fc4270 */
[----:B------:R-:W-:Y:S02]  /*74e0*/  ISETP.GT.AND P2, PT, R0, 0x29, PT ;  /* 0x000000290000780c */ /* 0x000fe40003f44270 */
        /* <DEDUP_REMOVED lines=18> */
[----:B------:R-:W-:Y:S02]  /*7610*/  FMNMX.FTZ R2, R173, R3, !PT ;  /* 0x00000003ad027209 */ /* 0x000fe40007810000 */
[----:B------:R-:W-:Y:S02]  /*7620*/  FSEL R245, R58, -INF , P6 ;  /* 0xff8000003af57808 */ /* 0x000fe40003000000 */
[----:B------:R-:W-:Y:S02]  /*7630*/  FSEL R244, R59, -INF , P2 ;  /* 0xff8000003bf47808 */ /* 0x000fe40001000000 */
[C---:B------:R-:W-:Y:S02]  /*7640*/  ISETP.GT.AND P6, PT, R0.reuse, 0x38, PT ;  /* 0x000000380000780c */ /* 0x040fe40003fc4270 */
[----:B------:R-:W-:Y:S02]  /*7650*/  ISETP.GT.AND P2, PT, R0, 0x39, PT ;  /* 0x000000390000780c */ /* 0x000fe40003f44270 */
        /* <DEDUP_REMOVED lines=54> */
[----:B------:R-:W-:Y:S02]  /*79c0*/  FMNMX.FTZ R0, R229, R0, !PT ;  /* 0x00000000e5007209 */ /* 0x000fe40007810000 */
[----:B------:R-:W-:Y:S02]  /*79d0*/  FMNMX.FTZ R3, R231, R3, !PT ;  /* 0x00000003e7037209 */ /* 0x000fe40007810000 */
[----:B------:R-:W-:Y:S02]  /*79e0*/  FMNMX.FTZ R2, R249, R2, !PT ;  /* 0x00000002f9027209 */ /* 0x000fe40007810000 */
[----:B------:R-:W-:Y:S02]  /*79f0*/  FMNMX.FTZ R144, R245, R144, !PT ;  /* 0x00000090f5907209 */ /* 0x000fe40007810000 */
[----:B------:R-:W-:Y:S02]  /*7a00*/  FSEL R247, R61, -INF , P2 ;  /* 0xff8000003df77808 */ /* 0x000fe40001000000 */
[----:B------:R-:W-:Y:S02]  /*7a10*/  FSEL R238, R62, -INF , P1 ;  /* 0xff8000003eee7808 */ /* 0x000fe40000800000 */
        /* <DEDUP_REMOVED lines=8> */
[----:B------:R-:W-:Y:S02]  /*7aa0*/  FSEL R234, R63, -INF , P0 ;  /* 0xff8000003fea7808 */ /* 0x000fe40000000000 */
[----:B------:R-:W-:Y:S04]  /*7ab0*/  FMNMX.FTZ R144, R238, R144, !PT ;  /* 0x00000090ee907209 */ /* 0x000fe80007810000 */
[----:B------:R-:W-:Y:S01]  /*7ac0*/  FMNMX.FTZ R144, R234, R144, !PT ;  /* 0x00000090ea907209 */ /* 0x000fe20007810000 */
[----:B------:R-:W3:Y:S08]  /*7ad0*/  SHFL.BFLY PT, R148, R3, 0x2, 0x1f ;  /* 0x0c401f0003947f89 */ /* 0x000ef000000e0000 */
[----:B------:R-:W4:Y:S08]  /*7ae0*/  SHFL.BFLY PT, R5, R2, 0x2, 0x1f ;  /* 0x0c401f0002057f89 */ /* 0x000f3000000e0000 */
[----:B------:R-:W5:Y:S01]  /*7af0*/  SHFL.BFLY PT, R6, R144, 0x2, 0x1f ;  /* 0x0c401f0090067f89 */ /* 0x000f6200000e0000 */
[----:B-1----:R-:W-:Y:S07]  /*7b00*/  FMNMX.FTZ R0, R4, R0, !PT ;  /* 0x0000000004007209 */ /* 0x002fee0007810000 */
[----:B------:R-:W1:Y:S01]  /*7b10*/  SHFL.BFLY PT, R149, R0, 0x1, 0x1f ;  /* 0x0c201f0000957f89 */ /* 0x000e6200000e0000 */
[----:B---3--:R-:W-:Y:S07]  /*7b20*/  FMNMX.FTZ R148, R3, R148, !PT ;  /* 0x0000009403947209 */ /* 0x008fee0007810000 */
[----:B------:R-:W3:Y:S01]  /*7b30*/  SHFL.BFLY PT, R4, R148, 0x1, 0x1f ;  /* 0x0c201f0094047f89 */ /* 0x000ee200000e0000 */
[----:B----4-:R-:W-:Y:S07]  /*7b40*/  FMNMX.FTZ R2, R2, R5, !PT ;  /* 0x0000000502027209 */ /* 0x010fee0007810000 */
[----:B------:R-:W4:Y:S01]  /*7b50*/  SHFL.BFLY PT, R147, R2, 0x1, 0x1f ;  /* 0x0c201f0002937f89 */ /* 0x000f2200000e0000 */
[----:B-----5:R-:W-:Y:S07]  /*7b60*/  FMNMX.FTZ R144, R144, R6, !PT ;  /* 0x0000000690907209 */ /* 0x020fee0007810000 */
[----:B------:R2:W2:Y:S01]  /*7b70*/  SHFL.BFLY PT, R3, R144, 0x1, 0x1f ;  /* 0x0c201f0090037f89 */ /* 0x0004a200000e0000 */
[----:B-1----:R-:W-:Y:S02]  /*7b80*/  FMNMX.FTZ R149, R0, R149, !PT ;  /* 0x0000009500957209 */ /* 0x002fe40007810000 */
[----:B---3--:R-:W-:Y:S02]  /*7b90*/  FMNMX.FTZ R148, R148, R4, !PT ;  /* 0x0000000494947209 */ /* 0x008fe40007810000 */
[----:B----4-:R-:W-:Y:S03]  /*7ba0*/  FMNMX.FTZ R147, R2, R147, !PT ;  /* 0x0000009302937209 */ /* 0x010fe60007810000 */
.L_x_680:
[C---:B------:R-:W-:Y:S01]  /*7bb0*/  FMUL.FTZ R180, R149.reuse, c[0x0][0x2d0] ;  /* 0x0000b40095b47a20 */ /* 0x040fe20000410000 */
[----:B------:R-:W-:Y:S01]  /*7bc0*/  FSETP.NEU.FTZ.AND P2, PT, R149, -INF , PT ;  /* 0xff8000009500780b */ /* 0x000fe20003f5d000 */
[C---:B------:R-:W-:Y:S01]  /*7bd0*/  FMUL.FTZ R181, R148.reuse, c[0x0][0x2d0] ;  /* 0x0000b40094b57a20 */ /* 0x040fe20000410000 */
[----:B------:R-:W-:Y:S01]  /*7be0*/  FSETP.NEU.FTZ.AND P1, PT, R148, -INF , PT ;  /* 0xff8000009400780b */ /* 0x000fe20003f3d000 */
[----:B------:R-:W-:Y:S01]  /*7bf0*/  FMUL.FTZ R182, R147, c[0x0][0x2d0] ;  /* 0x0000b40093b67a20 */ /* 0x000fe20000410000 */
[----:B------:R-:W-:Y:S01]  /*7c00*/  FSEL R180, R180, RZ, P2 ;  /* 0x000000ffb4b47208 */ /* 0x000fe20001000000 */
[----:B------:R-:W-:Y:S01]  /*7c10*/  WARPSYNC 0xffffffff ;  /* 0xffffffff00007948 */ /* 0x000fe20003800000 */
[----:B------:R-:W-:Y:S01]  /*7c20*/  FSEL R181, R181, RZ, P1 ;  /* 0x000000ffb5b57208 */ /* 0x000fe20000800000 */
[----:B------:R-:W1:Y:S01]  /*7c30*/  LDSM.16.MT88.4 R20, [R201] ;  /* 0x00000000c914783b */ /* 0x000e620000004200 */
[----:B------:R-:W-:Y:S01]  /*7c40*/  FSETP.NEU.FTZ.AND P0, PT, R147, -INF , PT ;  /* 0xff8000009300780b */ /* 0x000fe20003f1d000 */
[--C-:B------:R-:W-:Y:S01]  /*7c50*/  FFMA.FTZ R0, R172, c[0x0][0x2d0], -R180.reuse ;  /* 0x0000b400ac007a23 */ /* 0x100fe200000108b4 */
[----:B--2---:R-:W-:Y:S01]  /*7c60*/  FMNMX.FTZ R144, R3, R144, !PT ;  /* 0x0000009003907209 */ /* 0x004fe20007810000 */
[--C-:B------:R-:W-:Y:S01]  /*7c70*/  FFMA.FTZ R2, R173, c[0x0][0x2d0], -R180.reuse ;  /* 0x0000b400ad027a23 */ /* 0x100fe200000108b4 */
[----:B------:R-:W-:Y:S01]  /*7c80*/  FSEL R182, R182, RZ, P0 ;  /* 0x000000ffb6b67208 */ /* 0x000fe20000000000 */
[----:B------:R2:W-:Y:S01]  /*7c90*/  MUFU.EX2 R251, R0 ;  /* 0x0000000000fb7308 */ /* 0x0005e20000000800 */
[----:B------:R-:W-:Y:S01]  /*7ca0*/  FFMA.FTZ R48, R183, c[0x0][0x2d0], -R180 ;  /* 0x0000b400b7307a23 */ /* 0x000fe200000108b4 */
[----:B------:R-:W3:Y:S01]  /*7cb0*/  LDSM.16.MT88.4 R36, [R202] ;  /* 0x00000000ca24783b */ /* 0x000ee20000004200 */
[--C-:B------:R-:W-:Y:S02]  /*7cc0*/  FFMA.FTZ R60, R65, c[0x0][0x2d0], -R181.reuse ;  /* 0x0000b400413c7a23 */ /* 0x100fe400000108b5 */
[--C-:B------:R-:W-:Y:S02]  /*7cd0*/  FFMA.FTZ R4, R9, c[0x0][0x2d0], -R182.reuse ;  /* 0x0000b40009047a23 */ /* 0x100fe400000108b6 */
[--C-:B------:R-:W-:Y:S03]  /*7ce0*/  FFMA.FTZ R5, R8, c[0x0][0x2d0], -R182.reuse ;  /* 0x0000b40008057a23 */ /* 0x100fe600000108b6 */
[----:B------:R4:W5:Y:S01]  /*7cf0*/  MUFU.EX2 R67, R2 ;  /* 0x0000000200437308 */ /* 0x0009620000000800 */
[----:B------:R-:W1:Y:S09]  /*7d00*/  LDSM.16.MT88.4 R52, [R201+0x1000] ;  /* 0x00100000c934783b */ /* 0x000e720000004200 */
[----:B------:R-:W-:Y:S01]  /*7d10*/  MUFU.EX2 R6, R4 ;  /* 0x0000000400067308 */ /* 0x000fe20000000800 */
[--C-:B--2---:R-:W-:Y:S09]  /*7d20*/  FFMA.FTZ R0, R16, c[0x0][0x2d0], -R181.reuse ;  /* 0x0000b40010007a23 */ /* 0x104ff200000108b5 */
[----:B------:R2:W-:Y:S01]  /*7d30*/  MUFU.EX2 R56, R0 ;  /* 0x0000000000387308 */ /* 0x0005e20000000800 */
[--C-:B----4-:R-:W-:Y:S09]  /*7d40*/  FFMA.FTZ R2, R19, c[0x0][0x2d0], -R181.reuse ;  /* 0x0000b40013027a23 */ /* 0x110ff200000108b5 */
[----:B------:R4:W-:Y:S10]  /*7d50*/  MUFU.EX2 R63, R2 ;  /* 0x00000002003f7308 */ /* 0x0009f40000000800 */
[----:B------:R-:W-:Y:S01]  /*7d60*/  MUFU.EX2 R66, R5 ;  /* 0x0000000500427308 */ /* 0x000fe20000000800 */
[--C-:B--2---:R-:W-:Y:S09]  /*7d70*/  FFMA.FTZ R0, R7, c[0x0][0x2d0], -R181.reuse ;  /* 0x0000b40007007a23 */ /* 0x104ff200000108b5 */
[----:B------:R2:W1:Y:S01]  /*7d80*/  MUFU.EX2 R61, R0 ;  /* 0x00000000003d7308 */ /* 0x0004620000000800 */
[----:B----4-:R-:W-:Y:S09]  /*7d90*/  FFMA.FTZ R2, R13, c[0x0][0x2d0], -R182 ;  /* 0x0000b4000d027a23 */ /* 0x010ff200000108b6 */
[----:B------:R4:W-:Y:S01]  /*7da0*/  MUFU.EX2 R62, R2 ;  /* 0x00000002003e7308 */ /* 0x0009e20000000800 */
[--C-:B--2---:R-:W-:Y:S09]  /*7db0*/  FFMA.FTZ R0, R174, c[0x0][0x2d0], -R180.reuse ;  /* 0x0000b400ae007a23 */ /* 0x104ff200000108b4 */
[----:B------:R2:W-:Y:S01]  /*7dc0*/  MUFU.EX2 R27, R0 ;  /* 0x00000000001b7308 */ /* 0x0005e20000000800 */
[----:B----4-:R-:W-:Y:S01]  /*7dd0*/  FSEL R2, R148, RZ, P1 ;  /* 0x000000ff94027208 */ /* 0x010fe20000800000 */
[----:B--2---:R-:W-:Y:S01]  /*7de0*/  FFMA.FTZ R0, R17, c[0x0][0x2d0], -R180 ;  /* 0x0000b40011007a23 */ /* 0x004fe200000108b4 */
[----:B-----5:R-:W-:Y:S02]  /*7df0*/  F2FP.PACK_AB R172, R67, R251 ;  /* 0x000000fb43ac723e */ /* 0x020fe400000000ff */
[----:B-1----:R-:W-:Y:S05]  /*7e00*/  F2FP.PACK_AB R173, R61, R56 ;  /* 0x000000383dad723e */ /* 0x002fea00000000ff */
[----:B------:R1:W2:Y:S02]  /*7e10*/  MUFU.EX2 R57, R0 ;  /* 0x0000000000397308 */ /* 0x0002a40000000800 */
[----:B-1----:R-:W-:Y:S01]  /*7e20*/  FFMA.FTZ R0, R18, c[0x0][0x2d0], -R181 ;  /* 0x0000b40012007a23 */ /* 0x002fe200000108b5 */
[----:B--2---:R-:W-:Y:S07]  /*7e30*/  F2FP.PACK_AB R174, R57, R27 ;  /* 0x0000001b39ae723e */ /* 0x004fee00000000ff */
[----:B------:R1:W2:Y:S02]  /*7e40*/  MUFU.EX2 R26, R0 ;  /* 0x00000000001a7308 */ /* 0x0002a40000000800 */
[----:B-1----:R-:W-:Y:S01]  /*7e50*/  FFMA.FTZ R0, R12, c[0x0][0x2d0], -R182 ;  /* 0x0000b4000c007a23 */ /* 0x002fe200000108b6 */
[----:B--2---:R-:W-:Y:S07]  /*7e60*/  F2FP.PACK_AB R175, R63, R26 ;  /* 0x0000001a3faf723e */ /* 0x004fee00000000ff */
[----:B------:R1:W2:Y:S02]  /*7e70*/  MUFU.EX2 R25, R0 ;  /* 0x0000000000197308 */ /* 0x0002a40000000800 */
[----:B-1----:R-:W-:Y:S02]  /*7e80*/  FSEL R0, R149, RZ, P2 ;  /* 0x000000ff95007208 */ /* 0x002fe40001000000 */
[----:B--2---:R-:W-:Y:S03]  /*7e90*/  F2FP.PACK_AB R178, R62, R25 ;  /* 0x000000193eb2723e */ /* 0x004fe600000000ff */
[----:B------:R-:W-:Y:S04]  /*7ea0*/  FADD.FTZ R0, -R0, R145 ;  /* 0x0000009100007221 */ /* 0x000fe80000010100 */
[----:B------:R-:W-:Y:S04]  /*7eb0*/  FMUL.FTZ R0, R0, c[0x0][0x2d0] ;  /* 0x0000b40000007a20 */ /* 0x000fe80000410000 */
[----:B------:R1:W2:Y:S02]  /*7ec0*/  MUFU.EX2 R145, R0 ;  /* 0x0000000000917308 */ /* 0x0002a40000000800 */
[----:B-1----:R-:W-:Y:S01]  /*7ed0*/  FADD.FTZ R0, -R2, R146 ;  /* 0x0000009202007221 */ /* 0x002fe20000010100 */
[----:B------:R-:W-:Y:S01]  /*7ee0*/  FSEL R2, R147, RZ, P0 ;  /* 0x000000ff93027208 */ /* 0x000fe20000000000 */
[C---:B------:R-:W-:Y:S01]  /*7ef0*/  FMUL.FTZ R146, R144.reuse, c[0x0][0x2d0] ;  /* 0x0000b40090927a20 */ /* 0x040fe20000410000 */
[----:B------:R-:W-:Y:S01]  /*7f00*/  FSETP.NEU.FTZ.AND P0, PT, R144, -INF , PT ;  /* 0xff8000009000780b */ /* 0x000fe20003f1d000 */
[----:B------:R-:W-:Y:S02]  /*7f10*/  FMUL.FTZ R0, R0, c[0x0][0x2d0] ;  /* 0x0000b40000007a20 */ /* 0x000fe40000410000 */
[C---:B--2---:R-:W-:Y:S01]  /*7f20*/  FMUL.FTZ R5, R145.reuse, R153 ;  /* 0x0000009991057220 */ /* 0x044fe20000410000 */
[----:B------:R-:W-:Y:S01]  /*7f30*/  FSEL R146, R146, RZ, P0 ;  /* 0x000000ff92927208 */ /* 0x000fe20000000000 */
[----:B------:R1:W2:Y:S01]  /*7f40*/  MUFU.EX2 R3, R0 ;  /* 0x0000000000037308 */ /* 0x0002a20000000800 */
[C---:B------:R-:W-:Y:S02]  /*7f50*/  FMUL.FTZ R16, R145.reuse, R164 ;  /* 0x000000a491107220 */ /* 0x040fe40000410000 */
[----:B------:R-:W-:Y:S01]  /*7f60*/  FMUL.FTZ R17, R145, R165 ;  /* 0x000000a591117220 */ /* 0x000fe20000410000 */
[----:B------:R-:W-:Y:S01]  /*7f70*/  MOV R165, R27 ;  /* 0x0000001b00a57202 */ /* 0x000fe20000000f00 */
[----:B------:R-:W-:Y:S02]  /*7f80*/  FFMA.FTZ R4, R11, c[0x0][0x2d0], -R146 ;  /* 0x0000b4000b047a23 */ /* 0x000fe40000010892 */
[C---:B------:R-:W-:Y:S02]  /*7f90*/  FMUL.FTZ R32, R145.reuse, R112 ;  /* 0x0000007091207220 */ /* 0x040fe40000410000 */
[C---:B------:R-:W-:Y:S01]  /*7fa0*/  FMUL.FTZ R33, R145.reuse, R113 ;  /* 0x0000007191217220 */ /* 0x040fe20000410000 */
[----:B------:R4:W5:Y:S01]  /*7fb0*/  MUFU.EX2 R28, R4 ;  /* 0x00000004001c7308 */ /* 0x0009620000000800 */
[C---:B------:R-:W-:Y:S02]  /*7fc0*/  FMUL.FTZ R49, R145.reuse, R129 ;  /* 0x0000008191317220 */ /* 0x040fe40000410000 */
[C---:B------:R-:W-:Y:S01]  /*7fd0*/  FMUL.FTZ R65, R145.reuse, R141 ;  /* 0x0000008d91417220 */ /* 0x040fe20000410000 */
[----:B------:R-:W-:Y:S01]  /*7fe0*/  MOV R141, R66 ;  /* 0x00000042008d7202 */ /* 0x000fe20000000f00 */
[C---:B------:R-:W-:Y:S02]  /*7ff0*/  FMUL.FTZ R68, R145.reuse, R68 ;  /* 0x0000004491447220 */ /* 0x040fe40000410000 */
[C---:B------:R-:W-:Y:S02]  /*8000*/  FMUL.FTZ R69, R145.reuse, R69 ;  /* 0x0000004591457220 */ /* 0x040fe40000410000 */
[C---:B------:R-:W-:Y:S01]  /*8010*/  FMUL.FTZ R80, R145.reuse, R80 ;  /* 0x0000005091507220 */ /* 0x040fe20000410000 */
[----:B------:R3:W-:Y:S01]  /*8020*/  MUFU.EX2 R153, R60 ;  /* 0x0000003c00997308 */ /* 0x0007e20000000800 */
[C---:B------:R-:W-:Y:S02]  /*8030*/  FMUL.FTZ R81, R145.reuse, R81 ;  /* 0x0000005191517220 */ /* 0x040fe40000410000 */
[----:B------:R-:W-:Y:S02]  /*8040*/  FMUL.FTZ R84, R145, R84 ;  /* 0x0000005491547220 */ /* 0x000fe40000410000 */
[----:B-1----:R-:W-:Y:S02]  /*8050*/  FADD.FTZ R0, -R2, R150 ;  /* 0x0000009602007221 */ /* 0x002fe40000010100 */
[C---:B--2---:R-:W-:Y:S02]  /*8060*/  FMUL.FTZ R7, R3.reuse, R155 ;  /* 0x0000009b03077220 */ /* 0x044fe40000410000 */
[----:B------:R-:W-:Y:S02]  /*8070*/  FMUL.FTZ R0, R0, c[0x0][0x2d0] ;  /* 0x0000b40000007a20 */ /* 0x000fe40000410000 */
[----:B------:R-:W-:Y:S01]  /*8080*/  FMUL.FTZ R18, R3, R166 ;  /* 0x000000a603127220 */ /* 0x000fe20000410000 */
[----:B------:R-:W-:Y:S01]  /*8090*/  MOV R166, R26 ;  /* 0x0000001a00a67202 */ /* 0x000fe20000000f00 */
[----:B------:R1:W2:Y:S01]  /*80a0*/  MUFU.EX2 R2, R0 ;  /* 0x0000000000027308 */ /* 0x0002a20000000800 */
[----:B----4-:R-:W-:Y:S01]  /*80b0*/  FFMA.FTZ R4, R15, c[0x0][0x2d0], -R146 ;  /* 0x0000b4000f047a23 */ /* 0x010fe20000010892 */
[----:B-----5:R-:W-:Y:S01]  /*80c0*/  MOV R164, R28 ;  /* 0x0000001c00a47202 */ /* 0x020fe20000000f00 */
[C---:B------:R-:W-:Y:S01]  /*80d0*/  FMUL.FTZ R19, R3.reuse, R167 ;  /* 0x000000a703137220 */ /* 0x040fe20000410000 */
[----:B------:R-:W-:Y:S01]  /*80e0*/  MOV R167, R25 ;  /* 0x0000001900a77202 */ /* 0x000fe20000000f00 */
[C---:B------:R-:W-:Y:S02]  /*80f0*/  FMUL.FTZ R34, R3.reuse, R114 ;  /* 0x0000007203227220 */ /* 0x040fe40000410000 */
[C---:B------:R-:W-:Y:S02]  /*8100*/  FMUL.FTZ R35, R3.reuse, R115 ;  /* 0x0000007303237220 */ /* 0x040fe40000410000 */
[C---:B------:R-:W-:Y:S01]  /*8110*/  FMUL.FTZ R50, R3.reuse, R130 ;  /* 0x0000008203327220 */ /* 0x040fe20000410000 */
[----:B------:R4:W5:Y:S01]  /*8120*/  MUFU.EX2 R24, R4 ;  /* 0x0000000400187308 */ /* 0x0009620000000800 */
[C---:B------:R-:W-:Y:S01]  /*8130*/  FMUL.FTZ R51, R3.reuse, R131 ;  /* 0x0000008303337220 */ /* 0x040fe20000410000 */
[----:B------:R-:W-:Y:S01]  /*8140*/  LDSM.16.MT88.4 R112, [R202+0x400] ;  /* 0x00040000ca70783b */ /* 0x000fe20000004200 */
[----:B---3--:R-:W-:Y:S01]  /*8150*/  FFMA.FTZ R60, R188, c[0x0][0x2d0], -R180 ;  /* 0x0000b400bc3c7a23 */ /* 0x008fe200000108b4 */
[----:B------:R-:W-:Y:S01]  /*8160*/  MOV R188, R63 ;  /* 0x0000003f00bc7202 */ /* 0x000fe20000000f00 */
[C---:B------:R-:W-:Y:S02]  /*8170*/  FMUL.FTZ R70, R3.reuse, R70 ;  /* 0x0000004603467220 */ /* 0x040fe40000410000 */
[C---:B------:R-:W-:Y:S02]  /*8180*/  FMUL.FTZ R71, R3.reuse, R71 ;  /* 0x0000004703477220 */ /* 0x040fe40000410000 */
[C---:B------:R-:W-:Y:S02]  /*8190*/  FMUL.FTZ R82, R3.reuse, R82 ;  /* 0x0000005203527220 */ /* 0x040fe40000410000 */
[----:B------:R-:W-:Y:S02]  /*81a0*/  FMUL.FTZ R83, R3, R83 ;  /* 0x0000005303537220 */ /* 0x000fe40000410000 */
[C---:B------:R-:W-:Y:S02]  /*81b0*/  FMUL.FTZ R85, R145.reuse, R85 ;  /* 0x0000005591557220 */ /* 0x040fe40000410000 */
[--C-:B-1----:R-:W-:Y:S02]  /*81c0*/  FFMA.FTZ R0, R10, c[0x0][0x2d0], -R146.reuse ;  /* 0x0000b4000a007a23 */ /* 0x102fe40000010892 */
[C---:B--2---:R-:W-:Y:S02]  /*81d0*/  FMUL.FTZ R8, R2.reuse, R156 ;  /* 0x0000009c02087220 */ /* 0x044fe40000410000 */
[----:B------:R-:W1:Y:S01]  /*81e0*/  MUFU.EX2 R150, R0 ;  /* 0x0000000000967308 */ /* 0x000e620000000800 */
[C---:B------:R-:W-:Y:S02]  /*81f0*/  FMUL.FTZ R9, R2.reuse, R157 ;  /* 0x0000009d02097220 */ /* 0x040fe40000410000 */
[C---:B------:R-:W-:Y:S02]  /*8200*/  FMUL.FTZ R12, R2.reuse, R160 ;  /* 0x000000a0020c7220 */ /* 0x040fe40000410000 */
[----:B----4-:R-:W-:Y:S01]  /*8210*/  FMUL.FTZ R4, R145, R152 ;  /* 0x0000009891047220 */ /* 0x010fe20000410000 */
[----:B-----5:R-:W-:Y:S01]  /*8220*/  MOV R160, R24 ;  /* 0x0000001800a07202 */ /* 0x020fe20000000f00 */
[C---:B------:R-:W-:Y:S02]  /*8230*/  FMUL.FTZ R13, R2.reuse, R161 ;  /* 0x000000a1020d7220 */ /* 0x040fe40000410000 */
[C---:B------:R-:W-:Y:S01]  /*8240*/  FMUL.FTZ R25, R2.reuse, R105 ;  /* 0x0000006902197220 */ /* 0x040fe20000410000 */
[----:B------:R2:W-:Y:S01]  /*8250*/  MUFU.EX2 R157, R48 ;  /* 0x00000030009d7308 */ /* 0x0005e20000000800 */
        /* <DEDUP_REMOVED lines=8> */
[--C-:B------:R-:W-:Y:S02]  /*82e0*/  FFMA.FTZ R0, R14, c[0x0][0x2d0], -R146.reuse ;  /* 0x0000b4000e007a23 */ /* 0x100fe40000010892 */
[C---:B------:R-:W-:Y:S02]  /*82f0*/  FMUL.FTZ R28, R2.reuse, R108 ;  /* 0x0000006c021c7220 */ /* 0x040fe40000410000 */
[----:B------:R1:W3:Y:S01]  /*8300*/  MUFU.EX2 R44, R0 ;  /* 0x00000000002c7308 */ /* 0x0002e20000000800 */
[C---:B------:R-:W-:Y:S02]  /*8310*/  FMUL.FTZ R77, R2.reuse, R77 ;  /* 0x0000004d024d7220 */ /* 0x040fe40000410000 */
[----:B------:R-:W-:Y:S02]  /*8320*/  FMUL.FTZ R86, R3, R86 ;  /* 0x0000005603567220 */ /* 0x000fe40000410000 */
[----:B--2---:R-:W-:Y:S02]  /*8330*/  FMUL.FTZ R48, R145, R128 ;  /* 0x0000008091307220 */ /* 0x004fe40000410000 */
[----:B------:R-:W-:Y:S02]  /*8340*/  FMUL.FTZ R87, R3, R87 ;  /* 0x0000005703577220 */ /* 0x000fe40000410000 */
[C---:B------:R-:W-:Y:S02]  /*8350*/  FMUL.FTZ R88, R2.reuse, R88 ;  /* 0x0000005802587220 */ /* 0x040fe40000410000 */
[C---:B------:R-:W-:Y:S02]  /*8360*/  FMUL.FTZ R89, R2.reuse, R89 ;  /* 0x0000005902597220 */ /* 0x040fe40000410000 */
[C---:B------:R-:W-:Y:S02]  /*8370*/  FMUL.FTZ R92, R2.reuse, R92 ;  /* 0x0000005c025c7220 */ /* 0x040fe40000410000 */
[----:B------:R-:W-:Y:S02]  /*8380*/  FMUL.FTZ R93, R2, R93 ;  /* 0x0000005d025d7220 */ /* 0x000fe40000410000 */
[----:B------:R-:W-:Y:S02]  /*8390*/  FFMA.FTZ R108, R194, c[0x0][0x2d0], -R146 ;  /* 0x0000b400c26c7a23 */ /* 0x000fe40000010892 */
[C---:B------:R-:W-:Y:S02]  /*83a0*/  FMUL.FTZ R96, R145.reuse, R96 ;  /* 0x0000006091607220 */ /* 0x040fe40000410000 */
[----:B------:R-:W-:Y:S01]  /*83b0*/  MUFU.EX2 R161, R108 ;  /* 0x0000006c00a17308 */ /* 0x000fe20000000800 */
[----:B------:R-:W-:Y:S01]  /*83c0*/  FMUL.FTZ R97, R145, R97 ;  /* 0x0000006191617220 */ /* 0x000fe20000410000 */
[----:B-1----:R-:W-:Y:S01]  /*83d0*/  FSEL R0, R144, RZ, P0 ;  /* 0x000000ff90007208 */ /* 0x002fe20000000000 */
[C---:B------:R-:W-:Y:S01]  /*83e0*/  FMUL.FTZ R98, R3.reuse, R98 ;  /* 0x0000006203627220 */ /* 0x040fe20000410000 */
[----:B---3--:R-:W-:Y:S01]  /*83f0*/  F2FP.PACK_AB R179, R24, R44 ;  /* 0x0000002c18b3723e */ /* 0x008fe200000000ff */
[----:B------:R-:W-:Y:S01]  /*8400*/  FMUL.FTZ R24, R2, R104 ;  /* 0x0000006802187220 */ /* 0x000fe20000410000 */
[----:B------:R-:W-:Y:S01]  /*8410*/  MOV R183, R44 ;  /* 0x0000002c00b77202 */ /* 0x000fe20000000f00 */
[----:B------:R-:W-:Y:S01]  /*8420*/  FADD.FTZ R0, -R0, R151 ;  /* 0x0000009700007221 */ /* 0x000fe20000010100 */
[----:B------:R-:W-:Y:S01]  /*8430*/  MOV R151, R6 ;  /* 0x0000000600977202 */ /* 0x000fe20000000f00 */
[----:B------:R-:W-:Y:S01]  /*8440*/  FMUL.FTZ R6, R3, R154 ;  /* 0x0000009a03067220 */ /* 0x000fe20000410000 */
[----:B------:R-:W-:Y:S01]  /*8450*/  MOV R154, R56 ;  /* 0x00000038009a7202 */ /* 0x000fe20000000f00 */
[----:B------:R-:W-:Y:S01]  /*8460*/  FMUL.FTZ R0, R0, c[0x0][0x2d0] ;  /* 0x0000b40000007a20 */ /* 0x000fe20000410000 */
[----:B------:R-:W-:Y:S01]  /*8470*/  F2FP.PACK_AB R176, R151, R66 ;  /* 0x0000004297b0723e */ /* 0x000fe200000000ff */
[----:B------:R-:W-:Y:S02]  /*8480*/  FMUL.FTZ R66, R3, R142 ;  /* 0x0000008e03427220 */ /* 0x000fe40000410000 */
[--C-:B------:R-:W-:Y:S01]  /*8490*/  FFMA.FTZ R125, R229, c[0x0][0x2d0], -R180.reuse ;  /* 0x0000b400e57d7a23 */ /* 0x100fe200000108b4 */
[-C--:B------:R-:W-:Y:S01]  /*84a0*/  HMMA.16816.F32 R4, R172, R20.reuse, R4 ;  /* 0x00000014ac04723c */ /* 0x080fe20000001804 */
[----:B------:R-:W1:Y:S04]  /*84b0*/  MUFU.EX2 R0, R0 ;  /* 0x0000000000007308 */ /* 0x000e680000000800 */
[----:B------:R-:W-:Y:S02]  /*84c0*/  FMUL.FTZ R44, R2, R124 ;  /* 0x0000007c022c7220 */ /* 0x000fe40000410000 */
[--C-:B------:R-:W-:Y:S02]  /*84d0*/  FFMA.FTZ R56, R64, c[0x0][0x2d0], -R181.reuse ;  /* 0x0000b40040387a23 */ /* 0x100fe400000108b5 */
[--C-:B------:R-:W-:Y:S02]  /*84e0*/  FFMA.FTZ R64, R187, c[0x0][0x2d0], -R180.reuse ;  /* 0x0000b400bb407a23 */ /* 0x100fe400000108b4 */
[----:B------:R-:W-:Y:S01]  /*84f0*/  MUFU.EX2 R156, R56 ;  /* 0x00000038009c7308 */ /* 0x000fe20000000800 */
[----:B------:R-:W-:Y:S01]  /*8500*/  MOV R187, R61 ;  /* 0x0000003d00bb7202 */ /* 0x000fe20000000f00 */
[----:B------:R-:W-:Y:S02]  /*8510*/  FMUL.FTZ R61, R2, R169 ;  /* 0x000000a9023d7220 */ /* 0x000fe40000410000 */
[----:B------:R-:W-:Y:S02]  /*8520*/  FMUL.FTZ R99, R3, R99 ;  /* 0x0000006303637220 */ /* 0x000fe40000410000 */
[--C-:B------:R-:W-:Y:S02]  /*8530*/  FFMA.FTZ R124, R217, c[0x0][0x2d0], -R181.reuse ;  /* 0x0000b400d97c7a23 */ /* 0x100fe400000108b5 */
[--C-:B------:R-:W-:Y:S02]  /*8540*/  FFMA.FTZ R120, R222, c[0x0][0x2d0], -R181.reuse ;  /* 0x0000b400de787a23 */ /* 0x100fe400000108b5 */
[----:B------:R-:W-:Y:S02]  /*8550*/  FFMA.FTZ R121, R232, c[0x0][0x2d0], -R180 ;  /* 0x0000b400e8797a23 */ /* 0x000fe400000108b4 */
[--C-:B------:R-:W-:Y:S02]  /*8560*/  FFMA.FTZ R128, R250, c[0x0][0x2d0], -R182.reuse ;  /* 0x0000b400fa807a23 */ /* 0x100fe400000108b6 */
[C---:B-1----:R-:W-:Y:S01]  /*8570*/  FMUL.FTZ R10, R0.reuse, R158 ;  /* 0x0000009e000a7220 */ /* 0x042fe20000410000 */
[----:B------:R-:W-:Y:S01]  /*8580*/  MOV R158, R62 ;  /* 0x0000003e009e7202 */ /* 0x000fe20000000f00 */
[C---:B------:R-:W-:Y:S02]  /*8590*/  FMUL.FTZ R11, R0.reuse, R159 ;  /* 0x0000009f000b7220 */ /* 0x040fe40000410000 */
[C---:B------:R-:W-:Y:S02]  /*85a0*/  FMUL.FTZ R26, R0.reuse, R106 ;  /* 0x0000006a001a7220 */ /* 0x040fe40000410000 */
[C---:B------:R-:W-:Y:S02]  /*85b0*/  FMUL.FTZ R27, R0.reuse, R107 ;  /* 0x0000006b001b7220 */ /* 0x040fe40000410000 */
[----:B------:R-:W-:Y:S01]  /*85c0*/  LDSM.16.MT88.4 R104, [R201+0x2000] ;  /* 0x00200000c968783b */ /* 0x000fe20000004200 */
[C---:B------:R-:W-:Y:S04]  /*85d0*/  HMMA.16816.F32 R8, R176.reuse, R20, R8 ;  /* 0x00000014b008723c */ /* 0x040fe80000001808 */
[C---:B------:R-:W-:Y:S02]  /*85e0*/  FMUL.FTZ R14, R0.reuse, R162 ;  /* 0x000000a2000e7220 */ /* 0x040fe40000410000 */
[----:B------:R-:W-:Y:S01]  /*85f0*/  FMUL.FTZ R15, R0, R163 ;  /* 0x000000a3000f7220 */ /* 0x000fe20000410000 */
[----:B------:R-:W1:Y:S01]  /*8600*/  MUFU.EX2 R162, R60 ;  /* 0x0000003c00a27308 */ /* 0x000e620000000800 */
[C---:B------:R-:W-:Y:S04]  /*8610*/  FMUL.FTZ R20, R145.reuse, R100 ;  /* 0x0000006491147220 */ /* 0x040fe80000410000 */
[----:B------:R-:W-:Y:S01]  /*8620*/  FMUL.FTZ R21, R145, R101 ;  /* 0x0000006591157220 */ /* 0x000fe20000410000 */
[-C--:B------:R-:W-:Y:S03]  /*8630*/  HMMA.16816.F32 R12, R176, R22.reuse, R12 ;  /* 0x00000016b00c723c */ /* 0x080fe6000000180c */
[--C-:B------:R-:W-:Y:S01]  /*8640*/  FFMA.FTZ R129, R249, c[0x0][0x2d0], -R182.reuse ;  /* 0x0000b400f9817a23 */ /* 0x100fe200000108b6 */
[----:B------:R-:W-:Y:S01]  /*8650*/  MOV R249, R161 ;  /* 0x000000a100f97202 */ /* 0x000fe20000000f00 */
[----:B------:R-:W-:Y:S02]  /*8660*/  FFMA.FTZ R130, R248, c[0x0][0x2d0], -R182 ;  /* 0x0000b400f8827a23 */ /* 0x000fe400000108b6 */
[----:B------:R-:W-:Y:S01]  /*8670*/  FFMA.FTZ R131, R245, c[0x0][0x2d0], -R146 ;  /* 0x0000b400f5837a23 */ /* 0x000fe20000010892 */
[C---:B------:R-:W-:Y:S04]  /*8680*/  HMMA.16816.F32 R16, R172.reuse, R22, R16 ;  /* 0x00000016ac10723c */ /* 0x040fe80000001810 */
[C---:B------:R-:W-:Y:S02]  /*8690*/  FMUL.FTZ R30, R0.reuse, R110 ;  /* 0x0000006e001e7220 */ /* 0x040fe40000410000 */
[C---:B------:R-:W-:Y:S02]  /*86a0*/  FMUL.FTZ R31, R0.reuse, R111 ;  /* 0x0000006f001f7220 */ /* 0x040fe40000410000 */
[C---:B------:R-:W-:Y:S04]  /*86b0*/  FMUL.FTZ R22, R3.reuse, R102 ;  /* 0x0000006603167220 */ /* 0x040fe80000410000 */
[----:B------:R-:W-:Y:S01]  /*86c0*/  FMUL.FTZ R23, R3, R103 ;  /* 0x0000006703177220 */ /* 0x000fe20000410000 */
[----:B-1----:R-:W-:Y:S01]  /*86d0*/  MOV R250, R162 ;  /* 0x000000a200fa7202 */ /* 0x002fe20000000f00 */
[----:B------:R-:W1:Y:S01]  /*86e0*/  LDSM.16.MT88.4 R100, [R202+0x1000] ;  /* 0x00100000ca64783b */ /* 0x000e620000004200 */
[C---:B------:R-:W-:Y:S02]  /*86f0*/  FMUL.FTZ R42, R0.reuse, R122 ;  /* 0x0000007a002a7220 */ /* 0x040fe40000410000 */
[--C-:B------:R-:W-:Y:S02]  /*8700*/  FFMA.FTZ R122, R221, c[0x0][0x2d0], -R181.reuse ;  /* 0x0000b400dd7a7a23 */ /* 0x100fe400000108b5 */
[-C--:B------:R-:W-:Y:S01]  /*8710*/  HMMA.16816.F32 R20, R172, R36.reuse, R20 ;  /* 0x00000024ac14723c */ /* 0x080fe20000001814 */
[----:B------:R-:W-:Y:S02]  /*8720*/  MUFU.EX2 R221, R124 ;  /* 0x0000007c00dd7308 */ /* 0x000fe40000000800 */
[C---:B------:R-:W-:Y:S02]  /*8730*/  FMUL.FTZ R43, R0.reuse, R123 ;  /* 0x0000007b002b7220 */ /* 0x040fe40000410000 */
[--C-:B------:R-:W-:Y:S02]  /*8740*/  FFMA.FTZ R123, R197, c[0x0][0x2d0], -R180.reuse ;  /* 0x0000b400c57b7a23 */ /* 0x100fe400000108b4 */
[----:B------:R-:W-:Y:S01]  /*8750*/  FMUL.FTZ R46, R0, R126 ;  /* 0x0000007e002e7220 */ /* 0x000fe20000410000 */
[C---:B------:R-:W-:Y:S04]  /*8760*/  HMMA.16816.F32 R24, R176.reuse, R36, R24 ;  /* 0x00000024b018723c */ /* 0x040fe80000001818 */
[--C-:B------:R-:W-:Y:S02]  /*8770*/  FFMA.FTZ R126, R230, c[0x0][0x2d0], -R180.reuse ;  /* 0x0000b400e67e7a23 */ /* 0x100fe400000108b4 */
[----:B------:R-:W-:Y:S01]  /*8780*/  MUFU.EX2 R230, R120 ;  /* 0x0000007800e67308 */ /* 0x000fe20000000800 */
[----:B------:R-:W-:Y:S01]  /*8790*/  FMUL.FTZ R37, R145, R117 ;  /* 0x0000007591257220 */ /* 0x000fe20000410000 */
[-C--:B------:R-:W-:Y:S04]  /*87a0*/  HMMA.16816.F32 R28, R176, R38.reuse, R28 ;  /* 0x00000026b01c723c */ /* 0x080fe8000000181c */
[--C-:B------:R-:W-:Y:S02]  /*87b0*/  FFMA.FTZ R117, R223, c[0x0][0x2d0], -R181.reuse ;  /* 0x0000b400df757a23 */ /* 0x100fe400000108b5 */
[----:B------:R-:W-:Y:S02]  /*87c0*/  FMUL.FTZ R47, R0, R127 ;  /* 0x0000007f002f7220 */ /* 0x000fe40000410000 */
[C---:B------:R-:W-:Y:S04]  /*87d0*/  HMMA.16816.F32 R32, R172.reuse, R38, R32 ;  /* 0x00000026ac20723c */ /* 0x040fe80000001820 */
[----:B------:R-:W-:Y:S02]  /*87e0*/  FMUL.FTZ R36, R145, R116 ;  /* 0x0000007491247220 */ /* 0x000fe40000410000 */
[----:B------:R-:W-:Y:S02]  /*87f0*/  FMUL.FTZ R56, R2, R136 ;  /* 0x0000008802387220 */ /* 0x000fe40000410000 */
[C---:B------:R-:W-:Y:S04]  /*8800*/  FMUL.FTZ R38, R3.reuse, R118 ;  /* 0x0000007603267220 */ /* 0x040fe80000410000 */
[----:B------:R-:W-:Y:S02]  /*8810*/  FMUL.FTZ R39, R3, R119 ;  /* 0x0000007703277220 */ /* 0x000fe40000410000 */
[--C-:B------:R-:W-:Y:S02]  /*8820*/  FFMA.FTZ R119, R199, c[0x0][0x2d0], -R180.reuse ;  /* 0x0000b400c7777a23 */ /* 0x100fe400000108b4 */
[--C-:B------:R-:W-:Y:S02]  /*8830*/  FFMA.FTZ R118, R198, c[0x0][0x2d0], -R180.reuse ;  /* 0x0000b400c6767a23 */ /* 0x100fe400000108b4 */
[--C-:B------:R-:W-:Y:S01]  /*8840*/  FFMA.FTZ R127, R231, c[0x0][0x2d0], -R181.reuse ;  /* 0x0000b400e77f7a23 */ /* 0x100fe200000108b5 */
[-C--:B------:R-:W-:Y:S01]  /*8850*/  HMMA.16816.F32 R36, R172, R52.reuse, R36 ;  /* 0x00000034ac24723c */ /* 0x080fe20000001824 */
[----:B------:R-:W-:Y:S02]  /*8860*/  MUFU.EX2 R232, R119 ;  /* 0x0000007700e87308 */ /* 0x000fe40000000800 */
[C---:B------:R-:W-:Y:S02]  /*8870*/  FMUL.FTZ R58, R0.reuse, R138 ;  /* 0x0000008a003a7220 */ /* 0x040fe40000410000 */
[----:B------:R-:W-:Y:S02]  /*8880*/  FMUL.FTZ R59, R0, R139 ;  /* 0x0000008b003b7220 */ /* 0x000fe40000410000 */
[----:B------:R-:W-:Y:S01]  /*8890*/  FMUL.FTZ R60, R2, R168 ;  /* 0x000000a8023c7220 */ /* 0x000fe20000410000 */
[C---:B------:R-:W-:Y:S03]  /*88a0*/  HMMA.16816.F32 R40, R176.reuse, R52, R40 ;  /* 0x00000034b028723c */ /* 0x040fe60000001828 */
[----:B------:R-:W-:Y:S01]  /*88b0*/  MUFU.EX2 R231, R121 ;  /* 0x0000007900e77308 */ /* 0x000fe20000000800 */
[C---:B------:R-:W-:Y:S02]  /*88c0*/  FMUL.FTZ R62, R0.reuse, R170 ;  /* 0x000000aa003e7220 */ /* 0x040fe40000410000 */
[----:B------:R-:W-:Y:S02]  /*88d0*/  FMUL.FTZ R63, R0, R171 ;  /* 0x000000ab003f7220 */ /* 0x000fe40000410000 */
[-C--:B------:R-:W-:Y:S04]  /*88e0*/  HMMA.16816.F32 R44, R176, R54.reuse, R44 ;  /* 0x00000036b02c723c */ /* 0x080fe8000000182c */
[--C-:B------:R-:W-:Y:S01]  /*88f0*/  FFMA.FTZ R52, R184, c[0x0][0x2d0], -R180.reuse ;  /* 0x0000b400b8347a23 */ /* 0x100fe200000108b4 */
[----:B------:R-:W-:Y:S01]  /*8900*/  MUFU.EX2 R194, R127 ;  /* 0x0000007f00c27308 */ /* 0x000fe20000000800 */
[----:B------:R-:W-:Y:S01]  /*8910*/  FMUL.FTZ R53, R145, R133 ;  /* 0x0000008591357220 */ /* 0x000fe20000410000 */
[----:B------:R-:W-:Y:S01]  /*8920*/  MOV R184, R57 ;  /* 0x0000003900b87202 */ /* 0x000fe20000000f00 */
[C---:B------:R-:W-:Y:S04]  /*8930*/  HMMA.16816.F32 R48, R172.reuse, R54, R48 ;  /* 0x00000036ac30723c */ /* 0x040fe80000001830 */
[----:B------:R-:W-:Y:S02]  /*8940*/  FMUL.FTZ R57, R2, R137 ;  /* 0x0000008902397220 */ /* 0x000fe40000410000 */
[C---:B------:R-:W-:Y:S01]  /*8950*/  FMUL.FTZ R74, R0.reuse, R74 ;  /* 0x0000004a004a7220 */ /* 0x040fe20000410000 */
[----:B------:R2:W-:Y:S01]  /*8960*/  MUFU.EX2 R152, R52 ;  /* 0x0000003400987308 */ /* 0x0005e20000000800 */
[C---:B------:R-:W-:Y:S04]  /*8970*/  FMUL.FTZ R54, R3.reuse, R134 ;  /* 0x0000008603367220 */ /* 0x040fe80000410000 */
[----:B------:R-:W-:Y:S02]  /*8980*/  FMUL.FTZ R55, R3, R135 ;  /* 0x0000008703377220 */ /* 0x000fe40000410000 */
[C---:B------:R-:W-:Y:S01]  /*8990*/  FMUL.FTZ R75, R0.reuse, R75 ;  /* 0x0000004b004b7220 */ /* 0x040fe20000410000 */
[----:B------:R-:W3:Y:S01]  /*89a0*/  LDL.LU R135, [R1+0xc] ;  /* 0x00000c0001877983 */ /* 0x000ee20000300800 */
[C---:B------:R-:W-:Y:S01]  /*89b0*/  FMUL.FTZ R78, R0.reuse, R78 ;  /* 0x0000004e004e7220 */ /* 0x040fe20000410000 */
[----:B------:R4:W-:Y:S01]  /*89c0*/  MUFU.EX2 R168, R64 ;  /* 0x0000004000a87308 */ /* 0x0009e20000000800 */
[C---:B------:R-:W-:Y:S01]  /*89d0*/  FMUL.FTZ R79, R0.reuse, R79 ;  /* 0x0000004f004f7220 */ /* 0x040fe20000410000 */
[----:B------:R-:W5:Y:S01]  /*89e0*/  LDL.LU R134, [R1+0x8] ;  /* 0x0000080001867983 */ /* 0x000f620000300800 */
[C---:B------:R-:W-:Y:S02]  /*89f0*/  FMUL.FTZ R90, R0.reuse, R90 ;  /* 0x0000005a005a7220 */ /* 0x040fe40000410000 */
[C---:B------:R-:W-:Y:S01]  /*8a00*/  FMUL.FTZ R91, R0.reuse, R91 ;  /* 0x0000005b005b7220 */ /* 0x040fe20000410000 */
[----:B------:R-:W5:Y:S01]  /*8a10*/  LDL.LU R142, [R1+0x10] ;  /* 0x00001000018e7983 */ /* 0x000f620000300800 */
[C---:B------:R-:W-:Y:S02]  /*8a20*/  FMUL.FTZ R94, R0.reuse, R94 ;  /* 0x0000005e005e7220 */ /* 0x040fe40000410000 */
[----:B------:R-:W-:Y:S02]  /*8a30*/  FMUL.FTZ R95, R0, R95 ;  /* 0x0000005f005f7220 */ /* 0x000fe40000410000 */
[--C-:B------:R-:W-:Y:S02]  /*8a40*/  FFMA.FTZ R116, R224, c[0x0][0x2d0], -R181.reuse ;  /* 0x0000b400e0747a23 */ /* 0x100fe400000108b5 */
[----:B------:R-:W-:Y:S01]  /*8a50*/  MUFU.EX2 R224, R126 ;  /* 0x0000007e00e07308 */ /* 0x000fe20000000800 */
[----:B--2---:R-:W-:Y:S02]  /*8a60*/  FMUL.FTZ R52, R145, R132 ;  /* 0x0000008491347220 */ /* 0x004fe40000410000 */
[--C-:B------:R-:W-:Y:S02]  /*8a70*/  FFMA.FTZ R136, R228, c[0x0][0x2d0], -R180.reuse ;  /* 0x0000b400e4887a23 */ /* 0x100fe400000108b4 */
[----:B------:R-:W-:Y:S02]  /*8a80*/  FFMA.FTZ R180, R227, c[0x0][0x2d0], -R180 ;  /* 0x0000b400e3b47a23 */ /* 0x000fe400000108b4 */
[--C-:B------:R-:W-:Y:S01]  /*8a90*/  FFMA.FTZ R137, R226, c[0x0][0x2d0], -R181.reuse ;  /* 0x0000b400e2897a23 */ /* 0x100fe200000108b5 */
[-C--:B-1----:R-:W-:Y:S02]  /*8aa0*/  HMMA.16816.F32 R52, R172, R100.reuse, R52 ;  /* 0x00000064ac34723c */ /* 0x082fe40000001834 */
[----:B------:R-:W-:Y:S01]  /*8ab0*/  MUFU.EX2 R227, R117 ;  /* 0x0000007500e37308 */ /* 0x000fe20000000800 */
[----:B----4-:R-:W-:Y:S01]  /*8ac0*/  FMUL.FTZ R64, R145, R140 ;  /* 0x0000008c91407220 */ /* 0x010fe20000410000 */
[----:B------:R-:W-:Y:S01]  /*8ad0*/  MOV R140, R67 ;  /* 0x00000043008c7202 */ /* 0x000fe20000000f00 */
[----:B------:R-:W-:Y:S01]  /*8ae0*/  FMUL.FTZ R67, R3, R143 ;  /* 0x0000008f03437220 */ /* 0x000fe20000410000 */
[----:B------:R-:W-:Y:S01]  /*8af0*/  MOV R143, R154 ;  /* 0x0000009a008f7202 */ /* 0x000fe20000000f00 */
[--C-:B------:R-:W-:Y:S01]  /*8b00*/  FFMA.FTZ R132, R244, c[0x0][0x2d0], -R146.reuse ;  /* 0x0000b400f4847a23 */ /* 0x100fe20000010892 */
[C---:B------:R-:W-:Y:S04]  /*8b10*/  HMMA.16816.F32 R56, R176.reuse, R100, R56 ;  /* 0x00000064b038723c */ /* 0x040fe80000001838 */
[----:B------:R-:W-:Y:S01]  /*8b20*/  MUFU.EX2 R228, R123 ;  /* 0x0000007b00e47308 */ /* 0x000fe20000000800 */
[----:B------:R-:W-:Y:S01]  /*8b30*/  FFMA.FTZ R133, R238, c[0x0][0x2d0], -R146 ;  /* 0x0000b400ee857a23 */ /* 0x000fe20000010892 */
[----:B------:R-:W-:Y:S01]  /*8b40*/  MOV R238, R156 ;  /* 0x0000009c00ee7202 */ /* 0x000fe20000000f00 */
[--C-:B------:R-:W-:Y:S01]  /*8b50*/  FFMA.FTZ R100, R185, c[0x0][0x2d0], -R181.reuse ;  /* 0x0000b400b9647a23 */ /* 0x100fe200000108b5 */
[-C--:B------:R-:W-:Y:S01]  /*8b60*/  HMMA.16816.F32 R60, R176, R102.reuse, R60 ;  /* 0x00000066b03c723c */ /* 0x080fe2000000183c */
[----:B------:R-:W2:Y:S05]  /*8b70*/  LDL.LU R185, [R1+0x4] ;  /* 0x0000040001b97983 */ /* 0x000eaa0000300800 */
[----:B------:R1:W-:Y:S02]  /*8b80*/  MUFU.EX2 R163, R100 ;  /* 0x0000006400a37308 */ /* 0x0003e40000000800 */
[C---:B------:R-:W-:Y:S08]  /*8b90*/  HMMA.16816.F32 R64, R172.reuse, R102, R64 ;  /* 0x00000066ac40723c */ /* 0x040ff00000001840 */
[-C--:B------:R-:W-:Y:S01]  /*8ba0*/  HMMA.16816.F32 R68, R172, R104.reuse, R68 ;  /* 0x00000068ac44723c */ /* 0x080fe20000001844 */
[----:B------:R4:W-:Y:S07]  /*8bb0*/  MUFU.EX2 R226, R122 ;  /* 0x0000007a00e27308 */ /* 0x0009ee0000000800 */
[C---:B------:R-:W-:Y:S03]  /*8bc0*/  HMMA.16816.F32 R72, R176.reuse, R104, R72 ;  /* 0x00000068b048723c */ /* 0x040fe60000001848 */
[----:B------:R4:W-:Y:S01]  /*8bd0*/  MUFU.EX2 R229, R116 ;  /* 0x0000007400e57308 */ /* 0x0009e20000000800 */
[--C-:B-1----:R-:W-:Y:S01]  /*8be0*/  FFMA.FTZ R100, R186, c[0x0][0x2d0], -R181.reuse ;  /* 0x0000b400ba647a23 */ /* 0x102fe200000108b5 */
[----:B------:R-:W-:Y:S03]  /*8bf0*/  MOV R186, R251 ;  /* 0x000000fb00ba7202 */ /* 0x000fe60000000f00 */
[-C--:B------:R-:W-:Y:S04]  /*8c00*/  HMMA.16816.F32 R76, R176, R106.reuse, R76 ;  /* 0x0000006ab04c723c */ /* 0x080fe8000000184c */
[--C-:B------:R-:W-:Y:S01]  /*8c10*/  FFMA.FTZ R104, R191, c[0x0][0x2d0], -R182.reuse ;  /* 0x0000b400bf687a23 */ /* 0x100fe200000108b6 */
[----:B------:R1:W-:Y:S01]  /*8c20*/  MUFU.EX2 R169, R100 ;  /* 0x0000006400a97308 */ /* 0x0003e20000000800 */
[----:B------:R-:W-:Y:S02]  /*8c30*/  FFMA.FTZ R181, R225, c[0x0][0x2d0], -R181 ;  /* 0x0000b400e1b57a23 */ /* 0x000fe400000108b5 */
[C---:B------:R-:W-:Y:S01]  /*8c40*/  HMMA.16816.F32 R80, R172.reuse, R106, R80 ;  /* 0x0000006aac50723c */ /* 0x040fe20000001850 */
[----:B----4-:R-:W-:Y:S06]  /*8c50*/  LDSM.16.MT88.4 R120, [R201+0x1800] ;  /* 0x00180000c978783b */ /* 0x010fec0000004200 */
[----:B------:R4:W4:Y:S01]  /*8c60*/  MUFU.EX2 R159, R104 ;  /* 0x00000068009f7308 */ /* 0x0009220000000800 */
[--C-:B------:R-:W-:Y:S09]  /*8c70*/  FFMA.FTZ R116, R240, c[0x0][0x2d0], -R182.reuse ;  /* 0x0000b400f0747a23 */ /* 0x100ff200000108b6 */
[----:B------:R4:W-:Y:S01]  /*8c80*/  MUFU.EX2 R199, R116 ;  /* 0x0000007400c77308 */ /* 0x0009e20000000800 */
[--C-:B-1----:R-:W-:Y:S09]  /*8c90*/  FFMA.FTZ R100, R189, c[0x0][0x2d0], -R182.reuse ;  /* 0x0000b400bd647a23 */ /* 0x102ff200000108b6 */
[----:B------:R1:W1:Y:S01]  /*8ca0*/  MUFU.EX2 R155, R100 ;  /* 0x00000064009b7308 */ /* 0x0002620000000800 */
[--C-:B----4-:R-:W-:Y:S01]  /*8cb0*/  FFMA.FTZ R104, R190, c[0x0][0x2d0], -R182.reuse ;  /* 0x0000b400be687a23 */ /* 0x110fe200000108b6 */
[----:B------:R-:W-:Y:S08]  /*8cc0*/  MOV R248, R159 ;  /* 0x0000009f00f87202 */ /* 0x000ff00000000f00 */
[----:B------:R4:W-:Y:S01]  /*8cd0*/  MUFU.EX2 R138, R104 ;  /* 0x00000068008a7308 */ /* 0x0009e20000000800 */
[--C-:B------:R-:W-:Y:S09]  /*8ce0*/  FFMA.FTZ R116, R239, c[0x0][0x2d0], -R182.reuse ;  /* 0x0000b400ef747a23 */ /* 0x100ff200000108b6 */
[----:B------:R4:W-:Y:S01]  /*8cf0*/  MUFU.EX2 R217, R116 ;  /* 0x0000007400d97308 */ /* 0x0009e20000000800 */
[----:B-1----:R-:W1:Y:S01]  /*8d00*/  LDSM.16.MT88.4 R100, [R202+0x2000] ;  /* 0x00200000ca64783b */ /* 0x002e620000004200 */
[-C--:B------:R-:W-:Y:S02]  /*8d10*/  F2FP.PACK_AB R108, R159, R155.reuse ;  /* 0x0000009b9f6c723e */ /* 0x080fe400000000ff */
[----:B------:R-:W-:Y:S06]  /*8d20*/  MOV R244, R155 ;  /* 0x0000009b00f47202 */ /* 0x000fec0000000f00 */
[----:B------:R-:W-:Y:S01]  /*8d30*/  MUFU.EX2 R251, R118 ;  /* 0x0000007600fb7308 */ /* 0x000fe20000000800 */
[--C-:B----4-:R-:W-:Y:S09]  /*8d40*/  FFMA.FTZ R104, R193, c[0x0][0x2d0], -R182.reuse ;  /* 0x0000b400c1687a23 */ /* 0x110ff200000108b6 */
[----:B------:R4:W1:Y:S01]  /*8d50*/  MUFU.EX2 R170, R104 ;  /* 0x0000006800aa7308 */ /* 0x0008620000000800 */
[----:B------:R-:W-:Y:S01]  /*8d60*/  FFMA.FTZ R116, R237, c[0x0][0x2d0], -R182 ;  /* 0x0000b400ed747a23 */ /* 0x000fe200000108b6 */
[----:B------:R-:W-:Y:S08]  /*8d70*/  MOV R237, R169 ;  /* 0x000000a900ed7202 */ /* 0x000ff00000000f00 */
[----:B------:R4:W4:Y:S10]  /*8d80*/  MUFU.EX2 R225, R125 ;  /* 0x0000007d00e17308 */ /* 0x0009340000000800 */
[----:B------:R-:W-:Y:S01]  /*8d90*/  MUFU.EX2 R190, R181 ;  /* 0x000000b500be7308 */ /* 0x000fe20000000800 */
[-C--:B-1----:R-:W-:Y:S03]  /*8da0*/  HMMA.16816.F32 R84, R172, R100.reuse, R84 ;  /* 0x00000064ac54723c */ /* 0x082fe60000001854 */
[--C-:B----4-:R-:W-:Y:S01]  /*8db0*/  FFMA.FTZ R104, R192, c[0x0][0x2d0], -R146.reuse ;  /* 0x0000b400c0687a23 */ /* 0x110fe20000010892 */
[----:B------:R-:W-:Y:S05]  /*8dc0*/  F2FP.PACK_AB R110, R170, R138 ;  /* 0x0000008aaa6e723e */ /* 0x000fea00000000ff */
[----:B------:R-:W-:Y:S03]  /*8dd0*/  MUFU.EX2 R192, R180 ;  /* 0x000000b400c07308 */ /* 0x000fe60000000800 */
[----:B------:R-:W-:Y:S01]  /*8de0*/  MOV R239, R170 ;  /* 0x000000aa00ef7202 */ /* 0x000fe20000000f00 */
[C---:B------:R-:W-:Y:S01]  /*8df0*/  HMMA.16816.F32 R88, R176.reuse, R100, R88 ;  /* 0x00000064b058723c */ /* 0x040fe20000001858 */
[----:B------:R-:W-:Y:S06]  /*8e00*/  LDSM.16.MT88.4 R124, [R201+0x2800] ;  /* 0x00280000c97c783b */ /* 0x000fec0000004200 */
[--C-:B------:R-:W-:Y:S01]  /*8e10*/  FFMA.FTZ R100, R195, c[0x0][0x2d0], -R146.reuse ;  /* 0x0000b400c3647a23 */ /* 0x100fe20000010892 */
[-C--:B------:R-:W-:Y:S01]  /*8e20*/  HMMA.16816.F32 R92, R176, R102.reuse, R92 ;  /* 0x00000066b05c723c */ /* 0x080fe2000000185c */
[----:B------:R1:W4:Y:S03]  /*8e30*/  MUFU.EX2 R154, R104 ;  /* 0x00000068009a7308 */ /* 0x0003260000000800 */
[----:B------:R-:W-:Y:S03]  /*8e40*/  F2FP.PACK_AB R101, R153, R156 ;  /* 0x0000009c9965723e */ /* 0x000fe600000000ff */
[----:B------:R-:W-:Y:S01]  /*8e50*/  MOV R177, R183 ;  /* 0x000000b700b17202 */ /* 0x000fe20000000f00 */
[----:B------:R-:W-:Y:S03]  /*8e60*/  HMMA.16816.F32 R96, R172, R102, R96 ;  /* 0x00000066ac60723c */ /* 0x000fe60000001860 */
[----:B------:R4:W-:Y:S01]  /*8e70*/  MUFU.EX2 R139, R100 ;  /* 0x00000064008b7308 */ /* 0x0009e20000000800 */
[----:B------:R-:W-:Y:S02]  /*8e80*/  MOV R183, R167 ;  /* 0x000000a700b77202 */ /* 0x000fe40000000f00 */
[----:B------:R-:W-:Y:S02]  /*8e90*/  MOV R179, R188 ;  /* 0x000000bc00b37202 */ /* 0x000fe40000000f00 */
[----:B------:R-:W-:Y:S04]  /*8ea0*/  F2FP.PACK_AB R102, R168, R162 ;  /* 0x000000a2a866723e */ /* 0x000fe800000000ff */
[----:B------:R-:W-:Y:S01]  /*8eb0*/  F2FP.PACK_AB R103, R169, R163 ;  /* 0x000000a3a967723e */ /* 0x000fe200000000ff */
[----:B------:R4:W-:Y:S01]  /*8ec0*/  MUFU.EX2 R222, R116 ;  /* 0x0000007400de7308 */ /* 0x0009e20000000800 */
[----:B------:R-:W-:Y:S02]  /*8ed0*/  F2FP.PACK_AB R172, R225, R224 ;  /* 0x000000e0e1ac723e */ /* 0x000fe400000000ff */
[----:B------:R-:W-:Y:S01]  /*8ee0*/  F2FP.PACK_AB R173, R194, R221 ;  /* 0x000000ddc2ad723e */ /* 0x000fe200000000ff */
[----:B-1----:R-:W1:Y:S01]  /*8ef0*/  LDSM.16.MT88.4 R104, [R201+0x400] ;  /* 0x00040000c968783b */ /* 0x002e620000004200 */
[-C--:B----4-:R-:W-:Y:S02]  /*8f00*/  F2FP.PACK_AB R109, R161, R154.reuse ;  /* 0x0000009aa16d723e */ /* 0x090fe400000000ff */
[----:B------:R-:W-:Y:S02]  /*8f10*/  MOV R245, R154 ;  /* 0x0000009a00f57202 */ /* 0x000fe40000000f00 */
[----:B------:R-:W-:Y:S01]  /*8f20*/  MOV R178, R184 ;  /* 0x000000b800b27202 */ /* 0x000fe20000000f00 */
[----:B------:R-:W-:Y:S01]  /*8f30*/  MUFU.EX2 R189, R128 ;  /* 0x0000008000bd7308 */ /* 0x000fe20000000800 */
[----:B------:R-:W-:Y:S09]  /*8f40*/  FFMA.FTZ R100, R196, c[0x0][0x2d0], -R146 ;  /* 0x0000b400c4647a23 */ /* 0x000ff20000010892 */
[----:B------:R4:W1:Y:S01]  /*8f50*/  MUFU.EX2 R171, R100 ;  /* 0x0000006400ab7308 */ /* 0x0008620000000800 */
[--C-:B------:R-:W-:Y:S01]  /*8f60*/  FFMA.FTZ R116, R236, c[0x0][0x2d0], -R182.reuse ;  /* 0x0000b400ec747a23 */ /* 0x100fe200000108b6 */
[----:B------:R-:W-:Y:S01]  /*8f70*/  MOV R236, R168 ;  /* 0x000000a800ec7202 */ /* 0x000fe20000000f00 */
[----:B------:R-:W-:Y:S01]  /*8f80*/  FFMA.FTZ R182, R247, c[0x0][0x2d0], -R182 ;  /* 0x0000b400f7b67a23 */ /* 0x000fe200000108b6 */
[----:B------:R-:W-:Y:S06]  /*8f90*/  MOV R247, R152 ;  /* 0x0000009800f77202 */ /* 0x000fec0000000f00 */
[----:B------:R1:W-:Y:S10]  /*8fa0*/  MUFU.EX2 R223, R116 ;  /* 0x0000007400df7308 */ /* 0x0003f40000000800 */
[----:B------:R-:W1:Y:S01]  /*8fb0*/  MUFU.EX2 R188, R129 ;  /* 0x0000008100bc7308 */ /* 0x000e620000000800 */
[----:B----4-:R-:W-:Y:S02]  /*8fc0*/  F2FP.PACK_AB R100, R152, R157 ;  /* 0x0000009d9864723e */ /* 0x010fe400000000ff */
[----:B-1----:R-:W-:Y:S02]  /*8fd0*/  F2FP.PACK_AB R111, R171, R139 ;  /* 0x0000008bab6f723e */ /* 0x002fe400000000ff */
[----:B------:R-:W-:Y:S05]  /*8fe0*/  MOV R240, R171 ;  /* 0x000000ab00f07202 */ /* 0x000fea0000000f00 */
[----:B------:R-:W-:Y:S01]  /*8ff0*/  MUFU.EX2 R184, R132 ;  /* 0x0000008400b87308 */ /* 0x000fe20000000800 */
[-C--:B------:R-:W-:Y:S05]  /*9000*/  HMMA.16816.F32 R4, R100, R104.reuse, R4 ;  /* 0x000000686404723c */ /* 0x080fea0000001804 */
[----:B------:R-:W-:Y:S01]  /*9010*/  FFMA.FTZ R116, R243, c[0x0][0x2d0], -R146 ;  /* 0x0000b400f3747a23 */ /* 0x000fe20000010892 */
[----:B------:R-:W-:Y:S02]  /*9020*/  MOV R243, R163 ;  /* 0x000000a300f37202 */ /* 0x000fe40000000f00 */
[C---:B------:R-:W-:Y:S01]  /*9030*/  HMMA.16816.F32 R8, R108.reuse, R104, R8 ;  /* 0x000000686c08723c */ /* 0x040fe20000001808 */
[----:B------:R1:W-:Y:S03]  /*9040*/  MUFU.EX2 R197, R116 ;  /* 0x0000007400c57308 */ /* 0x0003e60000000800 */
[----:B------:R-:W-:Y:S04]  /*9050*/  F2FP.PACK_AB R176, R188, R189 ;  /* 0x000000bdbcb0723e */ /* 0x000fe800000000ff */
[-C--:B------:R-:W-:Y:S03]  /*9060*/  HMMA.16816.F32 R12, R108, R106.reuse, R12 ;  /* 0x0000006a6c0c723c */ /* 0x080fe6000000180c */
[----:B------:R-:W4:Y:S05]  /*9070*/  MUFU.EX2 R193, R136 ;  /* 0x0000008800c17308 */ /* 0x000f2a0000000800 */
[C---:B------:R-:W-:Y:S01]  /*9080*/  HMMA.16816.F32 R16, R100.reuse, R106, R16 ;  /* 0x0000006a6410723c */ /* 0x040fe20000001810 */
[----:B------:R-:W5:Y:S04]  /*9090*/  LDSM.16.MT88.4 R104, [R201+0x1400] ;  /* 0x00140000c968783b */ /* 0x000f680000004200 */
[----:B------:R-:W5:Y:S03]  /*90a0*/  MUFU.EX2 R191, R137 ;  /* 0x0000008900bf7308 */ /* 0x000f660000000800 */
[-C--:B------:R-:W-:Y:S01]  /*90b0*/  HMMA.16816.F32 R20, R100, R112.reuse, R20 ;  /* 0x000000706414723c */ /* 0x080fe20000001814 */
[----:B-1----:R-:W-:Y:S07]  /*90c0*/  LDSM.16.MT88.4 R116, [R202+0x800] ;  /* 0x00080000ca74783b */ /* 0x002fee0000004200 */
[C---:B------:R-:W-:Y:S04]  /*90d0*/  HMMA.16816.F32 R24, R108.reuse, R112, R24 ;  /* 0x000000706c18723c */ /* 0x040fe80000001818 */
[----:B----4-:R-:W-:Y:S01]  /*90e0*/  F2FP.PACK_AB R174, R192, R193 ;  /* 0x000000c1c0ae723e */ /* 0x010fe200000000ff */
[----:B---3--:R-:W-:Y:S01]  /*90f0*/  FFMA.FTZ R135, R2, R135, R141 ;  /* 0x0000008702877223 */ /* 0x008fe2000001008d */
[----:B------:R-:W-:Y:S01]  /*9100*/  MOV R141, R165 ;  /* 0x000000a5008d7202 */ /* 0x000fe20000000f00 */
[----:B-----5:R-:W-:Y:S01]  /*9110*/  FFMA.FTZ R134, R0, R134, R150 ;  /* 0x0000008600867223 */ /* 0x020fe20000010096 */
[-C--:B------:R-:W-:Y:S04]  /*9120*/  HMMA.16816.F32 R28, R108, R114.reuse, R28 ;  /* 0x000000726c1c723c */ /* 0x080fe8000000181c */
[----:B------:R-:W-:Y:S01]  /*9130*/  FFMA.FTZ R3, R3, R142, R143 ;  /* 0x0000008e03037223 */ /* 0x000fe2000001008f */
[----:B------:R-:W-:Y:S02]  /*9140*/  MOV R142, R164 ;  /* 0x000000a4008e7202 */ /* 0x000fe40000000f00 */
[----:B------:R-:W-:Y:S01]  /*9150*/  MOV R143, R151 ;  /* 0x00000097008f7202 */ /* 0x000fe20000000f00 */
[C---:B------:R-:W-:Y:S01]  /*9160*/  HMMA.16816.F32 R32, R100.reuse, R114, R32 ;  /* 0x000000726420723c */ /* 0x040fe20000001820 */
[----:B------:R-:W1:Y:S01]  /*9170*/  LDSM.16.MT88.4 R112, [R202+0x1400] ;  /* 0x00140000ca70783b */ /* 0x000e620000004200 */
[----:B------:R-:W-:Y:S02]  /*9180*/  MUFU.EX2 R151, R133 ;  /* 0x0000008500977308 */ /* 0x000fe40000000800 */
[----:B------:R-:W-:Y:S01]  /*9190*/  FADD.FTZ R0, R143, R135 ;  /* 0x000000878f007221 */ /* 0x000fe20000010000 */
[----:B------:R-:W-:Y:S01]  /*91a0*/  F2FP.PACK_AB R175, R190, R191 ;  /* 0x000000bfbeaf723e */ /* 0x000fe200000000ff */
[----:B------:R-:W-:Y:S02]  /*91b0*/  FADD.FTZ R2, R187, R3 ;  /* 0x00000003bb027221 */ /* 0x000fe40000010000 */
[-C--:B------:R-:W-:Y:S04]  /*91c0*/  HMMA.16816.F32 R36, R100, R104.reuse, R36 ;  /* 0x000000686424723c */ /* 0x080fe80000001824 */
[----:B------:R-:W-:Y:S04]  /*91d0*/  MUFU.EX2 R187, R130 ;  /* 0x0000008200bb7308 */ /* 0x000fe80000000800 */
[C---:B------:R-:W-:Y:S08]  /*91e0*/  HMMA.16816.F32 R40, R108.reuse, R104, R40 ;  /* 0x000000686c28723c */ /* 0x040ff00000001828 */
[-C--:B------:R-:W-:Y:S04]  /*91f0*/  HMMA.16816.F32 R44, R108, R106.reuse, R44 ;  /* 0x0000006a6c2c723c */ /* 0x080fe8000000182c */
[----:B--2---:R-:W-:Y:S02]  /*9200*/  FFMA.FTZ R145, R145, R185, R186 ;  /* 0x000000b991917223 */ /* 0x004fe400000100ba */
[----:B------:R-:W2:Y:S02]  /*9210*/  MUFU.EX2 R186, R182 ;  /* 0x000000b600ba7308 */ /* 0x000ea40000000800 */
[C---:B------:R-:W-:Y:S01]  /*9220*/  HMMA.16816.F32 R48, R100.reuse, R106, R48 ;  /* 0x0000006a6430723c */ /* 0x040fe20000001830 */
[----:B------:R-:W3:Y:S03]  /*9230*/  LDSM.16.MT88.4 R104, [R201+0x2400] ;  /* 0x00240000c968783b */ /* 0x000ee60000004200 */
[----:B------:R-:W-:Y:S01]  /*9240*/  FADD.FTZ R145, R140, R145 ;  /* 0x000000918c917221 */ /* 0x000fe20000010000 */
[----:B------:R-:W-:Y:S03]  /*9250*/  MOV R140, R166 ;  /* 0x000000a6008c7202 */ /* 0x000fe60000000f00 */
[-C--:B-1----:R-:W-:Y:S01]  /*9260*/  HMMA.16816.F32 R52, R100, R112.reuse, R52 ;  /* 0x000000706434723c */ /* 0x082fe20000001834 */
[----:B------:R-:W-:Y:S01]  /*9270*/  LDSM.16.MT88.4 R164, [R201+0xc00] ;  /* 0x000c0000c9a4783b */ /* 0x000fe20000004200 */
[----:B------:R1:W-:Y:S02]  /*9280*/  MUFU.EX2 R185, R131 ;  /* 0x0000008300b97308 */ /* 0x0003e40000000800 */
[----:B------:R-:W-:Y:S02]  /*9290*/  FADD.FTZ R3, R141, R145 ;  /* 0x000000918d037221 */ /* 0x000fe40000010000 */
[----:B------:R-:W-:Y:S02]  /*92a0*/  FADD.FTZ R2, R140, R2 ;  /* 0x000000028c027221 */ /* 0x000fe40000010000 */
[C---:B------:R-:W-:Y:S04]  /*92b0*/  HMMA.16816.F32 R56, R108.reuse, R112, R56 ;  /* 0x000000706c38723c */ /* 0x040fe80000001838 */
[----:B------:R-:W-:Y:S01]  /*92c0*/  FADD.FTZ R3, R178, R3 ;  /* 0x00000003b2037221 */ /* 0x000fe20000010000 */
[----:B--2---:R-:W-:Y:S01]  /*92d0*/  F2FP.PACK_AB R178, R186, R187 ;  /* 0x000000bbbab2723e */ /* 0x004fe200000000ff */
[----:B------:R-:W-:Y:S02]  /*92e0*/  FADD.FTZ R145, R179, R2 ;  /* 0x00000002b3917221 */ /* 0x000fe40000010000 */
[-C--:B------:R-:W-:Y:S04]  /*92f0*/  HMMA.16816.F32 R60, R108, R114.reuse, R60 ;  /* 0x000000726c3c723c */ /* 0x080fe8000000183c */
[----:B------:R-:W-:Y:S04]  /*9300*/  MOV R2, R158 ;  /* 0x0000009e00027202 */ /* 0x000fe80000000f00 */
[C---:B------:R-:W-:Y:S01]  /*9310*/  HMMA.16816.F32 R64, R100.reuse, R114, R64 ;  /* 0x000000726440723c */ /* 0x040fe20000001840 */
[----:B------:R-:W2:Y:S07]  /*9320*/  LDSM.16.MT88.4 R112, [R202+0x2400] ;  /* 0x00240000ca70783b */ /* 0x000eae0000004200 */
[-C--:B---3--:R-:W-:Y:S01]  /*9330*/  HMMA.16816.F32 R68, R100, R104.reuse, R68 ;  /* 0x000000686444723c */ /* 0x088fe20000001844 */
[----:B-1----:R-:W-:Y:S07]  /*9340*/  LDSM.16.MT88.4 R128, [R201+0x1c00] ;  /* 0x001c0000c980783b */ /* 0x002fee0000004200 */
[C---:B------:R-:W-:Y:S07]  /*9350*/  HMMA.16816.F32 R72, R108.reuse, R104, R72 ;  /* 0x000000686c48723c */ /* 0x040fee0000001848 */
[--C-:B------:R-:W-:Y:S01]  /*9360*/  FFMA.FTZ R104, R241, c[0x0][0x2d0], -R146.reuse ;  /* 0x0000b400f1687a23 */ /* 0x100fe20000010892 */
[-C--:B------:R-:W-:Y:S03]  /*9370*/  HMMA.16816.F32 R76, R108, R106.reuse, R76 ;  /* 0x0000006a6c4c723c */ /* 0x080fe6000000184c */
[----:B------:R1:W-:Y:S01]  /*9380*/  MUFU.EX2 R198, R104 ;  /* 0x0000006800c67308 */ /* 0x0003e20000000800 */
[----:B------:R-:W-:Y:S04]  /*9390*/  MOV R241, R139 ;  /* 0x0000008b00f17202 */ /* 0x000fe80000000f00 */
[C---:B------:R-:W-:Y:S08]  /*93a0*/  HMMA.16816.F32 R80, R100.reuse, R106, R80 ;  /* 0x0000006a6450723c */ /* 0x040ff00000001850 */
[-C--:B--2---:R-:W-:Y:S08]  /*93b0*/  HMMA.16816.F32 R84, R100, R112.reuse, R84 ;  /* 0x000000706454723c */ /* 0x084ff00000001854 */
[C---:B------:R-:W-:Y:S04]  /*93c0*/  HMMA.16816.F32 R88, R108.reuse, R112, R88 ;  /* 0x000000706c58723c */ /* 0x040fe80000001858 */
[--C-:B-1----:R-:W-:Y:S01]  /*93d0*/  FFMA.FTZ R104, R242, c[0x0][0x2d0], -R146.reuse ;  /* 0x0000b400f2687a23 */ /* 0x102fe20000010892 */
[----:B------:R-:W-:Y:S02]  /*93e0*/  MOV R242, R138 ;  /* 0x0000008a00f27202 */ /* 0x000fe40000000f00 */
[--C-:B------:R-:W-:Y:S01]  /*93f0*/  FFMA.FTZ R112, R246, c[0x0][0x2d0], -R146.reuse ;  /* 0x0000b400f6707a23 */ /* 0x100fe20000010892 */
[-C--:B------:R-:W-:Y:S01]  /*9400*/  HMMA.16816.F32 R92, R108, R114.reuse, R92 ;  /* 0x000000726c5c723c */ /* 0x080fe2000000185c */
[----:B------:R1:W2:Y:S03]  /*9410*/  MUFU.EX2 R196, R104 ;  /* 0x0000006800c47308 */ /* 0x0002a60000000800 */
[----:B------:R-:W-:Y:S01]  /*9420*/  MOV R246, R153 ;  /* 0x0000009900f67202 */ /* 0x000fe20000000f00 */
[----:B------:R-:W-:Y:S01]  /*9430*/  FFMA.FTZ R146, R234, c[0x0][0x2d0], -R146 ;  /* 0x0000b400ea927a23 */ /* 0x000fe20000010892 */
[----:B------:R-:W-:Y:S02]  /*9440*/  MOV R234, R157 ;  /* 0x0000009d00ea7202 */ /* 0x000fe40000000f00 */
[----:B------:R-:W-:Y:S03]  /*9450*/  HMMA.16816.F32 R96, R100, R114, R96 ;  /* 0x000000726460723c */ /* 0x000fe60000001860 */
[----:B------:R3:W4:Y:S01]  /*9460*/  MUFU.EX2 R195, R112 ;  /* 0x0000007000c37308 */ /* 0x0007220000000800 */
[----:B------:R-:W-:Y:S01]  /*9470*/  F2FP.PACK_AB R108, R217, R199 ;  /* 0x000000c7d96c723e */ /* 0x000fe200000000ff */
[----:B------:R-:W-:Y:S01]  /*9480*/  FADD.FTZ R3, R234, R3 ;  /* 0x00000003ea037221 */ /* 0x000fe20000010000 */
[----:B------:R-:W-:Y:S02]  /*9490*/  F2FP.PACK_AB R110, R223, R222 ;  /* 0x000000dedf6e723e */ /* 0x000fe400000000ff */
[----:B------:R-:W-:Y:S01]  /*94a0*/  F2FP.PACK_AB R100, R251, R232 ;  /* 0x000000e8fb64723e */ /* 0x000fe200000000ff */
[----:B------:R-:W-:Y:S03]  /*94b0*/  FADD.FTZ R3, R247, R3 ;  /* 0x00000003f7037221 */ /* 0x000fe60000010000 */
[----:B------:R-:W-:Y:S01]  /*94c0*/  F2FP.PACK_AB R101, R227, R229 ;  /* 0x000000e5e365723e */ /* 0x000fe200000000ff */
[----:B------:R5:W5:Y:S01]  /*94d0*/  MUFU.EX2 R150, R146 ;  /* 0x0000009200967308 */ /* 0x000b620000000800 */
[----:B------:R-:W-:Y:S02]  /*94e0*/  F2FP.PACK_AB R102, R231, R228 ;  /* 0x000000e4e766723e */ /* 0x000fe400000000ff */
[----:B------:R-:W-:Y:S01]  /*94f0*/  F2FP.PACK_AB R103, R226, R230 ;  /* 0x000000e6e267723e */ /* 0x000fe200000000ff */
[----:B-1----:R-:W1:Y:S01]  /*9500*/  LDSM.16.MT88.4 R104, [R201+0x800] ;  /* 0x00080000c968783b */ /* 0x002e620000004200 */
[----:B--2---:R-:W-:Y:S07]  /*9510*/  F2FP.PACK_AB R109, R196, R198 ;  /* 0x000000c6c46d723e */ /* 0x004fee00000000ff */
[----:B---3--:R-:W2:Y:S01]  /*9520*/  LDSM.16.MT88.4 R112, [R202+0x1800] ;  /* 0x00180000ca70783b */ /* 0x008ea20000004200 */
[----:B----4-:R-:W-:Y:S01]  /*9530*/  F2FP.PACK_AB R111, R195, R197 ;  /* 0x000000c5c36f723e */ /* 0x010fe200000000ff */
[----:B-----5:R-:W-:Y:S01]  /*9540*/  FADD.FTZ R146, R183, R0 ;  /* 0x00000000b7927221 */ /* 0x020fe20000010000 */
[----:B------:R-:W-:Y:S05]  /*9550*/  F2FP.PACK_AB R179, R150, R151 ;  /* 0x0000009796b3723e */ /* 0x000fea00000000ff */
[----:B------:R-:W-:Y:S01]  /*9560*/  LDSM.16.MT88.4 R180, [R201+0x2c00] ;  /* 0x002c0000c9b4783b */ /* 0x000fe20000004200 */
[----:B------:R-:W-:Y:S01]  /*9570*/  FADD.FTZ R2, R2, R146 ;  /* 0x0000009202027221 */ /* 0x000fe20000010000 */
[----:B------:R-:W-:Y:S01]  /*9580*/  MOV R146, R148 ;  /* 0x0000009400927202 */ /* 0x000fe20000000f00 */
        /* <DEDUP_REMOVED lines=13> */
[-C--:B--2---:R-:W-:Y:S08]  /*9660*/  HMMA.16816.F32 R52, R100, R112.reuse, R52 ;  /* 0x000000706434723c */ /* 0x084ff00000001834 */
[C---:B------:R-:W-:Y:S08]  /*9670*/  HMMA.16816.F32 R56, R108.reuse, R112, R56 ;  /* 0x000000706c38723c */ /* 0x040ff00000001838 */
[-C--:B------:R-:W-:Y:S08]  /*9680*/  HMMA.16816.F32 R60, R108, R114.reuse, R60 ;  /* 0x000000726c3c723c */ /* 0x080ff0000000183c */
[C---:B------:R-:W-:Y:S01]  /*9690*/  HMMA.16816.F32 R64, R100.reuse, R114, R64 ;  /* 0x000000726440723c */ /* 0x040fe20000001840 */
[----:B------:R-:W2:Y:S07]  /*96a0*/  LDSM.16.MT88.4 R112, [R202+0xc00] ;  /* 0x000c0000ca70783b */ /* 0x000eae0000004200 */
[-C--:B------:R-:W-:Y:S08]  /*96b0*/  HMMA.16816.F32 R68, R100, R124.reuse, R68 ;  /* 0x0000007c6444723c */ /* 0x080ff00000001844 */
[C---:B------:R-:W-:Y:S08]  /*96c0*/  HMMA.16816.F32 R72, R108.reuse, R124, R72 ;  /* 0x0000007c6c48723c */ /* 0x040ff00000001848 */
[-C--:B------:R-:W-:Y:S08]  /*96d0*/  HMMA.16816.F32 R76, R108, R126.reuse, R76 ;  /* 0x0000007e6c4c723c */ /* 0x080ff0000000184c */
[C---:B------:R-:W-:Y:S08]  /*96e0*/  HMMA.16816.F32 R80, R100.reuse, R126, R80 ;  /* 0x0000007e6450723c */ /* 0x040ff00000001850 */
[-C--:B-1----:R-:W-:Y:S08]  /*96f0*/  HMMA.16816.F32 R84, R100, R104.reuse, R84 ;  /* 0x000000686454723c */ /* 0x082ff00000001854 */
[C---:B------:R-:W-:Y:S07]  /*9700*/  HMMA.16816.F32 R88, R108.reuse, R104, R88 ;  /* 0x000000686c58723c */ /* 0x040fee0000001858 */
[----:B------:R-:W-:Y:S01]  /*9710*/  FADD.FTZ R104, R142, R134 ;  /* 0x000000868e687221 */ /* 0x000fe20000010000 */
[-C--:B------:R-:W-:Y:S01]  /*9720*/  HMMA.16816.F32 R92, R108, R106.reuse, R92 ;  /* 0x0000006a6c5c723c */ /* 0x080fe2000000185c */
[----:B------:R-:W1:Y:S03]  /*9730*/  LDSM.16.MT88.4 R140, [R202+0x1c00] ;  /* 0x001c0000ca8c783b */ /* 0x000e660000004200 */
[----:B------:R-:W-:Y:S01]  /*9740*/  FADD.FTZ R0, R177, R104 ;  /* 0x00000068b1007221 */ /* 0x000fe20000010000 */
[----:B------:R-:W-:Y:S03]  /*9750*/  F2FP.PACK_AB R177, R184, R185 ;  /* 0x000000b9b8b1723e */ /* 0x000fe600000000ff */
[----:B------:R-:W-:Y:S08]  /*9760*/  HMMA.16816.F32 R96, R100, R106, R96 ;  /* 0x0000006a6460723c */ /* 0x000ff00000001860 */
[-C--:B------:R-:W-:Y:S01]  /*9770*/  HMMA.16816.F32 R152, R172, R164.reuse, R4 ;  /* 0x000000a4ac98723c */ /* 0x080fe20000001804 */
[----:B------:R-:W3:Y:S07]  /*9780*/  LDSM.16.MT88.4 R4, [R202+0x2c00] ;  /* 0x002c0000ca04783b */ /* 0x000eee0000004200 */
[C---:B------:R-:W-:Y:S07]  /*9790*/  HMMA.16816.F32 R156, R176.reuse, R164, R8 ;  /* 0x000000a4b09c723c */ /* 0x040fee0000001808 */
[----:B------:R-:W-:Y:S01]  /*97a0*/  MOV R11, R160 ;  /* 0x000000a0000b7202 */ /* 0x000fe20000000f00 */
[----:B------:R-:W-:Y:S01]  /*97b0*/  FADD.FTZ R10, R238, R145 ;  /* 0x00000091ee0a7221 */ /* 0x000fe20000010000 */
[-C--:B------:R-:W-:Y:S01]  /*97c0*/  HMMA.16816.F32 R160, R176, R166.reuse, R12 ;  /* 0x000000a6b0a0723c */ /* 0x080fe2000000180c */
[----:B------:R-:W4:Y:S02]  /*97d0*/  LDL R12, [R1+0x14] ;  /* 0x00001400010c7983 */ /* 0x000f240000100800 */
[----:B------:R-:W-:Y:S01]  /*97e0*/  FADD.FTZ R0, R11, R0 ;  /* 0x000000000b007221 */ /* 0x000fe20000010000 */
[----:B------:R-:W-:Y:S01]  /*97f0*/  MOV R145, R149 ;  /* 0x0000009500917202 */ /* 0x000fe20000000f00 */
[----:B------:R-:W-:Y:S02]  /*9800*/  FADD.FTZ R9, R244, R2 ;  /* 0x00000002f4097221 */ /* 0x000fe40000010000 */
[----:B------:R-:W-:Y:S01]  /*9810*/  FADD.FTZ R2, R246, R10 ;  /* 0x0000000af6027221 */ /* 0x000fe20000010000 */
[C---:B------:R-:W-:Y:S04]  /*9820*/  HMMA.16816.F32 R164, R172.reuse, R166, R16 ;  /* 0x000000a6aca4723c */ /* 0x040fe80000001810 */
[----:B------:R-:W-:Y:S02]  /*9830*/  FADD.FTZ R10, R250, R3 ;  /* 0x00000003fa0a7221 */ /* 0x000fe40000010000 */
[----:B------:R-:W-:Y:S01]  /*9840*/  FADD.FTZ R8, R245, R0 ;  /* 0x00000000f5087221 */ /* 0x000fe20000010000 */
[-C--:B------:R-:W-:Y:S01]  /*9850*/  MOV R17, R144.reuse ;  /* 0x0000009000117202 */ /* 0x080fe20000000f00 */
        /* <DEDUP_REMOVED lines=24> */
[-C--:B-1----:R-:W-:Y:S04]  /*99e0*/  HMMA.16816.F32 R132, R172, R140.reuse, R52 ;  /* 0x0000008cac84723c */ /* 0x082fe80000001834 */
        /* <DEDUP_REMOVED lines=11> */
[-C--:B------:R-:W-:Y:S08]  /*9aa0*/  HMMA.16816.F32 R68, R172, R180.reuse, R68 ;  /* 0x000000b4ac44723c */ /* 0x080ff00000001844 */
        /* <DEDUP_REMOVED lines=8> */
[----:B------:R-:W-:Y:S01]  /*9b30*/  FADD.FTZ R2, R221, R8 ;  /* 0x00000008dd027221 */ /* 0x000fe20000010000 */
[----:B------:R-:W-:Y:S01]  /*9b40*/  IADD3 R221, R235, -0x1, RZ ;  /* 0xffffffffebdd7810 */ /* 0x000fe20007ffe0ff */
        /* <DEDUP_REMOVED lines=9> */
[----:B------:R-:W-:Y:S01]  /*9be0*/  FADD.FTZ R2, R187, R2 ;  /* 0x00000002bb027221 */ /* 0x000fe20000010000 */
[----:B------:R1:W-:Y:S01]  /*9bf0*/  STL [R1+0x4], R4 ;  /* 0x0000040401007387 */ /* 0x0003e20000100800 */
[----:B------:R-:W-:Y:S02]  /*9c00*/  FADD.FTZ R3, R190, R3 ;  /* 0x00000003be037221 */ /* 0x000fe40000010000 */
[----:B------:R-:W-:Y:S02]  /*9c10*/  FADD.FTZ R0, R184, R5 ;  /* 0x00000005b8007221 */ /* 0x000fe40000010000 */
[----:B------:R-:W-:Y:S01]  /*9c20*/  FADD.FTZ R2, R186, R2 ;  /* 0x00000002ba027221 */ /* 0x000fe20000010000 */
[----:B------:R1:W-:Y:S01]  /*9c30*/  STL [R1+0x10], R3 ;  /* 0x0000100301007387 */ /* 0x0003e20000100800 */
[----:B------:R-:W-:Y:S01]  /*9c40*/  FADD.FTZ R0, R151, R0 ;  /* 0x0000000097007221 */ /* 0x000fe20000010000 */
[----:B------:R-:W-:Y:S02]  /*9c50*/  MOV R151, R144 ;  /* 0x0000009000977202 */ /* 0x000fe40000000f00 */
[----:B------:R1:W-:Y:S01]  /*9c60*/  STL [R1+0xc], R2 ;  /* 0x00000c0201007387 */ /* 0x0003e20000100800 */
[----:B------:R-:W-:Y:S01]  /*9c70*/  FADD.FTZ R0, R150, R0 ;  /* 0x0000000096007221 */ /* 0x000fe20000010000 */
[----:B------:R-:W-:Y:S04]  /*9c80*/  MOV R150, R147 ;  /* 0x0000009300967202 */ /* 0x000fe80000000f00 */
[----:B------:R1:W-:Y:S01]  /*9c90*/  STL [R1+0x8], R0 ;  /* 0x0000080001007387 */ /* 0x0003e20000100800 */
[----:B----4-:R-:W-:Y:S02]  /*9ca0*/  ISETP.GT.AND P0, PT, R235, R12, PT ;  /* 0x0000000ceb00720c */ /* 0x010fe40003f04270 */
[----:B------:R-:W-:Y:S11]  /*9cb0*/  MOV R235, R221 ;  /* 0x000000dd00eb7202 */ /* 0x000ff60000000f00 */
[----:B-1----:R-:W-:-:S05]  /*9cc0*/  @P0 BRA `(.L_x_624) ;  /* 0xffffbd5000000947 */ /* 0x002fca000383ffff */
.L_x_613:
[----:B------:R-:W-:-:S13]  /*9cd0*/  ISETP.GE.AND P0, PT, R221, RZ, PT ;  /* 0x000000ffdd00720c */ /* 0x000fda0003f06270 */
[----:B------:R-:W-:Y:S05]  /*9ce0*/  @!P0 BRA `(.L_x_625) ;  /* 0x000034d000008947 */ /* 0x000fea0003800000 */
[----:B------:R-:W-:Y:S01]  /*9cf0*/  IMAD.MOV.U32 R145, RZ, RZ, R148 ;  /* 0x000000ffff917224 */ /* 0x000fe200078e0094 */
[----:B------:R-:W-:Y:S01]  /*9d00*/  MOV R151, R17 ;  /* 0x0000001100977202 */ /* 0x000fe20000000f00 */
[----:B-1----:R-:W-:Y:S01]  /*9d10*/  IMAD.MOV.U32 R0, RZ, RZ, R149 ;  /* 0x000000ffff007224 */ /* 0x002fe200078e0095 */
[----:B------:R-:W-:Y:S02]  /*9d20*/  MOV R150, R147 ;  /* 0x0000009300967202 */ /* 0x000fe40000000f00 */
.L_x_632:
[----:B------:R-:W2:Y:S01]  /*9d30*/  LDL.64 R6, [R1+0x30] ;  /* 0x0000300001067983 */ /* 0x000ea20000100a00 */
[----:B------:R-:W-:Y:S04]  /*9d40*/  DEPBAR.LE SB0, 0x0 ;  /* 0x000080000000791a */ /* 0x000fe80000000000 */
[----:B------:R-:W3:Y:S01]  /*9d50*/  LDL R5, [R1+0x3c] ;  /* 0x00003c0001057983 */ /* 0x000ee20000100800 */
[----:B------:R-:W-:Y:S01]  /*9d60*/  WARPSYNC 0xffffffff ;  /* 0xffffffff00007948 */ /* 0x000fe20003800000 */
[----:B------:R-:W-:Y:S01]  /*9d70*/  SHF.R.S32.HI R4, RZ, 0x1f, R233 ;  /* 0x0000001fff047819 */ /* 0x000fe200000114e9 */
[C---:B------:R-:W-:Y:S01]  /*9d80*/  IMAD.WIDE.U32 R2, R233.reuse, c[0x0][0x208], RZ ;  /* 0x00008200e9027a25 */ /* 0x040fe200078e00ff */
[----:B------:R-:W-:Y:S03]  /*9d90*/  BAR.SYNC.DEFER_BLOCKING 0x0 ;  /* 0x0000000000007b1d */ /* 0x000fe60000010000 */
[----:B------:R-:W-:Y:S02]  /*9da0*/  IMAD R4, R4, c[0x0][0x208], RZ ;  /* 0x0000820004047a24 */ /* 0x000fe400078e02ff */
[----:B------:R-:W-:Y:S02]  /*9db0*/  IMAD.SHL.U32 R45, R252, 0x2, RZ ;  /* 0x00000002fc2d7824 */ /* 0x000fe400078e00ff */
[----:B------:R-:W-:Y:S02]  /*9dc0*/  IMAD R4, R233, c[0x0][0x20c], R4 ;  /* 0x00008300e9047a24 */ /* 0x000fe400078e0204 */
[----:B------:R-:W-:Y:S02]  /*9dd0*/  IMAD.SHL.U32 R47, R218, 0x2, RZ ;  /* 0x00000002da2f7824 */ /* 0x000fe400078e00ff */
[----:B------:R-:W-:Y:S01]  /*9de0*/  IMAD.IADD R3, R3, 0x1, R4 ;  /* 0x0000000103037824 */ /* 0x000fe200078e0204 */
[----:B------:R-:W-:Y:S03]  /*9df0*/  SHF.R.S32.HI R4, RZ, 0x1f, R220 ;  /* 0x0000001fff047819 */ /* 0x000fe600000114dc */
[----:B------:R-:W-:Y:S04]  /*9e00*/  IMAD.WIDE.U32 R2, R220, c[0x0][0x218], R2 ;  /* 0x00008600dc027a25 */ /* 0x000fe800078e0002 */
[----:B------:R-:W-:Y:S04]  /*9e10*/  IMAD R4, R4, c[0x0][0x218], RZ ;  /* 0x0000860004047a24 */ /* 0x000fe800078e02ff */
[----:B------:R-:W-:Y:S01]  /*9e20*/  IMAD R4, R220, c[0x0][0x21c], R4 ;  /* 0x00008700dc047a24 */ /* 0x000fe200078e0204 */
[----:B------:R1:W4:Y:S04]  /*9e30*/  LDSM.16.M88.4 R64, [R203] ;  /* 0x00000000cb40783b */ /* 0x0003280000000200 */
[----:B------:R1:W1:Y:S04]  /*9e40*/  LDSM.16.M88.4 R60, [R203+0x1000] ;  /* 0x00100000cb3c783b */ /* 0x0002680000000200 */
        /* <DEDUP_REMOVED lines=10> */
[----:B--2---:R-:W-:Y:S02]  /*9ef0*/  IADD3 R147, P0, R6, R2, RZ ;  /* 0x0000000206937210 */ /* 0x004fe40007f1e0ff */
[C---:B------:R-:W-:Y:S02]  /*9f00*/  IADD3 R7, R218.reuse, 0x40, RZ ;  /* 0x00000040da077810 */ /* 0x040fe40007ffe0ff */
[----:B------:R-:W-:Y:S02]  /*9f10*/  SHF.R.S32.HI R6, RZ, 0x1f, R252 ;  /* 0x0000001fff067819 */ /* 0x000fe400000114fc */
[----:B---3--:R-:W-:Y:S01]  /*9f20*/  IADD3.X R2, R5, R3, R4, P0, !PT ;  /* 0x0000000305027210 */ /* 0x008fe200007fe404 */
[----:B------:R-:W-:Y:S01]  /*9f30*/  IMAD.SHL.U32 R54, R7, 0x2, RZ ;  /* 0x0000000207367824 */ /* 0x000fe200078e00ff */
[----:B------:R-:W-:Y:S02]  /*9f40*/  IADD3 R5, R218, 0x40, RZ ;  /* 0x00000040da057810 */ /* 0x000fe40007ffe0ff */
[C---:B------:R-:W-:Y:S02]  /*9f50*/  LEA R52, P0, R147.reuse, c[0x0][0x1f8], 0x1 ;  /* 0x00007e0093347a11 */ /* 0x040fe400078008ff */
[----:B------:R-:W-:Y:S02]  /*9f60*/  SHF.R.S32.HI R5, RZ, 0x1f, R5 ;  /* 0x0000001fff057819 */ /* 0x000fe40000011405 */
[----:B------:R-:W-:Y:S02]  /*9f70*/  LEA.HI.X R147, R147, c[0x0][0x1fc], R2, 0x1, P0 ;  /* 0x00007f0093937a11 */ /* 0x000fe400000f0c02 */
[----:B------:R-:W-:Y:S02]  /*9f80*/  SHF.L.U64.HI R53, R7, 0x1, R5 ;  /* 0x0000000107357819 */ /* 0x000fe40000010205 */
[----:B------:R-:W-:Y:S02]  /*9f90*/  SHF.R.S32.HI R5, RZ, 0x1f, R218 ;  /* 0x0000001fff057819 */ /* 0x000fe400000114da */
[----:B------:R-:W-:Y:S02]  /*9fa0*/  SHF.L.U64.HI R39, R252, 0x1, R6 ;  /* 0x00000001fc277819 */ /* 0x000fe40000010206 */
[----:B------:R-:W-:Y:S01]  /*9fb0*/  SHF.L.U64.HI R38, R218, 0x1, R5 ;  /* 0x00000001da267819 */ /* 0x000fe20000010205 */
[----:B------:R-:W-:-:S05]  /*9fc0*/  BRA.DIV ~URZ, `(.L_x_626) ;  /* 0x000083e27f007947 */ /* 0x000fca000b800000 */
[----:B-1--4-:R1:W2:Y:S02]  /*9fd0*/  SHFL.IDX PT, R3, R147, RZ, 0x1c1f ;  /* 0x001c1fff93037589 */ /* 0x0122a400000e0000 */
.L_x_681:
[-C--:B------:R-:W-:Y:S01]  /*9fe0*/  HMMA.16816.F32 R4, R64, R16.reuse, RZ ;  /* 0x000000104004723c */ /* 0x080fe200000018ff */
[----:B------:R-:W3:Y:S01]  /*9ff0*/  SHFL.IDX PT, R2, R52, RZ, 0x1c1f ;  /* 0x001c1fff34027589 */ /* 0x000ee200000e0000 */
[----:B------:R-:W-:Y:S01]  /*a000*/  BSSY B0, `(.L_x_627) ;  /* 0x00000ef000007945 */ /* 0x000fe20003800000 */
[----:B------:R-:W-:Y:S02]  /*a010*/  ISETP.GE.AND P0, PT, R218, c[0x0][0x1d4], PT ;  /* 0x00007500da007a0c */ /* 0x000fe40003f06270 */
[----:B------:R-:W-:Y:S02]  /*a020*/  ISETP.GE.AND P2, PT, R252, c[0x0][0x1d4], PT ;  /* 0x00007500fc007a0c */ /* 0x000fe40003f46270 */
[----:B------:R-:W-:Y:S01]  /*a030*/  IADD3 R148, R218, 0x40, RZ ;  /* 0x00000040da947810 */ /* 0x000fe20007ffe0ff */
[C---:B------:R-:W-:Y:S01]  /*a040*/  HMMA.16816.F32 R8, R60.reuse, R16, RZ ;  /* 0x000000103c08723c */ /* 0x040fe200000018ff */
[----:B------:R-:W4:Y:S03]  /*a050*/  SHFL.IDX PT, R52, R52, 0x1, 0x1c1f ;  /* 0x003c1f0034347f89 */ /* 0x000f2600000e0000 */
[----:B------:R-:W-:Y:S02]  /*a060*/  SEL R217, RZ, 0x10, P0 ;  /* 0x00000010ffd97807 */ /* 0x000fe40000000000 */
[----:B------:R-:W-:Y:S02]  /*a070*/  SEL R40, RZ, 0x10, P2 ;  /* 0x00000010ff287807 */ /* 0x000fe40001000000 */
[-C--:B------:R-:W-:Y:S01]  /*a080*/  HMMA.16816.F32 R12, R60, R18.reuse, RZ ;  /* 0x000000123c0c723c */ /* 0x080fe200000018ff */
[----:B-1----:R-:W1:Y:S03]  /*a090*/  SHFL.IDX PT, R147, R147, 0x1, 0x1c1f ;  /* 0x003c1f0093937f89 */ /* 0x002e6600000e0000 */
[----:B------:R-:W-:Y:S02]  /*a0a0*/  IADD3 R46, -R217, 0x10, RZ ;  /* 0x00000010d92e7810 */ /* 0x000fe40007ffe1ff */
[----:B------:R-:W-:Y:S02]  /*a0b0*/  IADD3 R44, -R40, 0x10, RZ ;  /* 0x00000010282c7810 */ /* 0x000fe40007ffe1ff */
[C---:B------:R-:W-:Y:S04]  /*a0c0*/  HMMA.16816.F32 R16, R64.reuse, R18, RZ ;  /* 0x000000124010723c */ /* 0x040fe800000018ff */
[----:B------:R-:W-:Y:S02]  /*a0d0*/  LOP3.LUT R46, R46, 0xf, RZ, 0xc0, !PT ;  /* 0x0000000f2e2e7812 */ /* 0x000fe400078ec0ff */
[----:B------:R-:W-:Y:S02]  /*a0e0*/  LOP3.LUT R44, R44, 0xf, RZ, 0xc0, !PT ;  /* 0x0000000f2c2c7812 */ /* 0x000fe400078ec0ff */
[-C--:B------:R-:W-:Y:S08]  /*a0f0*/  HMMA.16816.F32 R20, R64, R32.reuse, RZ ;  /* 0x000000204014723c */ /* 0x080ff000000018ff */
[C---:B------:R-:W-:Y:S04]  /*a100*/  HMMA.16816.F32 R24, R60.reuse, R32, RZ ;  /* 0x000000203c18723c */ /* 0x040fe800000018ff */
[C---:B---3--:R-:W-:Y:S02]  /*a110*/  IADD3 R28, P1, R2.reuse, R47, RZ ;  /* 0x0000002f021c7210 */ /* 0x048fe40007f3e0ff */
[----:B------:R-:W-:Y:S03]  /*a120*/  IADD3 R36, P6, R2, R45, RZ ;  /* 0x0000002d02247210 */ /* 0x000fe60007fde0ff */
[C-C-:B--2---:R-:W-:Y:S01]  /*a130*/  IMAD.X R29, R3.reuse, 0x1, R38.reuse, P1 ;  /* 0x00000001031d7824 */ /* 0x144fe200008e0626 */
[----:B------:R-:W-:Y:S02]  /*a140*/  ISETP.GE.AND P1, PT, R148, c[0x0][0x1d4], PT ;  /* 0x0000750094007a0c */ /* 0x000fe40003f26270 */
[C---:B------:R-:W-:Y:S01]  /*a150*/  IMAD.X R37, R3.reuse, 0x1, R39, P6 ;  /* 0x0000000103257824 */ /* 0x040fe200030e0627 */
[----:B------:R-:W-:Y:S01]  /*a160*/  IADD3 R2, P6, R2, R54, RZ ;  /* 0x0000003602027210 */ /* 0x000fe20007fde0ff */
[----:B------:R2:W-:Y:S01]  /*a170*/  LDGSTS.E.BYPASS.LTC128B.128 [R219+0x100], [R28.64], !P0 ;  /* 0x001000001cdb7fae */ /* 0x0005e2000c101d46 */
[-C--:B----4-:R-:W-:Y:S03]  /*a180*/  IADD3 R46, P5, P0, R46, R52.reuse, R47 ;  /* 0x000000342e2e7210 */ /* 0x090fe600078be02f */
[----:B------:R-:W-:Y:S01]  /*a190*/  IMAD.X R3, R3, 0x1, R53, P6 ;  /* 0x0000000103037824 */ /* 0x000fe200030e0635 */
[----:B------:R-:W-:Y:S02]  /*a1a0*/  ISETP.NE.U32.AND P6, PT, R217, RZ, PT ;  /* 0x000000ffd900720c */ /* 0x000fe40003fc5070 */
[-C--:B-1----:R-:W-:Y:S01]  /*a1b0*/  IADD3.X R47, RZ, R147.reuse, R38, P5, P0 ;  /* 0x00000093ff2f7210 */ /* 0x082fe20002fe0426 */
[----:B------:R1:W-:Y:S01]  /*a1c0*/  LDGSTS.E.BYPASS.LTC128B.128 [R219+0x1100], [R36.64], !P2 ;  /* 0x0110000024db7fae */ /* 0x0003e2000d101d46 */
[-C--:B------:R-:W-:Y:S04]  /*a1d0*/  IADD3 R44, P5, P0, R44, R52.reuse, R45 ;  /* 0x000000342c2c7210 */ /* 0x080fe800078be02d */
[-C--:B------:R-:W-:Y:S02]  /*a1e0*/  IADD3.X R45, RZ, R147.reuse, R39, P5, P0 ;  /* 0x00000093ff2d7210 */ /* 0x080fe40002fe0427 */
[----:B------:R-:W-:Y:S01]  /*a1f0*/  ISETP.NE.U32.AND P0, PT, R40, RZ, PT ;  /* 0x000000ff2800720c */ /* 0x000fe20003f05070 */
[----:B------:R3:W-:Y:S08]  /*a200*/  LDGSTS.E.BYPASS.LTC128B.128 [R219+0x2100], [R2.64], !P1 ;  /* 0x0210000002db7fae */ /* 0x0007f0000c901d46 */
[----:B------:R4:W-:Y:S01]  /*a210*/  LDGSTS.E.BYPASS.LTC128B.128.ZFILL [R219+0x900], [R46.64], P6 ;  /* 0x009000002edb7fae */ /* 0x0009e2000b141d46 */
[-C--:B--2---:R-:W-:Y:S07]  /*a220*/  HMMA.16816.F32 R28, R60, R34.reuse, RZ ;  /* 0x000000223c1c723c */ /* 0x084fee00000018ff */
[----:B------:R4:W-:Y:S01]  /*a230*/  LDGSTS.E.BYPASS.LTC128B.128.ZFILL [R219+0x1900], [R44.64], P0 ;  /* 0x019000002cdb7fae */ /* 0x0009e20008141d46 */
[C---:B------:R-:W-:Y:S08]  /*a240*/  HMMA.16816.F32 R32, R64.reuse, R34, RZ ;  /* 0x000000224020723c */ /* 0x040ff000000018ff */
[-C--:B-1----:R-:W-:Y:S01]  /*a250*/  HMMA.16816.F32 R36, R64, R48.reuse, RZ ;  /* 0x000000304024723c */ /* 0x082fe200000018ff */
[----:B---3--:R-:W-:Y:S04]  /*a260*/  SEL R2, RZ, 0x10, P1 ;  /* 0x00000010ff027807 */ /* 0x008fe80000800000 */
[C---:B------:R-:W-:Y:S02]  /*a270*/  ISETP.NE.U32.AND P6, PT, R2.reuse, RZ, PT ;  /* 0x000000ff0200720c */ /* 0x040fe40003fc5070 */
[----:B------:R-:W-:Y:S01]  /*a280*/  IADD3 R2, -R2, 0x10, RZ ;  /* 0x0000001002027810 */ /* 0x000fe20007ffe1ff */
[C---:B------:R-:W-:Y:S04]  /*a290*/  HMMA.16816.F32 R40, R60.reuse, R48, RZ ;  /* 0x000000303c28723c */ /* 0x040fe800000018ff */
[----:B------:R-:W-:Y:S04]  /*a2a0*/  LOP3.LUT R2, R2, 0xf, RZ, 0xc0, !PT ;  /* 0x0000000f02027812 */ /* 0x000fe800078ec0ff */
[-C--:B----4-:R-:W-:Y:S01]  /*a2b0*/  HMMA.16816.F32 R44, R60, R50.reuse, RZ ;  /* 0x000000323c2c723c */ /* 0x090fe200000018ff */
[----:B------:R-:W-:Y:S04]  /*a2c0*/  IADD3 R52, P5, P0, R2, R52, R54 ;  /* 0x0000003402347210 */ /* 0x000fe800078be036 */
[----:B------:R-:W-:Y:S02]  /*a2d0*/  IADD3.X R53, RZ, R147, R53, P5, P0 ;  /* 0x00000093ff357210 */ /* 0x000fe40002fe0435 */
[----:B------:R-:W-:Y:S01]  /*a2e0*/  ISETP.GE.AND P0, PT, R221, 0x1, PT ;  /* 0x00000001dd00780c */ /* 0x000fe20003f06270 */
[C---:B------:R-:W-:Y:S02]  /*a2f0*/  HMMA.16816.F32 R48, R64.reuse, R50, RZ ;  /* 0x000000324030723c */ /* 0x040fe400000018ff */
[----:B------:R1:W-:Y:S08]  /*a300*/  LDGSTS.E.BYPASS.LTC128B.128.ZFILL [R219+0x2900], [R52.64], P6 ;  /* 0x0290000034db7fae */ /* 0x0003f0000b141d46 */
[----:B------:R-:W0:Y:S01]  /*a310*/  LDGDEPBAR ;  /* 0x00000000000079af */ /* 0x000e220000000000 */
[-C--:B-1----:R-:W-:Y:S08]  /*a320*/  HMMA.16816.F32 R52, R64, R172.reuse, RZ ;  /* 0x000000ac4034723c */ /* 0x082ff000000018ff */
        /* <DEDUP_REMOVED lines=24> */
[----:B------:R-:W3:Y:S07]  /*a4b0*/  LDSM.16.M88.4 R176, [R200+0x1400] ;  /* 0x00140000c8b0783b */ /* 0x000eee0000000200 */
[-C--:B-1----:R-:W-:Y:S08]  /*a4c0*/  HMMA.16816.F32 R4, R172, R180.reuse, R4 ;  /* 0x000000b4ac04723c */ /* 0x082ff00000001804 */
[C---:B--2---:R-:W-:Y:S08]  /*a4d0*/  HMMA.16816.F32 R8, R188.reuse, R180, R8 ;  /* 0x000000b4bc08723c */ /* 0x044ff00000001808 */
[-C--:B------:R-:W-:Y:S08]  /*a4e0*/  HMMA.16816.F32 R12, R188, R182.reuse, R12 ;  /* 0x000000b6bc0c723c */ /* 0x080ff0000000180c */
[C---:B------:R-:W-:Y:S01]  /*a4f0*/  HMMA.16816.F32 R16, R172.reuse, R182, R16 ;  /* 0x000000b6ac10723c */ /* 0x040fe20000001810 */
[----:B------:R-:W-:Y:S07]  /*a500*/  LDSM.16.M88.4 R180, [R213] ;  /* 0x00000000d5b4783b */ /* 0x000fee0000000200 */
[-C--:B---3--:R-:W-:Y:S08]  /*a510*/  HMMA.16816.F32 R20, R172, R176.reuse, R20 ;  /* 0x000000b0ac14723c */ /* 0x088ff00000001814 */
        /* <DEDUP_REMOVED lines=12> */
[----:B------:R-:W-:Y:S07]  /*a5e0*/  LDSM.16.M88.4 R188, [R211] ;  /* 0x00000000d3bc783b */ /* 0x000fee0000000200 */
[----:B------:R-:W-:Y:S01]  /*a5f0*/  HMMA.16816.F32 R64, R172, R194, R64 ;  /* 0x000000c2ac40723c */ /* 0x000fe20000001840 */
[----:B------:R-:W3:Y:S07]  /*a600*/  LDSM.16.M88.4 R172, [R212] ;  /* 0x00000000d4ac783b */ /* 0x000eee0000000200 */
[-C--:B-1----:R-:W-:Y:S01]  /*a610*/  HMMA.16816.F32 R4, R176, R180.reuse, R4 ;  /* 0x000000b4b004723c */ /* 0x082fe20000001804 */
[----:B------:R-:W1:Y:S07]  /*a620*/  LDSM.16.M88.4 R192, [R210] ;  /* 0x00000000d2c0783b */ /* 0x000e6e0000000200 */
[C---:B--2---:R-:W-:Y:S08]  /*a630*/  HMMA.16816.F32 R8, R184.reuse, R180, R8 ;  /* 0x000000b4b808723c */ /* 0x044ff00000001808 */
[-C--:B------:R-:W-:Y:S08]  /*a640*/  HMMA.16816.F32 R12, R184, R182.reuse, R12 ;  /* 0x000000b6b80c723c */ /* 0x080ff0000000180c */
[C---:B------:R-:W-:Y:S01]  /*a650*/  HMMA.16816.F32 R16, R176.reuse, R182, R16 ;  /* 0x000000b6b010723c */ /* 0x040fe20000001810 */
[----:B------:R-:W-:Y:S07]  /*a660*/  LDSM.16.M88.4 R180, [R200+0x2000] ;  /* 0x00200000c8b4783b */ /* 0x000fee0000000200 */
[-C--:B---3--:R-:W-:Y:S08]  /*a670*/  HMMA.16816.F32 R20, R176, R172.reuse, R20 ;  /* 0x000000acb014723c */ /* 0x088ff00000001814 */
        /* <DEDUP_REMOVED lines=8> */
[----:B------:R-:W3:Y:S07]  /*a700*/  LDSM.16.M88.4 R188, [R203+0x5000] ;  /* 0x00500000cbbc783b */ /* 0x000eee0000000200 */
[-C--:B-1----:R-:W-:Y:S08]  /*a710*/  HMMA.16816.F32 R52, R176, R192.reuse, R52 ;  /* 0x000000c0b034723c */ /* 0x082ff00000001834 */
[C---:B------:R-:W-:Y:S08]  /*a720*/  HMMA.16816.F32 R56, R184.reuse, R192, R56 ;  /* 0x000000c0b838723c */ /* 0x040ff00000001838 */
[-C--:B------:R-:W-:Y:S01]  /*a730*/  HMMA.16816.F32 R60, R184, R194.reuse, R60 ;  /* 0x000000c2b83c723c */ /* 0x080fe2000000183c */
[----:B------:R-:W-:Y:S07]  /*a740*/  LDSM.16.M88.4 R184, [R200+0x2800] ;  /* 0x00280000c8b8783b */ /* 0x000fee0000000200 */
[----:B------:R-:W-:Y:S01]  /*a750*/  HMMA.16816.F32 R64, R176, R194, R64 ;  /* 0x000000c2b040723c */ /* 0x000fe20000001840 */
[----:B------:R-:W1:Y:S07]  /*a760*/  LDSM.16.M88.4 R176, [R200+0x2400] ;  /* 0x00240000c8b0783b */ /* 0x000e6e0000000200 */
[-C--:B--2---:R-:W-:Y:S01]  /*a770*/  HMMA.16816.F32 R4, R172, R180.reuse, R4 ;  /* 0x000000b4ac04723c */ /* 0x084fe20000001804 */
[----:B------:R-:W2:Y:S07]  /*a780*/  LDSM.16.M88.4 R192, [R200+0x2c00] ;  /* 0x002c0000c8c0783b */ /* 0x000eae0000000200 */
[C---:B---3--:R-:W-:Y:S08]  /*a790*/  HMMA.16816.F32 R8, R188.reuse, R180, R8 ;  /* 0x000000b4bc08723c */ /* 0x048ff00000001808 */
        /* <DEDUP_REMOVED lines=13> */
[-C--:B--2---:R-:W-:Y:S08]  /*a870*/  HMMA.16816.F32 R52, R172, R192.reuse, R52 ;  /* 0x000000c0ac34723c */ /* 0x084ff00000001834 */
[C---:B------:R-:W-:Y:S08]  /*a880*/  HMMA.16816.F32 R56, R188.reuse, R192, R56 ;  /* 0x000000c0bc38723c */ /* 0x040ff00000001838 */
[-C--:B------:R-:W-:Y:S01]  /*a890*/  HMMA.16816.F32 R60, R188, R194.reuse, R60 ;  /* 0x000000c2bc3c723c */ /* 0x080fe2000000183c */
[----:B------:R-:W-:Y:S07]  /*a8a0*/  LDSM.16.M88.4 R188, [R207] ;  /* 0x00000000cfbc783b */ /* 0x000fee0000000200 */
[----:B------:R-:W-:Y:S01]  /*a8b0*/  HMMA.16816.F32 R64, R172, R194, R64 ;  /* 0x000000c2ac40723c */ /* 0x000fe20000001840 */
[----:B------:R-:W2:Y:S07]  /*a8c0*/  LDSM.16.M88.4 R172, [R208] ;  /* 0x00000000d0ac783b */ /* 0x000eae0000000200 */
[-C--:B-1----:R-:W-:Y:S01]  /*a8d0*/  HMMA.16816.F32 R4, R176, R180.reuse, R4 ;  /* 0x000000b4b004723c */ /* 0x082fe20000001804 */
[----:B------:R-:W1:Y:S01]  /*a8e0*/  LDSM.16.M88.4 R192, [R206] ;  /* 0x00000000cec0783b */ /* 0x000e620000000200 */
[----:B------:R-:W-:Y:S06]  /*a8f0*/  DEPBAR.LE SB0, 0x0 ;  /* 0x000080000000791a */ /* 0x000fec0000000000 */
[C---:B---3--:R-:W-:Y:S01]  /*a900*/  HMMA.16816.F32 R8, R184.reuse, R180, R8 ;  /* 0x000000b4b808723c */ /* 0x048fe20000001808 */
[----:B------:R-:W-:Y:S07]  /*a910*/  BAR.SYNC.DEFER_BLOCKING 0x0 ;  /* 0x0000000000007b1d */ /* 0x000fee0000010000 */
        /* <DEDUP_REMOVED lines=16> */
[----:B------:R-:W2:Y:S01]  /*aa20*/  LDL R222, [R1+0x28] ;  /* 0x0000280001de7983 */ /* 0x000ea20000100800 */
[----:B------:R-:W-:Y:S02]  /*aa30*/  IMAD.MOV.U32 R220, RZ, RZ, RZ ;  /* 0x000000ffffdc7224 */ /* 0x000fe400078e00ff */
[----:B------:R-:W-:Y:S01]  /*aa40*/  IMAD.SHL.U32 R180, R148, 0x2, RZ ;  /* 0x0000000294b47824 */ /* 0x000fe200078e00ff */
[----:B------:R-:W3:Y:S01]  /*aa50*/  LDL R144, [R1] ;  /* 0x0000000001907983 */ /* 0x000ee20000100800 */
[----:B------:R-:W-:Y:S02]  /*aa60*/  IMAD.SHL.U32 R179, R252, 0x2, RZ ;  /* 0x00000002fcb37824 */ /* 0x000fe400078e00ff */
[C---:B------:R-:W-:Y:S01]  /*aa70*/  IMAD.SHL.U32 R181, R218.reuse, 0x2, RZ ;  /* 0x00000002dab57824 */ /* 0x040fe200078e00ff */
[----:B------:R-:W4:Y:S06]  /*aa80*/  LDL.64 R226, [R1+0x20] ;  /* 0x0000200001e27983 */ /* 0x000f2c0000100a00 */
[----:B------:R-:W5:Y:S04]  /*aa90*/  LDL R146, [R1+0x38] ;  /* 0x0000380001927983 */ /* 0x000f680000100800 */
[----:B------:R-:W4:Y:S06]  /*aaa0*/  LDL.64 R224, [R1+0x18] ;  /* 0x0000180001e07983 */ /* 0x000f2c0000100a00 */
[----:B------:R-:W5:Y:S01]  /*aab0*/  LDL R223, [R1+0x2c] ;  /* 0x00002c0001df7983 */ /* 0x000f620000100800 */
[----:B--2---:R-:W-:Y:S01]  /*aac0*/  IMAD R3, R221, 0x40, R222 ;  /* 0x00000040dd037824 */ /* 0x004fe200078e02de */
[----:B------:R-:W-:Y:S04]  /*aad0*/  IADD3 R222, R218, 0x40, RZ ;  /* 0x00000040dade7810 */ /* 0x000fe80007ffe0ff */
[----:B---3--:R-:W-:Y:S02]  /*aae0*/  IADD3 R3, R3, -0x40, R144 ;  /* 0xffffffc003037810 */ /* 0x008fe40007ffe090 */
[----:B------:R-:W-:Y:S03]  /*aaf0*/  SHF.R.S32.HI R222, RZ, 0x1f, R222 ;  /* 0x0000001fffde7819 */ /* 0x000fe600000114de */
[----:B------:R-:W-:Y:S01]  /*ab00*/  @P4 IMAD.HI.U32 R144, R3, c[0x0][0x2bc], RZ ;  /* 0x0000af0003904a27 */ /* 0x000fe200078e00ff */
[----:B------:R-:W-:Y:S02]  /*ab10*/  SHF.L.U64.HI R177, R148, 0x1, R222 ;  /* 0x0000000194b17819 */ /* 0x000fe400000102de */
[----:B------:R-:W-:Y:S01]  /*ab20*/  SHF.R.S32.HI R222, RZ, 0x1f, R252 ;  /* 0x0000001fffde7819 */ /* 0x000fe200000114fc */
[--C-:B------:R-:W-:Y:S01]  /*ab30*/  IMAD.MOV.U32 R2, RZ, RZ, R3.reuse ;  /* 0x000000ffff027224 */ /* 0x100fe200078e0003 */
[----:B------:R-:W-:Y:S02]  /*ab40*/  @P4 SHF.R.U32.HI R2, RZ, c[0x0][0x2c0], R144 ;  /* 0x0000b000ff024a19 */ /* 0x000fe40000011690 */
[----:B------:R-:W-:Y:S02]  /*ab50*/  SHF.R.S32.HI R148, RZ, 0x1f, R218 ;  /* 0x0000001fff947819 */ /* 0x000fe400000114da */
[----:B----4-:R-:W-:Y:S02]  /*ab60*/  @!P3 IADD3 R144, P0, R2, R226, RZ ;  /* 0x000000e20290b210 */ /* 0x010fe40007f1e0ff */
[----:B------:R-:W-:Y:S02]  /*ab70*/  SHF.L.U64.HI R176, R252, 0x1, R222 ;  /* 0x00000001fcb07819 */ /* 0x000fe400000102de */
[----:B-----5:R-:W-:Y:S01]  /*ab80*/  @!P3 LEA.HI.X.SX32 R147, R2, R146, 0x1, P0 ;  /* 0x000000920293b211 */ /* 0x020fe200000f0eff */
[----:B------:R-:W-:Y:S01]  /*ab90*/  IMAD.MOV R2, RZ, RZ, -R2 ;  /* 0x000000ffff027224 */ /* 0x000fe200078e0a02 */
[----:B------:R-:W-:Y:S02]  /*aba0*/  @!P3 LEA R146, P0, R144, c[0x0][0x2a0], 0x2 ;  /* 0x0000a8009092ba11 */ /* 0x000fe400078010ff */
[----:B------:R-:W-:Y:S01]  /*abb0*/  SHF.L.U64.HI R178, R218, 0x1, R148 ;  /* 0x00000001dab27819 */ /* 0x000fe20000010294 */
[----:B------:R-:W-:Y:S01]  /*abc0*/  IMAD R233, R2, c[0x0][0x2b8], R3 ;  /* 0x0000ae0002e97a24 */ /* 0x000fe200078e0203 */
[----:B------:R-:W-:Y:S04]  /*abd0*/  @!P3 LEA.HI.X R147, R144, c[0x0][0x2a4], R147, 0x2, P0 ;  /* 0x0000a9009093ba11 */ /* 0x000fe800000f1493 */
[----:B------:R-:W-:Y:S01]  /*abe0*/  SHF.R.S32.HI R2, RZ, 0x1f, R233 ;  /* 0x0000001fff027819 */ /* 0x000fe200000114e9 */
[----:B------:R-:W2:Y:S04]  /*abf0*/  @!P3 LDG.E R220, [R146.64] ;  /* 0x0000000692dcb981 */ /* 0x000ea8000c1e1900 */
[----:B------:R-:W-:Y:S02]  /*ac00*/  IMAD R144, R2, c[0x0][0x1e0], RZ ;  /* 0x0000780002907a24 */ /* 0x000fe400078e02ff */
[C---:B------:R-:W-:Y:S04]  /*ac10*/  IMAD.WIDE.U32 R2, R233.reuse, c[0x0][0x1e0], RZ ;  /* 0x00007800e9027a25 */ /* 0x040fe800078e00ff */
        /* <DEDUP_REMOVED lines=12> */
.L_x_682:
[----:B------:R-:W-:-:S05]  /*ace0*/  BRA.DIV ~URZ, `(.L_x_630) ;  /* 0x000077927f007947 */ /* 0x000fca000b800000 */
[----:B------:R-:W3:Y:S01]  /*acf0*/  SHFL.IDX PT, R2, R175, RZ, 0x1c1f ;  /* 0x001c1fffaf027589 */ /* 0x000ee200000e0000 */
[C---:B------:R-:W-:Y:S02]  /*ad00*/  IADD3 R146, -R217.reuse, 0x10, RZ ;  /* 0x00000010d9927810 */ /* 0x040fe40007ffe1ff */
[----:B------:R-:W-:Y:S02]  /*ad10*/  ISETP.NE.U32.AND P0, PT, R217, RZ, PT ;  /* 0x000000ffd900720c */ /* 0x000fe40003f05070 */
[----:B------:R-:W-:Y:S04]  /*ad20*/  LOP3.LUT R146, R146, 0xf, RZ, 0xc0, !PT ;  /* 0x0000000f92927812 */ /* 0x000fe800078ec0ff */
[----:B---3--:R-:W-:Y:S04]  /*ad30*/  IADD3 R146, P6, P5, R146, R2, R181 ;  /* 0x0000000292927210 */ /* 0x008fe80007dde0b5 */
[----:B--2---:R-:W-:Y:S02]  /*ad40*/  IADD3.X R147, RZ, R144, R178, P6, P5 ;  /* 0x00000090ff937210 */ /* 0x004fe400037ea4b2 */
[C---:B------:R-:W-:Y:S02]  /*ad50*/  IADD3 R172, P6, R2.reuse, R179, RZ ;  /* 0x000000b302ac7210 */ /* 0x040fe40007fde0ff */
[----:B------:R-:W-:Y:S01]  /*ad60*/  IADD3 R148, P5, R2, R180, RZ ;  /* 0x000000b402947210 */ /* 0x000fe20007fbe0ff */
[----:B------:R-:W-:Y:S01]  /*ad70*/  @!PT LDS RZ, [RZ] ;  /* 0x00000000fffff984 */ /* 0x000fe20000000800 */
[----:B------:R-:W-:Y:S01]  /*ad80*/  @!PT LDS RZ, [RZ] ;  /* 0x00000000fffff984 */ /* 0x000fe20000000800 */
[----:B------:R2:W-:Y:S02]  /*ad90*/  LDGSTS.E.BYPASS.LTC128B.128.ZFILL [R219+0x3100], [R146.64], P0 ;  /* 0x0310000092db7fae */ /* 0x0005e40008141d46 */
[C---:B------:R-:W-:Y:S02]  /*ada0*/  IMAD.X R173, R144.reuse, 0x1, R176, P6 ;  /* 0x0000000190ad7824 */ /* 0x040fe400030e06b0 */
[----:B------:R2:W3:Y:S01]  /*adb0*/  SHFL.IDX PT, R2, R175, 0x1, 0x1c1f ;  /* 0x003c1f00af027f89 */ /* 0x0004e200000e0000 */
[----:B------:R-:W-:Y:S03]  /*adc0*/  IMAD.X R149, R144, 0x1, R177, P5 ;  /* 0x0000000190957824 */ /* 0x000fe600028e06b1 */
[----:B------:R2:W-:Y:S04]  /*add0*/  LDGSTS.E.BYPASS.LTC128B.128 [R219+0x4100], [R172.64], !P2 ;  /* 0x04100000acdb7fae */ /* 0x0005e8000d101d46 */
[----:B------:R2:W4:Y:S04]  /*ade0*/  SHFL.IDX PT, R144, R174, 0x1, 0x1c1f ;  /* 0x003c1f00ae907f89 */ /* 0x00052800000e0000 */
[----:B------:R2:W-:Y:S02]  /*adf0*/  LDGSTS.E.BYPASS.LTC128B.128 [R219+0x5100], [R148.64], !P1 ;  /* 0x0510000094db7fae */ /* 0x0005e4000c901d46 */
.L_x_683:
[C---:B------:R-:W-:Y:S02]  /*ae00*/  IADD3 R3, -R217.reuse, 0x10, RZ ;  /* 0x00000010d9037810 */ /* 0x040fe40007ffe1ff */
[C---:B--23--:R-:W-:Y:S02]  /*ae10*/  IADD3 R148, P6, R2.reuse, R179, RZ ;  /* 0x000000b302947210 */ /* 0x04cfe40007fde0ff */
[----:B------:R-:W-:Y:S02]  /*ae20*/  IADD3 R146, P5, R2, R180, RZ ;  /* 0x000000b402927210 */ /* 0x000fe40007fbe0ff */
[----:B------:R-:W-:Y:S01]  /*ae30*/  ISETP.NE.U32.AND P0, PT, R217, RZ, PT ;  /* 0x000000ffd900720c */ /* 0x000fe20003f05070 */
[C---:B----4-:R-:W-:Y:S01]  /*ae40*/  IMAD.X R149, R144.reuse, 0x1, R176, P6 ;  /* 0x0000000190957824 */ /* 0x050fe200030e06b0 */
[----:B------:R-:W-:Y:S01]  /*ae50*/  LOP3.LUT R3, R3, 0xf, RZ, 0xc0, !PT ;  /* 0x0000000f03037812 */ /* 0x000fe200078ec0ff */
[----:B------:R-:W-:Y:S03]  /*ae60*/  IMAD.X R147, R144, 0x1, R177, P5 ;  /* 0x0000000190937824 */ /* 0x000fe600028e06b1 */
[----:B------:R-:W-:Y:S04]  /*ae70*/  IADD3 R2, P6, P5, R3, R2, R181 ;  /* 0x0000000203027210 */ /* 0x000fe80007dde0b5 */
[----:B------:R-:W-:Y:S05]  /*ae80*/  IADD3.X R3, RZ, R144, R178, P6, P5 ;  /* 0x00000090ff037210 */ /* 0x000fea00037ea4b2 */
[----:B------:R-:W-:Y:S01]  /*ae90*/  @!PT LDS RZ, [RZ] ;  /* 0x00000000fffff984 */ /* 0x000fe20000000800 */
[----:B------:R-:W-:Y:S01]  /*aea0*/  @!PT LDS RZ, [RZ] ;  /* 0x00000000fffff984 */ /* 0x000fe20000000800 */
[----:B------:R-:W-:Y:S01]  /*aeb0*/  @!PT LDS RZ, [RZ] ;  /* 0x00000000fffff984 */ /* 0x000fe20000000800 */
[----:B------:R2:W-:Y:S04]  /*aec0*/  LDGSTS.E.BYPASS.LTC128B.128.ZFILL [R219+0x3900], [R2.64], P0 ;  /* 0x0390000002db7fae */ /* 0x0005e80008141d46 */
[----:B------:R2:W-:Y:S04]  /*aed0*/  LDGSTS.E.BYPASS.LTC128B.128 [R219+0x4900], [R148.64], !P2 ;  /* 0x0490000094db7fae */ /* 0x0005e8000d101d46 */
[----:B------:R2:W-:Y:S02]  /*aee0*/  LDGSTS.E.BYPASS.LTC128B.128 [R219+0x5900], [R146.64], !P1 ;  /* 0x0590000092db7fae */ /* 0x0005e4000c901d46 */
.L_x_628:
[----:B------:R-:W-:Y:S05]  /*aef0*/  BSYNC B0 ;  /* 0x0000000000007941 */ /* 0x000fea0003800000 */
.L_x_627:
[----:B--2---:R-:W-:Y:S01]  /*af00*/  FMNMX.FTZ R3, R4, R0, !PT ;  /* 0x0000000004037209 */ /* 0x004fe20007810000 */
        /* <DEDUP_REMOVED lines=64> */
[----:B------:R-:W-:-:S05]  /*b310*/  BRA.DIV ~URZ, `(.L_x_631) ;  /* 0x000073727f007947 */ /* 0x000fca000b800000 */
[----:B------:R-:W2:Y:S04]  /*b320*/  SHFL.BFLY PT, R149, R144, 0x2, 0x1f ;  /* 0x0c401f0090957f89 */ /* 0x000ea800000e0000 */
[----:B------:R-:W3:Y:S04]  /*b330*/  SHFL.BFLY PT, R2, R148, 0x2, 0x1f ;  /* 0x0c401f0094027f89 */ /* 0x000ee800000e0000 */
[----:B------:R-:W4:Y:S04]  /*b340*/  SHFL.BFLY PT, R3, R147, 0x2, 0x1f ;  /* 0x0c401f0093037f89 */ /* 0x000f2800000e0000 */
[----:B-1----:R-:W1:Y:S01]  /*b350*/  SHFL.BFLY PT, R174, R146, 0x2, 0x1f ;  /* 0x0c401f0092ae7f89 */ /* 0x002e6200000e0000 */
[----:B--2---:R-:W-:Y:S02]  /*b360*/  FMNMX.FTZ R149, R144, R149, !PT ;  /* 0x0000009590957209 */ /* 0x004fe40007810000 */
[----:B---3--:R-:W-:Y:S02]  /*b370*/  FMNMX.FTZ R148, R148, R2, !PT ;  /* 0x0000000294947209 */ /* 0x008fe40007810000 */
[----:B----4-:R-:W-:Y:S03]  /*b380*/  FMNMX.FTZ R147, R147, R3, !PT ;  /* 0x0000000393937209 */ /* 0x010fe60007810000 */
[----:B------:R-:W2:Y:S01]  /*b390*/  SHFL.BFLY PT, R172, R148, 0x1, 0x1f ;  /* 0x0c201f0094ac7f89 */ /* 0x000ea200000e0000 */
[----:B-1----:R-:W-:Y:S03]  /*b3a0*/  FMNMX.FTZ R144, R146, R174, !PT ;  /* 0x000000ae92907209 */ /* 0x002fe60007810000 */
[----:B------:R-:W1:Y:S04]  /*b3b0*/  SHFL.BFLY PT, R3, R149, 0x1, 0x1f ;  /* 0x0c201f0095037f89 */ /* 0x000e6800000e0000 */
[----:B------:R-:W3:Y:S04]  /*b3c0*/  SHFL.BFLY PT, R173, R147, 0x1, 0x1f ;  /* 0x0c201f0093ad7f89 */ /* 0x000ee800000e0000 */
[----:B------:R4:W4:Y:S01]  /*b3d0*/  SHFL.BFLY PT, R2, R144, 0x1, 0x1f ;  /* 0x0c201f0090027f89 */ /* 0x00092200000e0000 */
[----:B--2---:R-:W-:Y:S02]  /*b3e0*/  FMNMX.FTZ R148, R148, R172, !PT ;  /* 0x000000ac94947209 */ /* 0x004fe40007810000 */
[----:B-1----:R-:W-:Y:S02]  /*b3f0*/  FMNMX.FTZ R149, R149, R3, !PT ;  /* 0x0000000395957209 */ /* 0x002fe40007810000 */
[----:B---3--:R-:W-:Y:S03]  /*b400*/  FMNMX.FTZ R147, R147, R173, !PT ;  /* 0x000000ad93937209 */ /* 0x008fe60007810000 */
.L_x_684:
[----:B------:R-:W-:Y:S01]  /*b410*/  FADD.FTZ R0, -R149, R0 ;  /* 0x0000000095007221 */ /* 0x000fe20000010100 */
[----:B----4-:R-:W-:Y:S01]  /*b420*/  FMNMX.FTZ R2, R2, R144, !PT ;  /* 0x0000009002027209 */ /* 0x010fe20007810000 */
[----:B------:R-:W-:Y:S01]  /*b430*/  WARPSYNC 0xffffffff ;  /* 0xffffffff00007948 */ /* 0x000fe20003800000 */
[----:B------:R-:W1:Y:S01]  /*b440*/  LDSM.16.MT88.4 R172, [R201] ;  /* 0x00000000c9ac783b */ /* 0x000e620000004200 */
[----:B------:R-:W-:Y:S01]  /*b450*/  FMUL.FTZ R0, R0, c[0x0][0x2d0] ;  /* 0x0000b40000007a20 */ /* 0x000fe20000410000 */
[----:B------:R-:W-:Y:S01]  /*b460*/  ISETP.GT.AND P0, PT, R221, RZ, PT ;  /* 0x000000ffdd00720c */ /* 0x000fe20003f04270 */
[----:B------:R-:W-:Y:S02]  /*b470*/  FMUL.FTZ R144, R2, c[0x0][0x2d0] ;  /* 0x0000b40002907a20 */ /* 0x000fe40000410000 */
[----:B------:R2:W-:Y:S01]  /*b480*/  MUFU.EX2 R146, R0 ;  /* 0x0000000000927308 */ /* 0x0005e20000000800 */
[----:B------:R-:W-:Y:S02]  /*b490*/  FMUL.FTZ R180, R149, c[0x0][0x2d0] ;  /* 0x0000b40095b47a20 */ /* 0x000fe40000410000 */
[----:B------:R-:W-:Y:S01]  /*b4a0*/  FMUL.FTZ R181, R148, c[0x0][0x2d0] ;  /* 0x0000b40094b57a20 */ /* 0x000fe20000410000 */
[----:B------:R-:W3:Y:S01]  /*b4b0*/  LDL.LU R246, [R1+0x4] ;  /* 0x0000040001f67983 */ /* 0x000ee20000300800 */
[--C-:B------:R-:W-:Y:S02]  /*b4c0*/  FFMA.FTZ R10, R10, c[0x0][0x2d0], -R144.reuse ;  /* 0x0000b4000a0a7a23 */ /* 0x100fe40000010890 */
[----:B------:R-:W-:Y:S01]  /*b4d0*/  FFMA.FTZ R11, R11, c[0x0][0x2d0], -R144 ;  /* 0x0000b4000b0b7a23 */ /* 0x000fe20000010890 */
[----:B------:R-:W4:Y:S01]  /*b4e0*/  LDL.LU R245, [R1+0x10] ;  /* 0x0000100001f57983 */ /* 0x000f220000300800 */
[--C-:B------:R-:W-:Y:S01]  /*b4f0*/  FFMA.FTZ R16, R16, c[0x0][0x2d0], -R180.reuse ;  /* 0x0000b40010107a23 */ /* 0x100fe200000108b4 */
[----:B------:R-:W-:Y:S01]  /*b500*/  MUFU.EX2 R189, R10 ;  /* 0x0000000a00bd7308 */ /* 0x000fe20000000800 */
[--C-:B------:R-:W-:Y:S01]  /*b510*/  FFMA.FTZ R17, R17, c[0x0][0x2d0], -R180.reuse ;  /* 0x0000b40011117a23 */ /* 0x100fe200000108b4 */
[----:B------:R-:W5:Y:S01]  /*b520*/  LDL.LU R244, [R1+0xc] ;  /* 0x00000c0001f47983 */ /* 0x000f620000300800 */
[--C-:B------:R-:W-:Y:S02]  /*b530*/  FFMA.FTZ R18, R18, c[0x0][0x2d0], -R181.reuse ;  /* 0x0000b40012127a23 */ /* 0x100fe400000108b5 */
[--C-:B------:R-:W-:Y:S01]  /*b540*/  FFMA.FTZ R19, R19, c[0x0][0x2d0], -R181.reuse ;  /* 0x0000b40013137a23 */ /* 0x100fe200000108b5 */
[----:B------:R-:W3:Y:S01]  /*b550*/  LDL.LU R243, [R1+0x8] ;  /* 0x0000080001f37983 */ /* 0x000ee20000300800 */
[--C-:B------:R-:W-:Y:S02]  /*b560*/  FFMA.FTZ R4, R4, c[0x0][0x2d0], -R180.reuse ;  /* 0x0000b40004047a23 */ /* 0x100fe400000108b4 */
[----:B------:R-:W-:Y:S01]  /*b570*/  FFMA.FTZ R5, R5, c[0x0][0x2d0], -R180 ;  /* 0x0000b40005057a23 */ /* 0x000fe200000108b4 */
[----:B------:R-:W-:Y:S01]  /*b580*/  MUFU.EX2 R231, R11 ;  /* 0x0000000b00e77308 */ /* 0x000fe20000000800 */
[--C-:B------:R-:W-:Y:S02]  /*b590*/  FFMA.FTZ R6, R6, c[0x0][0x2d0], -R181.reuse ;  /* 0x0000b40006067a23 */ /* 0x100fe400000108b5 */
[----:B------:R-:W-:Y:S02]  /*b5a0*/  FFMA.FTZ R7, R7, c[0x0][0x2d0], -R181 ;  /* 0x0000b40007077a23 */ /* 0x000fe400000108b5 */
[----:B--2---:R-:W-:Y:S02]  /*b5b0*/  FADD.FTZ R0, -R148, R145 ;  /* 0x0000009194007221 */ /* 0x004fe40000010100 */
[--C-:B------:R-:W-:Y:S02]  /*b5c0*/  FFMA.FTZ R14, R14, c[0x0][0x2d0], -R144.reuse ;  /* 0x0000b4000e0e7a23 */ /* 0x100fe40000010890 */
[----:B------:R-:W-:Y:S01]  /*b5d0*/  FMUL.FTZ R0, R0, c[0x0][0x2d0] ;  /* 0x0000b40000007a20 */ /* 0x000fe20000410000 */
[----:B------:R-:W-:Y:S01]  /*b5e0*/  MUFU.EX2 R193, R4 ;  /* 0x0000000400c17308 */ /* 0x000fe20000000800 */
[----:B------:R-:W-:Y:S02]  /*b5f0*/  FFMA.FTZ R15, R15, c[0x0][0x2d0], -R144 ;  /* 0x0000b4000f0f7a23 */ /* 0x000fe40000010890 */
[--C-:B------:R-:W-:Y:S02]  /*b600*/  FFMA.FTZ R32, R32, c[0x0][0x2d0], -R180.reuse ;  /* 0x0000b40020207a23 */ /* 0x100fe400000108b4 */
[--C-:B------:R-:W-:Y:S02]  /*b610*/  FFMA.FTZ R33, R33, c[0x0][0x2d0], -R180.reuse ;  /* 0x0000b40021217a23 */ /* 0x100fe400000108b4 */
[--C-:B------:R-:W-:Y:S02]  /*b620*/  FFMA.FTZ R34, R34, c[0x0][0x2d0], -R181.reuse ;  /* 0x0000b40022227a23 */ /* 0x100fe400000108b5 */
[--C-:B------:R-:W-:Y:S01]  /*b630*/  FFMA.FTZ R35, R35, c[0x0][0x2d0], -R181.reuse ;  /* 0x0000b40023237a23 */ /* 0x100fe200000108b5 */
[----:B------:R2:W-:Y:S01]  /*b640*/  MUFU.EX2 R145, R0 ;  /* 0x0000000000917308 */ /* 0x0005e20000000800 */
[--C-:B------:R-:W-:Y:S02]  /*b650*/  FFMA.FTZ R36, R36, c[0x0][0x2d0], -R180.reuse ;  /* 0x0000b40024247a23 */ /* 0x100fe400000108b4 */
[----:B------:R-:W-:Y:S02]  /*b660*/  FFMA.FTZ R37, R37, c[0x0][0x2d0], -R180 ;  /* 0x0000b40025257a23 */ /* 0x000fe400000108b4 */
[--C-:B------:R-:W-:Y:S02]  /*b670*/  FFMA.FTZ R38, R38, c[0x0][0x2d0], -R181.reuse ;  /* 0x0000b40026267a23 */ /* 0x100fe400000108b5 */
[--C-:B------:R-:W-:Y:S02]  /*b680*/  FFMA.FTZ R39, R39, c[0x0][0x2d0], -R181.reuse ;  /* 0x0000b40027277a23 */ /* 0x100fe400000108b5 */
[--C-:B------:R-:W-:Y:S01]  /*b690*/  FFMA.FTZ R42, R42, c[0x0][0x2d0], -R144.reuse ;  /* 0x0000b4002a2a7a23 */ /* 0x100fe20000010890 */
[----:B------:R-:W-:Y:S01]  /*b6a0*/  MUFU.EX2 R197, R5 ;  /* 0x0000000500c57308 */ /* 0x000fe20000000800 */
[----:B------:R-:W-:Y:S02]  /*b6b0*/  FFMA.FTZ R43, R43, c[0x0][0x2d0], -R144 ;  /* 0x0000b4002b2b7a23 */ /* 0x000fe40000010890 */
[--C-:B------:R-:W-:Y:S02]  /*b6c0*/  FFMA.FTZ R48, R48, c[0x0][0x2d0], -R180.reuse ;  /* 0x0000b40030307a23 */ /* 0x100fe400000108b4 */
[----:B------:R-:W-:Y:S02]  /*b6d0*/  FFMA.FTZ R49, R49, c[0x0][0x2d0], -R180 ;  /* 0x0000b40031317a23 */ /* 0x000fe400000108b4 */
[--C-:B------:R-:W-:Y:S02]  /*b6e0*/  FFMA.FTZ R50, R50, c[0x0][0x2d0], -R181.reuse ;  /* 0x0000b40032327a23 */ /* 0x100fe400000108b5 */
[--C-:B------:R-:W-:Y:S01]  /*b6f0*/  FFMA.FTZ R51, R51, c[0x0][0x2d0], -R181.reuse ;  /* 0x0000b40033337a23 */ /* 0x100fe200000108b5 */
[----:B------:R-:W-:Y:S01]  /*b700*/  MUFU.EX2 R192, R6 ;  /* 0x0000000600c07308 */ /* 0x000fe20000000800 */
[--C-:B------:R-:W-:Y:S02]  /*b710*/  FFMA.FTZ R46, R46, c[0x0][0x2d0], -R144.reuse ;  /* 0x0000b4002e2e7a23 */ /* 0x100fe40000010890 */
[----:B------:R-:W-:Y:S02]  /*b720*/  FFMA.FTZ R47, R47, c[0x0][0x2d0], -R144 ;  /* 0x0000b4002f2f7a23 */ /* 0x000fe40000010890 */
[C---:B--2---:R-:W-:Y:S02]  /*b730*/  FADD.FTZ R0, -R147.reuse, R150 ;  /* 0x0000009693007221 */ /* 0x044fe40000010100 */
[----:B------:R-:W-:Y:S02]  /*b740*/  FMUL.FTZ R150, R147, c[0x0][0x2d0] ;  /* 0x0000b40093967a20 */ /* 0x000fe40000410000 */
[----:B------:R-:W-:Y:S01]  /*b750*/  FMUL.FTZ R0, R0, c[0x0][0x2d0] ;  /* 0x0000b40000007a20 */ /* 0x000fe20000410000 */
[----:B------:R-:W-:Y:S01]  /*b760*/  MUFU.EX2 R235, R7 ;  /* 0x0000000700eb7308 */ /* 0x000fe20000000800 */
[--C-:B------:R-:W-:Y:S02]  /*b770*/  FFMA.FTZ R8, R8, c[0x0][0x2d0], -R150.reuse ;  /* 0x0000b40008087a23 */ /* 0x100fe40000010896 */
[--C-:B------:R-:W-:Y:S02]  /*b780*/  FFMA.FTZ R9, R9, c[0x0][0x2d0], -R150.reuse ;  /* 0x0000b40009097a23 */ /* 0x100fe40000010896 */
[--C-:B------:R-:W-:Y:S02]  /*b790*/  FFMA.FTZ R12, R12, c[0x0][0x2d0], -R150.reuse ;  /* 0x0000b4000c0c7a23 */ /* 0x100fe40000010896 */
[--C-:B------:R-:W-:Y:S02]  /*b7a0*/  FFMA.FTZ R13, R13, c[0x0][0x2d0], -R150.reuse ;  /* 0x0000b4000d0d7a23 */ /* 0x100fe40000010896 */
[--C-:B------:R-:W-:Y:S01]  /*b7b0*/  FFMA.FTZ R40, R40, c[0x0][0x2d0], -R150.reuse ;  /* 0x0000b40028287a23 */ /* 0x100fe20000010896 */
[----:B------:R2:W1:Y:S01]  /*b7c0*/  MUFU.EX2 R3, R0 ;  /* 0x0000000000037308 */ /* 0x0004620000000800 */
[--C-:B------:R-:W-:Y:S02]  /*b7d0*/  FFMA.FTZ R41, R41, c[0x0][0x2d0], -R150.reuse ;  /* 0x0000b40029297a23 */ /* 0x100fe40000010896 */
[--C-:B------:R-:W-:Y:S02]  /*b7e0*/  FFMA.FTZ R44, R44, c[0x0][0x2d0], -R150.reuse ;  /* 0x0000b4002c2c7a23 */ /* 0x100fe40000010896 */
[----:B------:R-:W-:Y:S02]  /*b7f0*/  FFMA.FTZ R45, R45, c[0x0][0x2d0], -R150 ;  /* 0x0000b4002d2d7a23 */ /* 0x000fe40000010896 */
[--C-:B------:R-:W-:Y:S02]  /*b800*/  FFMA.FTZ R54, R54, c[0x0][0x2d0], -R181.reuse ;  /* 0x0000b40036367a23 */ /* 0x100fe400000108b5 */
[--C-:B------:R-:W-:Y:S01]  /*b810*/  FFMA.FTZ R53, R53, c[0x0][0x2d0], -R180.reuse ;  /* 0x0000b40035357a23 */ /* 0x100fe200000108b4 */
[----:B------:R-:W-:Y:S01]  /*b820*/  MUFU.EX2 R190, R8 ;  /* 0x0000000800be7308 */ /* 0x000fe20000000800 */
[--C-:B------:R-:W-:Y:S02]  /*b830*/  FFMA.FTZ R20, R20, c[0x0][0x2d0], -R180.reuse ;  /* 0x0000b40014147a23 */ /* 0x100fe400000108b4 */
[----:B------:R-:W-:Y:S02]  /*b840*/  FFMA.FTZ R21, R21, c[0x0][0x2d0], -R180 ;  /* 0x0000b40015157a23 */ /* 0x000fe400000108b4 */
[--C-:B------:R-:W-:Y:S02]  /*b850*/  FFMA.FTZ R22, R22, c[0x0][0x2d0], -R181.reuse ;  /* 0x0000b40016167a23 */ /* 0x100fe400000108b5 */
[----:B------:R-:W-:Y:S02]  /*b860*/  FFMA.FTZ R23, R23, c[0x0][0x2d0], -R181 ;  /* 0x0000b40017177a23 */ /* 0x000fe400000108b5 */
[--C-:B------:R-:W-:Y:S01]  /*b870*/  FFMA.FTZ R24, R24, c[0x0][0x2d0], -R150.reuse ;  /* 0x0000b40018187a23 */ /* 0x100fe20000010896 */
[----:B------:R-:W1:Y:S01]  /*b880*/  MUFU.EX2 R232, R9 ;  /* 0x0000000900e87308 */ /* 0x000e620000000800 */
[----:B------:R-:W-:Y:S02]  /*b890*/  FFMA.FTZ R25, R25, c[0x0][0x2d0], -R150 ;  /* 0x0000b40019197a23 */ /* 0x000fe40000010896 */
[--C-:B------:R-:W-:Y:S02]  /*b8a0*/  FFMA.FTZ R26, R26, c[0x0][0x2d0], -R144.reuse ;  /* 0x0000b4001a1a7a23 */ /* 0x100fe40000010890 */
[----:B--2---:R-:W-:Y:S02]  /*b8b0*/  FADD.FTZ R0, -R2, R151 ;  /* 0x0000009702007221 */ /* 0x004fe40000010100 */
[----:B------:R-:W-:Y:S02]  /*b8c0*/  FFMA.FTZ R27, R27, c[0x0][0x2d0], -R144 ;  /* 0x0000b4001b1b7a23 */ /* 0x000fe40000010890 */
[----:B------:R-:W-:Y:S01]  /*b8d0*/  FMUL.FTZ R0, R0, c[0x0][0x2d0] ;  /* 0x0000b40000007a20 */ /* 0x000fe20000410000 */
[----:B------:R-:W-:Y:S01]  /*b8e0*/  MUFU.EX2 R236, R16 ;  /* 0x0000001000ec7308 */ /* 0x000fe20000000800 */
[--C-:B------:R-:W-:Y:S02]  /*b8f0*/  FFMA.FTZ R28, R28, c[0x0][0x2d0], -R150.reuse ;  /* 0x0000b4001c1c7a23 */ /* 0x100fe40000010896 */
[----:B------:R-:W-:Y:S02]  /*b900*/  FFMA.FTZ R29, R29, c[0x0][0x2d0], -R150 ;  /* 0x0000b4001d1d7a23 */ /* 0x000fe40000010896 */
[--C-:B------:R-:W-:Y:S02]  /*b910*/  FFMA.FTZ R30, R30, c[0x0][0x2d0], -R144.reuse ;  /* 0x0000b4001e1e7a23 */ /* 0x100fe40000010890 */
[----:B------:R-:W-:Y:S02]  /*b920*/  FFMA.FTZ R31, R31, c[0x0][0x2d0], -R144 ;  /* 0x0000b4001f1f7a23 */ /* 0x000fe40000010890 */
[--C-:B------:R-:W-:Y:S01]  /*b930*/  FFMA.FTZ R52, R52, c[0x0][0x2d0], -R180.reuse ;  /* 0x0000b40034347a23 */ /* 0x100fe200000108b4 */
[----:B------:R-:W-:Y:S01]  /*b940*/  MUFU.EX2 R0, R0 ;  /* 0x0000000000007308 */ /* 0x000fe20000000800 */
[--C-:B------:R-:W-:Y:S02]  /*b950*/  FFMA.FTZ R64, R64, c[0x0][0x2d0], -R180.reuse ;  /* 0x0000b40040407a23 */ /* 0x100fe400000108b4 */
[----:B------:R-:W-:Y:S02]  /*b960*/  FFMA.FTZ R180, R65, c[0x0][0x2d0], -R180 ;  /* 0x0000b40041b47a23 */ /* 0x000fe400000108b4 */
[--C-:B------:R-:W-:Y:S02]  /*b970*/  FFMA.FTZ R67, R67, c[0x0][0x2d0], -R181.reuse ;  /* 0x0000b40043437a23 */ /* 0x100fe400000108b5 */
[----:B------:R-:W-:Y:S02]  /*b980*/  FFMA.FTZ R61, R61, c[0x0][0x2d0], -R150 ;  /* 0x0000b4003d3d7a23 */ /* 0x000fe40000010896 */
[----:B------:R-:W-:Y:S01]  /*b990*/  FFMA.FTZ R63, R63, c[0x0][0x2d0], -R144 ;  /* 0x0000b4003f3f7a23 */ /* 0x000fe20000010890 */
[----:B------:R-:W-:Y:S01]  /*b9a0*/  MUFU.EX2 R241, R17 ;  /* 0x0000001100f17308 */ /* 0x000fe20000000800 */
[--C-:B------:R-:W-:Y:S02]  /*b9b0*/  FFMA.FTZ R55, R55, c[0x0][0x2d0], -R181.reuse ;  /* 0x0000b40037377a23 */ /* 0x100fe400000108b5 */
[----:B------:R-:W-:Y:S02]  /*b9c0*/  FFMA.FTZ R66, R66, c[0x0][0x2d0], -R181 ;  /* 0x0000b40042427a23 */ /* 0x000fe400000108b5 */
[----:B------:R-:W-:Y:S02]  /*b9d0*/  FFMA.FTZ R60, R60, c[0x0][0x2d0], -R150 ;  /* 0x0000b4003c3c7a23 */ /* 0x000fe40000010896 */
[----:B------:R-:W-:Y:S02]  /*b9e0*/  FFMA.FTZ R62, R62, c[0x0][0x2d0], -R144 ;  /* 0x0000b4003e3e7a23 */ /* 0x000fe40000010890 */
[----:B------:R-:W-:Y:S01]  /*b9f0*/  FFMA.FTZ R57, R57, c[0x0][0x2d0], -R150 ;  /* 0x0000b40039397a23 */ /* 0x000fe20000010896 */
[----:B------:R-:W-:Y:S01]  /*ba00*/  MUFU.EX2 R238, R18 ;  /* 0x0000001200ee7308 */ /* 0x000fe20000000800 */
[----:B------:R-:W-:Y:S02]  /*ba10*/  FFMA.FTZ R59, R59, c[0x0][0x2d0], -R144 ;  /* 0x0000b4003b3b7a23 */ /* 0x000fe40000010890 */
[----:B------:R-:W-:Y:S01]  /*ba20*/  FFMA.FTZ R56, R56, c[0x0][0x2d0], -R150 ;  /* 0x0000b40038387a23 */ /* 0x000fe20000010896 */
[----:B------:R-:W-:Y:S01]  /*ba30*/  MOV R150, R147 ;  /* 0x0000009300967202 */ /* 0x000fe20000000f00 */
[----:B------:R-:W-:Y:S05]  /*ba40*/  FFMA.FTZ R58, R58, c[0x0][0x2d0], -R144 ;  /* 0x0000b4003a3a7a23 */ /* 0x000fea0000010890 */
[----:B------:R-:W-:Y:S10]  /*ba50*/  MUFU.EX2 R242, R19 ;  /* 0x0000001300f27308 */ /* 0x000ff40000000800 */
[----:B------:R-:W-:Y:S10]  /*ba60*/  MUFU.EX2 R239, R12 ;  /* 0x0000000c00ef7308 */ /* 0x000ff40000000800 */
[----:B------:R-:W2:Y:S10]  /*ba70*/  MUFU.EX2 R240, R13 ;  /* 0x0000000d00f07308 */ /* 0x000eb40000000800 */
[----:B------:R-:W-:Y:S10]  /*ba80*/  MUFU.EX2 R234, R14 ;  /* 0x0000000e00ea7308 */ /* 0x000ff40000000800 */
[----:B------:R-:W1:Y:S10]  /*ba90*/  MUFU.EX2 R237, R15 ;  /* 0x0000000f00ed7308 */ /* 0x000e740000000800 */
[----:B------:R-:W-:Y:S10]  /*baa0*/  MUFU.EX2 R226, R32 ;  /* 0x0000002000e27308 */ /* 0x000ff40000000800 */
[----:B------:R-:W-:Y:S10]  /*bab0*/  MUFU.EX2 R227, R33 ;  /* 0x0000002100e37308 */ /* 0x000ff40000000800 */
[----:B------:R-:W-:Y:S10]  /*bac0*/  MUFU.EX2 R224, R34 ;  /* 0x0000002200e07308 */ /* 0x000ff40000000800 */
[----:B------:R1:W-:Y:S10]  /*bad0*/  MUFU.EX2 R223, R35 ;  /* 0x0000002300df7308 */ /* 0x0003f40000000800 */
[----:B------:R-:W-:Y:S10]  /*bae0*/  MUFU.EX2 R186, R36 ;  /* 0x0000002400ba7308 */ /* 0x000ff40000000800 */
[----:B------:R-:W-:Y:S01]  /*baf0*/  MUFU.EX2 R188, R37 ;  /* 0x0000002500bc7308 */ /* 0x000fe20000000800 */
[----:B-1----:R-:W-:Y:S09]  /*bb00*/  LDSM.16.MT88.4 R32, [R202+0x2000] ;  /* 0x00200000ca20783b */ /* 0x002ff20000004200 */
[----:B------:R-:W-:Y:S10]  /*bb10*/  MUFU.EX2 R185, R38 ;  /* 0x0000002600b97308 */ /* 0x000ff40000000800 */
[----:B------:R1:W-:Y:S10]  /*bb20*/  MUFU.EX2 R187, R39 ;  /* 0x0000002700bb7308 */ /* 0x0003f40000000800 */
[----:B------:R-:W-:Y:S10]  /*bb30*/  MUFU.EX2 R151, R42 ;  /* 0x0000002a00977308 */ /* 0x000ff40000000800 */
[----:B------:R-:W-:Y:S01]  /*bb40*/  MUFU.EX2 R184, R48 ;  /* 0x0000003000b87308 */ /* 0x000fe20000000800 */
[----:B-1----:R-:W-:Y:S09]  /*bb50*/  LDSM.16.MT88.4 R36, [R202+0x2400] ;  /* 0x00240000ca24783b */ /* 0x002ff20000004200 */
[----:B------:R-:W-:Y:S10]  /*bb60*/  MUFU.EX2 R183, R49 ;  /* 0x0000003100b77308 */ /* 0x000ff40000000800 */
[----:B------:R-:W-:Y:S10]  /*bb70*/  MUFU.EX2 R182, R50 ;  /* 0x0000003200b67308 */ /* 0x000ff40000000800 */
[----:B------:R-:W-:Y:S10]  /*bb80*/  MUFU.EX2 R65, R46 ;  /* 0x0000002e00417308 */ /* 0x000ff40000000800 */
[----:B------:R-:W-:Y:S10]  /*bb90*/  MUFU.EX2 R180, R180 ;  /* 0x000000b400b47308 */ /* 0x000ff40000000800 */
[----:B------:R-:W-:Y:S10]  /*bba0*/  MUFU.EX2 R67, R67 ;  /* 0x0000004300437308 */ /* 0x000ff40000000800 */
[----:B------:R-:W-:Y:S10]  /*bbb0*/  MUFU.EX2 R61, R61 ;  /* 0x0000003d003d7308 */ /* 0x000ff40000000800 */
[----:B------:R-:W-:Y:S10]  /*bbc0*/  MUFU.EX2 R63, R63 ;  /* 0x0000003f003f7308 */ /* 0x000ff40000000800 */
[----:B------:R-:W-:Y:S10]  /*bbd0*/  MUFU.EX2 R230, R20 ;  /* 0x0000001400e67308 */ /* 0x000ff40000000800 */
[----:B------:R-:W1:Y:S10]  /*bbe0*/  MUFU.EX2 R229, R21 ;  /* 0x0000001500e57308 */ /* 0x000e740000000800 */
[----:B------:R-:W-:Y:S10]  /*bbf0*/  MUFU.EX2 R228, R22 ;  /* 0x0000001600e47308 */ /* 0x000ff40000000800 */
[----:B------:R-:W1:Y:S10]  /*bc00*/  MUFU.EX2 R225, R23 ;  /* 0x0000001700e17308 */ /* 0x000e740000000800 */
[----:B------:R1:W-:Y:S10]  /*bc10*/  MUFU.EX2 R198, R24 ;  /* 0x0000001800c67308 */ /* 0x0003f40000000800 */
[----:B------:R1:W1:Y:S10]  /*bc20*/  MUFU.EX2 R217, R25 ;  /* 0x0000001900d97308 */ /* 0x0002740000000800 */
[----:B------:R1:W-:Y:S10]  /*bc30*/  MUFU.EX2 R196, R26 ;  /* 0x0000001a00c47308 */ /* 0x0003f40000000800 */
[----:B------:R1:W-:Y:S10]  /*bc40*/  MUFU.EX2 R194, R27 ;  /* 0x0000001b00c27308 */ /* 0x0003f40000000800 */
[----:B------:R1:W-:Y:S10]  /*bc50*/  MUFU.EX2 R222, R28 ;  /* 0x0000001c00de7308 */ /* 0x0003f40000000800 */
[----:B------:R-:W1:Y:S10]  /*bc60*/  MUFU.EX2 R199, R29 ;  /* 0x0000001d00c77308 */ /* 0x000e740000000800 */
[----:B------:R1:W-:Y:S10]  /*bc70*/  MUFU.EX2 R195, R30 ;  /* 0x0000001e00c37308 */ /* 0x0003f40000000800 */
[----:B------:R-:W1:Y:S10]  /*bc80*/  MUFU.EX2 R191, R31 ;  /* 0x0000001f00bf7308 */ /* 0x000e740000000800 */
        /* <DEDUP_REMOVED lines=8> */
[----:B------:R-:W-:Y:S01]  /*bd10*/  MUFU.EX2 R58, R58 ;  /* 0x0000003a003a7308 */ /* 0x000fe20000000800 */
[C---:B------:R-:W-:Y:S01]  /*bd20*/  FMUL.FTZ R8, R3.reuse, R156 ;  /* 0x0000009c03087220 */ /* 0x040fe20000410000 */
[----:B------:R-:W-:Y:S01]  /*bd30*/  F2FP.PACK_AB R176, R232, R190 ;  /* 0x000000bee8b0723e */ /* 0x000fe200000000ff */
[----:B------:R-:W-:Y:S01]  /*bd40*/  FMUL.FTZ R9, R3, R157 ;  /* 0x0000009d03097220 */ /* 0x000fe20000410000 */
[----:B--2---:R-:W-:Y:S01]  /*bd50*/  F2FP.PACK_AB R178, R240, R239 ;  /* 0x000000eff0b2723e */ /* 0x004fe200000000ff */
[C---:B------:R-:W-:Y:S01]  /*bd60*/  FMUL.FTZ R10, R0.reuse, R158 ;  /* 0x0000009e000a7220 */ /* 0x040fe20000410000 */
[----:B------:R-:W-:Y:S01]  /*bd70*/  F2FP.PACK_AB R177, R231, R189 ;  /* 0x000000bde7b1723e */ /* 0x000fe200000000ff */
[----:B------:R-:W-:Y:S01]  /*bd80*/  FMUL.FTZ R11, R0, R159 ;  /* 0x0000009f000b7220 */ /* 0x000fe20000410000 */
[----:B------:R-:W-:Y:S01]  /*bd90*/  F2FP.PACK_AB R179, R237, R234 ;  /* 0x000000eaedb3723e */ /* 0x000fe200000000ff */
[----:B------:R-:W2:Y:S01]  /*bda0*/  LDSM.16.MT88.4 R156, [R202] ;  /* 0x00000000ca9c783b */ /* 0x000ea20000004200 */
[C---:B------:R-:W-:Y:S01]  /*bdb0*/  FMUL.FTZ R4, R146.reuse, R152 ;  /* 0x0000009892047220 */ /* 0x040fe20000410000 */
[----:B------:R-:W-:Y:S01]  /*bdc0*/  F2FP.PACK_AB R152, R197, R193 ;  /* 0x000000c1c598723e */ /* 0x000fe200000000ff */
[----:B------:R-:W-:Y:S01]  /*bdd0*/  FMUL.FTZ R5, R146, R153 ;  /* 0x0000009992057220 */ /* 0x000fe20000410000 */
[----:B------:R-:W-:Y:S01]  /*bde0*/  F2FP.PACK_AB R153, R235, R192 ;  /* 0x000000c0eb99723e */ /* 0x000fe200000000ff */
[----:B------:R-:W-:Y:S01]  /*bdf0*/  FMUL.FTZ R6, R145, R154 ;  /* 0x0000009a91067220 */ /* 0x000fe20000410000 */
[----:B------:R-:W-:Y:S01]  /*be00*/  F2FP.PACK_AB R154, R241, R236 ;  /* 0x000000ecf19a723e */ /* 0x000fe200000000ff */
[----:B------:R-:W-:Y:S01]  /*be10*/  FMUL.FTZ R7, R145, R155 ;  /* 0x0000009b91077220 */ /* 0x000fe20000410000 */
[----:B------:R-:W-:Y:S01]  /*be20*/  F2FP.PACK_AB R155, R242, R238 ;  /* 0x000000eef29b723e */ /* 0x000fe200000000ff */
[----:B------:R-:W-:Y:S01]  /*be30*/  FMUL.FTZ R12, R3, R160 ;  /* 0x000000a0030c7220 */ /* 0x000fe20000410000 */
[----:B-1----:R-:W-:Y:S01]  /*be40*/  F2FP.PACK_AB R24, R229, R230 ;  /* 0x000000e6e518723e */ /* 0x002fe200000000ff */
[----:B------:R-:W-:Y:S01]  /*be50*/  FMUL.FTZ R13, R3, R161 ;  /* 0x000000a1030d7220 */ /* 0x000fe20000410000 */
[----:B------:R-:W-:Y:S01]  /*be60*/  F2FP.PACK_AB R25, R225, R228 ;  /* 0x000000e4e119723e */ /* 0x000fe200000000ff */
[C---:B------:R-:W-:Y:S01]  /*be70*/  FMUL.FTZ R14, R0.reuse, R162 ;  /* 0x000000a2000e7220 */ /* 0x040fe20000410000 */
[----:B------:R-:W-:Y:S01]  /*be80*/  F2FP.PACK_AB R26, R227, R226 ;  /* 0x000000e2e31a723e */ /* 0x000fe200000000ff */
[-C--:B------:R-:W-:Y:S05]  /*be90*/  HMMA.16816.F32 R4, R152, R172.reuse, R4 ;  /* 0x000000ac9804723c */ /* 0x080fea0000001804 */
[----:B------:R-:W-:Y:S01]  /*bea0*/  FMUL.FTZ R15, R0, R163 ;  /* 0x000000a3000f7220 */ /* 0x000fe20000410000 */
[----:B------:R-:W-:Y:S01]  /*beb0*/  F2FP.PACK_AB R27, R223, R224 ;  /* 0x000000e0df1b723e */ /* 0x000fe200000000ff */
[----:B------:R-:W1:Y:S01]  /*bec0*/  LDSM.16.MT88.4 R160, [R201+0x1000] ;  /* 0x00100000c9a0783b */ /* 0x000e620000004200 */
[C---:B------:R-:W-:Y:S01]  /*bed0*/  HMMA.16816.F32 R8, R176.reuse, R172, R8 ;  /* 0x000000acb008723c */ /* 0x040fe20000001808 */
[----:B------:R-:W-:Y:S03]  /*bee0*/  MUFU.EX2 R173, R40 ;  /* 0x0000002800ad7308 */ /* 0x000fe60000000800 */
[C---:B------:R-:W-:Y:S01]  /*bef0*/  FMUL.FTZ R16, R146.reuse, R164 ;  /* 0x000000a492107220 */ /* 0x040fe20000410000 */
[----:B------:R-:W-:Y:S01]  /*bf00*/  F2FP.PACK_AB R28, R217, R198 ;  /* 0x000000c6d91c723e */ /* 0x000fe200000000ff */
[----:B------:R-:W-:Y:S01]  /*bf10*/  FMUL.FTZ R17, R146, R165 ;  /* 0x000000a592117220 */ /* 0x000fe20000410000 */
[----:B------:R-:W-:Y:S01]  /*bf20*/  F2FP.PACK_AB R30, R199, R222 ;  /* 0x000000dec71e723e */ /* 0x000fe200000000ff */
[-C--:B------:R-:W-:Y:S03]  /*bf30*/  HMMA.16816.F32 R12, R176, R174.reuse, R12 ;  /* 0x000000aeb00c723c */ /* 0x080fe6000000180c */
[----:B------:R-:W1:Y:S01]  /*bf40*/  MUFU.EX2 R172, R41 ;  /* 0x0000002900ac7308 */ /* 0x000e620000000800 */
[C---:B------:R-:W-:Y:S01]  /*bf50*/  FMUL.FTZ R18, R145.reuse, R166 ;  /* 0x000000a691127220 */ /* 0x040fe20000410000 */
[----:B------:R-:W-:Y:S01]  /*bf60*/  F2FP.PACK_AB R29, R194, R196 ;  /* 0x000000c4c21d723e */ /* 0x000fe200000000ff */
[----:B------:R-:W-:Y:S01]  /*bf70*/  FMUL.FTZ R19, R145, R167 ;  /* 0x000000a791137220 */ /* 0x000fe20000410000 */
[----:B------:R-:W-:Y:S01]  /*bf80*/  F2FP.PACK_AB R31, R191, R195 ;  /* 0x000000c3bf1f723e */ /* 0x000fe200000000ff */
[----:B------:R-:W-:Y:S01]  /*bf90*/  LDSM.16.MT88.4 R164, [R201+0xc00] ;  /* 0x000c0000c9a4783b */ /* 0x000fe20000004200 */
[C---:B------:R-:W-:Y:S03]  /*bfa0*/  FMUL.FTZ R100, R146.reuse, R100 ;  /* 0x0000006492647220 */ /* 0x040fe60000410000 */
[----:B------:R-:W-:Y:S01]  /*bfb0*/  FMUL.FTZ R101, R146, R101 ;  /* 0x0000006592657220 */ /* 0x000fe20000410000 */
[C---:B------:R-:W-:Y:S01]  /*bfc0*/  HMMA.16816.F32 R16, R152.reuse, R174, R16 ;  /* 0x000000ae9810723c */ /* 0x040fe20000001810 */
[----:B------:R-:W-:Y:S03]  /*bfd0*/  MUFU.EX2 R174, R44 ;  /* 0x0000002c00ae7308 */ /* 0x000fe60000000800 */
[C---:B------:R-:W-:Y:S02]  /*bfe0*/  FMUL.FTZ R102, R145.reuse, R102 ;  /* 0x0000006691667220 */ /* 0x040fe40000410000 */
[----:B------:R-:W-:Y:S02]  /*bff0*/  FMUL.FTZ R103, R145, R103 ;  /* 0x0000006791677220 */ /* 0x000fe40000410000 */
[C---:B------:R-:W-:Y:S03]  /*c000*/  FMUL.FTZ R104, R3.reuse, R104 ;  /* 0x0000006803687220 */ /* 0x040fe60000410000 */
[----:B------:R-:W-:Y:S01]  /*c010*/  MUFU.EX2 R175, R54 ;  /* 0x0000003600af7308 */ /* 0x000fe20000000800 */
[C---:B------:R-:W-:Y:S01]  /*c020*/  FMUL.FTZ R105, R3.reuse, R105 ;  /* 0x0000006903697220 */ /* 0x040fe20000410000 */
[-C--:B--2---:R-:W-:Y:S03]  /*c030*/  HMMA.16816.F32 R100, R152, R156.reuse, R100 ;  /* 0x0000009c9864723c */ /* 0x084fe60000001864 */
[C---:B------:R-:W-:Y:S02]  /*c040*/  FMUL.FTZ R106, R0.reuse, R106 ;  /* 0x0000006a006a7220 */ /* 0x040fe40000410000 */
[C---:B------:R-:W-:Y:S02]  /*c050*/  FMUL.FTZ R107, R0.reuse, R107 ;  /* 0x0000006b006b7220 */ /* 0x040fe40000410000 */
[C---:B------:R-:W-:Y:S01]  /*c060*/  FMUL.FTZ R108, R3.reuse, R108 ;  /* 0x0000006c036c7220 */ /* 0x040fe20000410000 */
[----:B------:R2:W-:Y:S01]  /*c070*/  MUFU.EX2 R54, R43 ;  /* 0x0000002b00367308 */ /* 0x0005e20000000800 */
[----:B------:R-:W-:Y:S03]  /*c080*/  FMUL.FTZ R109, R3, R109 ;  /* 0x0000006d036d7220 */ /* 0x000fe60000410000 */
[C---:B------:R-:W-:Y:S04]  /*c090*/  HMMA.16816.F32 R104, R176.reuse, R156, R104 ;  /* 0x0000009cb068723c */ /* 0x040fe80000001868 */
[C---:B------:R-:W-:Y:S02]  /*c0a0*/  FMUL.FTZ R110, R0.reuse, R110 ;  /* 0x0000006e006e7220 */ /* 0x040fe40000410000 */
[----:B------:R-:W-:Y:S02]  /*c0b0*/  FMUL.FTZ R111, R0, R111 ;  /* 0x0000006f006f7220 */ /* 0x000fe40000410000 */
[C---:B------:R-:W-:Y:S04]  /*c0c0*/  FMUL.FTZ R112, R146.reuse, R112 ;  /* 0x0000007092707220 */ /* 0x040fe80000410000 */
[C---:B------:R-:W-:Y:S01]  /*c0d0*/  FMUL.FTZ R113, R146.reuse, R113 ;  /* 0x0000007192717220 */ /* 0x040fe20000410000 */
[-C--:B------:R-:W-:Y:S03]  /*c0e0*/  HMMA.16816.F32 R108, R176, R158.reuse, R108 ;  /* 0x0000009eb06c723c */ /* 0x080fe6000000186c */
[C---:B------:R-:W-:Y:S02]  /*c0f0*/  FMUL.FTZ R114, R145.reuse, R114 ;  /* 0x0000007291727220 */ /* 0x040fe40000410000 */
[C---:B------:R-:W-:Y:S01]  /*c100*/  FMUL.FTZ R115, R145.reuse, R115 ;  /* 0x0000007391737220 */ /* 0x040fe20000410000 */
[----:B--2---:R-:W-:Y:S01]  /*c110*/  LDSM.16.MT88.4 R40, [R202+0x800] ;  /* 0x00080000ca28783b */ /* 0x004fe20000004200 */
[C---:B------:R-:W-:Y:S05]  /*c120*/  FMUL.FTZ R116, R146.reuse, R116 ;  /* 0x0000007492747220 */ /* 0x040fea0000410000 */
[C---:B------:R-:W-:Y:S02]  /*c130*/  HMMA.16816.F32 R112, R152.reuse, R158, R112 ;  /* 0x0000009e9870723c */ /* 0x040fe40000001870 */
[----:B------:R-:W2:Y:S02]  /*c140*/  LDSM.16.MT88.4 R156, [R202+0x1000] ;  /* 0x00100000ca9c783b */ /* 0x000ea40000004200 */
[----:B------:R-:W-:Y:S02]  /*c150*/  FMUL.FTZ R117, R146, R117 ;  /* 0x0000007592757220 */ /* 0x000fe40000410000 */
[C---:B------:R-:W-:Y:S02]  /*c160*/  FMUL.FTZ R118, R145.reuse, R118 ;  /* 0x0000007691767220 */ /* 0x040fe40000410000 */
[----:B------:R-:W-:Y:S04]  /*c170*/  FMUL.FTZ R119, R145, R119 ;  /* 0x0000007791777220 */ /* 0x000fe80000410000 */
[C---:B------:R-:W-:Y:S02]  /*c180*/  FMUL.FTZ R120, R3.reuse, R120 ;  /* 0x0000007803787220 */ /* 0x040fe40000410000 */
[C---:B------:R-:W-:Y:S01]  /*c190*/  FMUL.FTZ R121, R3.reuse, R121 ;  /* 0x0000007903797220 */ /* 0x040fe20000410000 */
[-C--:B-1----:R-:W-:Y:S03]  /*c1a0*/  HMMA.16816.F32 R116, R152, R160.reuse, R116 ;  /* 0x000000a09874723c */ /* 0x082fe60000001874 */
[C---:B------:R-:W-:Y:S02]  /*c1b0*/  FMUL.FTZ R122, R0.reuse, R122 ;  /* 0x0000007a007a7220 */ /* 0x040fe40000410000 */
[C---:B------:R-:W-:Y:S02]  /*c1c0*/  FMUL.FTZ R123, R0.reuse, R123 ;  /* 0x0000007b007b7220 */ /* 0x040fe40000410000 */
[C---:B------:R-:W-:Y:S02]  /*c1d0*/  FMUL.FTZ R124, R3.reuse, R124 ;  /* 0x0000007c037c7220 */ /* 0x040fe40000410000 */
        /* <DEDUP_REMOVED lines=8> */
[C---:B------:R-:W-:Y:S02]  /*c260*/  FMUL.FTZ R131, R145.reuse, R131 ;  /* 0x0000008391837220 */ /* 0x040fe40000410000 */
[C---:B------:R-:W-:Y:S02]  /*c270*/  FMUL.FTZ R132, R146.reuse, R132 ;  /* 0x0000008492847220 */ /* 0x040fe40000410000 */
[----:B------:R-:W-:Y:S03]  /*c280*/  FMUL.FTZ R133, R146, R133 ;  /* 0x0000008592857220 */ /* 0x000fe60000410000 */
[C---:B------:R-:W-:Y:S01]  /*c290*/  HMMA.16816.F32 R128, R152.reuse, R162, R128 ;  /* 0x000000a29880723c */ /* 0x040fe20000001880 */
[----:B------:R-:W1:Y:S03]  /*c2a0*/  LDSM.16.MT88.4 R160, [R201+0x2000] ;  /* 0x00200000c9a0783b */ /* 0x000e660000004200 */
[C---:B------:R-:W-:Y:S02]  /*c2b0*/  FMUL.FTZ R134, R145.reuse, R134 ;  /* 0x0000008691867220 */ /* 0x040fe40000410000 */
[----:B------:R-:W-:Y:S02]  /*c2c0*/  FMUL.FTZ R135, R145, R135 ;  /* 0x0000008791877220 */ /* 0x000fe40000410000 */
[C---:B------:R-:W-:Y:S04]  /*c2d0*/  FMUL.FTZ R136, R3.reuse, R136 ;  /* 0x0000008803887220 */ /* 0x040fe80000410000 */
[C---:B------:R-:W-:Y:S01]  /*c2e0*/  FMUL.FTZ R137, R3.reuse, R137 ;  /* 0x0000008903897220 */ /* 0x040fe20000410000 */
[-C--:B--2---:R-:W-:Y:S03]  /*c2f0*/  HMMA.16816.F32 R132, R152, R156.reuse, R132 ;  /* 0x0000009c9884723c */ /* 0x084fe60000001884 */
        /* <DEDUP_REMOVED lines=15> */
[----:B------:R-:W2:Y:S03]  /*c3f0*/  LDSM.16.MT88.4 R156, [R201+0x400] ;  /* 0x00040000c99c783b */ /* 0x000ea60000004200 */
[C---:B------:R-:W-:Y:S02]  /*c400*/  FMUL.FTZ R70, R145.reuse, R70 ;  /* 0x0000004691467220 */ /* 0x040fe40000410000 */
[----:B------:R-:W-:Y:S02]  /*c410*/  FMUL.FTZ R71, R145, R71 ;  /* 0x0000004791477220 */ /* 0x000fe40000410000 */
[C---:B------:R-:W-:Y:S04]  /*c420*/  FMUL.FTZ R72, R3.reuse, R72 ;  /* 0x0000004803487220 */ /* 0x040fe80000410000 */
        /* <DEDUP_REMOVED lines=31> */
[----:B------:R-:W-:Y:S01]  /*c620*/  FMUL.FTZ R97, R146, R97 ;  /* 0x0000006192617220 */ /* 0x000fe20000410000 */
[-C--:B------:R-:W-:Y:S01]  /*c630*/  HMMA.16816.F32 R92, R176, R34.reuse, R92 ;  /* 0x00000022b05c723c */ /* 0x080fe2000000185c */
[----:B------:R1:W-:Y:S02]  /*c640*/  MUFU.EX2 R179, R51 ;  /* 0x0000003300b37308 */ /* 0x0003e40000000800 */
[C---:B------:R-:W-:Y:S02]  /*c650*/  FMUL.FTZ R98, R145.reuse, R98 ;  /* 0x0000006291627220 */ /* 0x040fe40000410000 */
[----:B------:R-:W-:Y:S02]  /*c660*/  FMUL.FTZ R99, R145, R99 ;  /* 0x0000006391637220 */ /* 0x000fe40000410000 */
[----:B---3--:R-:W-:Y:S02]  /*c670*/  FFMA.FTZ R0, R0, R243, R189 ;  /* 0x000000f300007223 */ /* 0x008fe400000100bd */
[----:B------:R-:W-:Y:S02]  /*c680*/  FFMA.FTZ R146, R146, R246, R193 ;  /* 0x000000f692927223 */ /* 0x000fe400000100c1 */
[----:B------:R-:W3:Y:S01]  /*c690*/  MUFU.EX2 R176, R45 ;  /* 0x0000002d00b07308 */ /* 0x000ee20000000800 */
[----:B------:R-:W-:Y:S01]  /*c6a0*/  HMMA.16816.F32 R96, R152, R34, R96 ;  /* 0x000000229860723c */ /* 0x000fe20000001860 */
[----:B------:R-:W3:Y:S03]  /*c6b0*/  LDSM.16.MT88.4 R32, [R201+0x1400] ;  /* 0x00140000c920783b */ /* 0x000ee60000004200 */
[----:B------:R-:W-:Y:S02]  /*c6c0*/  FADD.FTZ R146, R197, R146 ;  /* 0x00000092c5927221 */ /* 0x000fe40000010000 */
[----:B----4-:R-:W-:Y:S02]  /*c6d0*/  FFMA.FTZ R145, R145, R245, R192 ;  /* 0x000000f591917223 */ /* 0x010fe400000100c0 */
[-C--:B--2---:R-:W-:Y:S01]  /*c6e0*/  HMMA.16816.F32 R4, R24, R156.reuse, R4 ;  /* 0x0000009c1804723c */ /* 0x084fe20000001804 */
[----:B------:R-:W2:Y:S01]  /*c6f0*/  LDSM.16.MT88.4 R152, [R202+0x1400] ;  /* 0x00140000ca98783b */ /* 0x000ea20000004200 */
[----:B------:R-:W-:Y:S06]  /*c700*/  MUFU.EX2 R178, R53 ;  /* 0x0000003500b27308 */ /* 0x000fec0000000800 */
[C---:B------:R-:W-:Y:S01]  /*c710*/  HMMA.16816.F32 R8, R28.reuse, R156, R8 ;  /* 0x0000009c1c08723c */ /* 0x040fe20000001808 */
[----:B-1----:R-:W-:Y:S03]  /*c720*/  LDSM.16.MT88.4 R48, [R201+0x2800] ;  /* 0x00280000c930783b */ /* 0x002fe60000004200 */
[----:B------:R1:W4:Y:S04]  /*c730*/  MUFU.EX2 R53, R47 ;  /* 0x0000002f00357308 */ /* 0x0003280000000800 */
[-C--:B------:R-:W-:Y:S06]  /*c740*/  HMMA.16816.F32 R12, R28, R158.reuse, R12 ;  /* 0x0000009e1c0c723c */ /* 0x080fec000000180c */
[----:B------:R5:W2:Y:S02]  /*c750*/  MUFU.EX2 R177, R52 ;  /* 0x0000003400b17308 */ /* 0x000aa40000000800 */
[C---:B------:R-:W-:Y:S08]  /*c760*/  HMMA.16816.F32 R16, R24.reuse, R158, R16 ;  /* 0x0000009e1810723c */ /* 0x040ff00000001810 */
[-C--:B------:R-:W-:Y:S01]  /*c770*/  HMMA.16816.F32 R100, R24, R160.reuse, R100 ;  /* 0x000000a01864723c */ /* 0x080fe20000001864 */
[----:B-1----:R-:W-:Y:S07]  /*c780*/  LDSM.16.MT88.4 R44, [R201+0x1800] ;  /* 0x00180000c92c783b */ /* 0x002fee0000004200 */
[C---:B------:R-:W-:Y:S04]  /*c790*/  HMMA.16816.F32 R104, R28.reuse, R160, R104 ;  /* 0x000000a01c68723c */ /* 0x040fe80000001868 */
[----:B-----5:R-:W-:Y:S04]  /*c7a0*/  FFMA.FTZ R52, R3, R244, R190 ;  /* 0x000000f403347223 */ /* 0x020fe800000100be */
[-C--:B------:R-:W-:Y:S04]  /*c7b0*/  HMMA.16816.F32 R108, R28, R162.reuse, R108 ;  /* 0x000000a21c6c723c */ /* 0x080fe8000000186c */
[----:B------:R-:W-:Y:S01]  /*c7c0*/  FADD.FTZ R3, R235, R145 ;  /* 0x00000091eb037221 */ /* 0x000fe20000010000 */
[----:B------:R-:W-:Y:S03]  /*c7d0*/  MOV R145, R148 ;  /* 0x0000009400917202 */ /* 0x000fe60000000f00 */
[C---:B------:R-:W-:Y:S04]  /*c7e0*/  HMMA.16816.F32 R112, R24.reuse, R162, R112 ;  /* 0x000000a21870723c */ /* 0x040fe80000001870 */
[----:B------:R-:W-:Y:S04]  /*c7f0*/  FADD.FTZ R3, R238, R3 ;  /* 0x00000003ee037221 */ /* 0x000fe80000010000 */
[-C--:B---3--:R-:W-:Y:S04]  /*c800*/  HMMA.16816.F32 R116, R24, R32.reuse, R116 ;  /* 0x000000201874723c */ /* 0x088fe80000001874 */
[----:B------:R-:W-:Y:S04]  /*c810*/  FADD.FTZ R3, R242, R3 ;  /* 0x00000003f2037221 */ /* 0x000fe80000010000 */
[C---:B------:R-:W-:Y:S04]  /*c820*/  HMMA.16816.F32 R120, R28.reuse, R32, R120 ;  /* 0x000000201c78723c */ /* 0x040fe80000001878 */
[----:B------:R-:W-:Y:S04]  /*c830*/  FADD.FTZ R3, R228, R3 ;  /* 0x00000003e4037221 */ /* 0x000fe80000010000 */
[-C--:B------:R-:W-:Y:S04]  /*c840*/  HMMA.16816.F32 R124, R28, R34.reuse, R124 ;  /* 0x000000221c7c723c */ /* 0x080fe8000000187c */
[----:B------:R-:W-:Y:S04]  /*c850*/  FADD.FTZ R3, R225, R3 ;  /* 0x00000003e1037221 */ /* 0x000fe80000010000 */
[C---:B------:R-:W-:Y:S01]  /*c860*/  HMMA.16816.F32 R128, R24.reuse, R34, R128 ;  /* 0x000000221880723c */ /* 0x040fe20000001880 */
[----:B------:R-:W1:Y:S07]  /*c870*/  LDSM.16.MT88.4 R32, [R201+0x2400] ;  /* 0x00240000c920783b */ /* 0x000e6e0000004200 */
[-C--:B--2---:R-:W-:Y:S08]  /*c880*/  HMMA.16816.F32 R132, R24, R152.reuse, R132 ;  /* 0x000000981884723c */ /* 0x084ff00000001884 */
[C---:B------:R-:W-:Y:S08]  /*c890*/  HMMA.16816.F32 R136, R28.reuse, R152, R136 ;  /* 0x000000981c88723c */ /* 0x040ff00000001888 */
[-C--:B------:R-:W-:Y:S08]  /*c8a0*/  HMMA.16816.F32 R20, R28, R154.reuse, R20 ;  /* 0x0000009a1c14723c */ /* 0x080ff00000001814 */
[C---:B------:R-:W-:Y:S08]  /*c8b0*/  HMMA.16816.F32 R140, R24.reuse, R154, R140 ;  /* 0x0000009a188c723c */ /* 0x040ff0000000188c */
[-C--:B-1----:R-:W-:Y:S08]  /*c8c0*/  HMMA.16816.F32 R68, R24, R32.reuse, R68 ;  /* 0x000000201844723c */ /* 0x082ff00000001844 */
[C---:B------:R-:W-:Y:S08]  /*c8d0*/  HMMA.16816.F32 R72, R28.reuse, R32, R72 ;  /* 0x000000201c48723c */ /* 0x040ff00000001848 */
[-C--:B------:R-:W-:Y:S08]  /*c8e0*/  HMMA.16816.F32 R76, R28, R34.reuse, R76 ;  /* 0x000000221c4c723c */ /* 0x080ff0000000184c */
[C---:B------:R-:W-:Y:S01]  /*c8f0*/  HMMA.16816.F32 R80, R24.reuse, R34, R80 ;  /* 0x000000221850723c */ /* 0x040fe20000001850 */
[----:B------:R-:W1:Y:S07]  /*c900*/  LDSM.16.MT88.4 R32, [R201+0x800] ;  /* 0x00080000c920783b */ /* 0x000e6e0000004200 */
[-C--:B------:R-:W-:Y:S08]  /*c910*/  HMMA.16816.F32 R84, R24, R36.reuse, R84 ;  /* 0x000000241854723c */ /* 0x080ff00000001854 */
[C---:B------:R-:W-:Y:S08]  /*c920*/  HMMA.16816.F32 R88, R28.reuse, R36, R88 ;  /* 0x000000241c58723c */ /* 0x040ff00000001858 */
[-C--:B------:R-:W-:Y:S07]  /*c930*/  HMMA.16816.F32 R92, R28, R38.reuse, R92 ;  /* 0x000000261c5c723c */ /* 0x080fee000000185c */
[----:B------:R-:W-:Y:S01]  /*c940*/  F2FP.PACK_AB R28, R172, R173 ;  /* 0x000000adac1c723e */ /* 0x000fe200000000ff */
[----:B------:R-:W-:Y:S01]  /*c950*/  HMMA.16816.F32 R96, R24, R38, R96 ;  /* 0x000000261860723c */ /* 0x000fe20000001860 */
[----:B------:R-:W2:Y:S03]  /*c960*/  LDSM.16.MT88.4 R36, [R202+0x1800] ;  /* 0x00180000ca24783b */ /* 0x000ea60000004200 */
[----:B------:R-:W-:Y:S02]  /*c970*/  F2FP.PACK_AB R30, R176, R174 ;  /* 0x000000aeb01e723e */ /* 0x000fe400000000ff */
[----:B------:R-:W-:Y:S02]  /*c980*/  F2FP.PACK_AB R29, R54, R151 ;  /* 0x00000097361d723e */ /* 0x000fe400000000ff */
[----:B------:R-:W-:Y:S04]  /*c990*/  F2FP.PACK_AB R24, R188, R186 ;  /* 0x000000babc18723e */ /* 0x000fe800000000ff */
[----:B------:R-:W-:Y:S02]  /*c9a0*/  F2FP.PACK_AB R25, R187, R185 ;  /* 0x000000b9bb19723e */ /* 0x000fe400000000ff */
[----:B------:R-:W-:Y:S02]  /*c9b0*/  F2FP.PACK_AB R26, R183, R184 ;  /* 0x000000b8b71a723e */ /* 0x000fe400000000ff */
[----:B------:R-:W-:Y:S02]  /*c9c0*/  F2FP.PACK_AB R27, R179, R182 ;  /* 0x000000b6b31b723e */ /* 0x000fe400000000ff */
[----:B----4-:R-:W-:Y:S05]  /*c9d0*/  F2FP.PACK_AB R31, R53, R65 ;  /* 0x00000041351f723e */ /* 0x010fea00000000ff */
        /* <DEDUP_REMOVED lines=9> */
[----:B------:R-:W-:Y:S07]  /*ca70*/  LDSM.16.MT88.4 R40, [R201+0x1c00] ;  /* 0x001c0000c928783b */ /* 0x000fee0000004200 */
[-C--:B------:R-:W-:Y:S08]  /*ca80*/  HMMA.16816.F32 R116, R24, R44.reuse, R116 ;  /* 0x0000002c1874723c */ /* 0x080ff00000001874 */
[C---:B------:R-:W-:Y:S08]  /*ca90*/  HMMA.16816.F32 R120, R28.reuse, R44, R120 ;  /* 0x0000002c1c78723c */ /* 0x040ff00000001878 */
[-C--:B------:R-:W-:Y:S08]  /*caa0*/  HMMA.16816.F32 R124, R28, R46.reuse, R124 ;  /* 0x0000002e1c7c723c */ /* 0x080ff0000000187c */
[C---:B------:R-:W-:Y:S01]  /*cab0*/  HMMA.16816.F32 R128, R24.reuse, R46, R128 ;  /* 0x0000002e1880723c */ /* 0x040fe20000001880 */
[----:B------:R-:W-:Y:S07]  /*cac0*/  LDSM.16.MT88.4 R44, [R202+0x1c00] ;  /* 0x001c0000ca2c783b */ /* 0x000fee0000004200 */
        /* <DEDUP_REMOVED lines=10> */
[C---:B------:R-:W-:Y:S08]  /*cb70*/  HMMA.16816.F32 R88, R28.reuse, R32, R88 ;  /* 0x000000201c58723c */ /* 0x040ff00000001858 */
[-C--:B------:R-:W-:Y:S07]  /*cb80*/  HMMA.16816.F32 R92, R28, R34.reuse, R92 ;  /* 0x000000221c5c723c */ /* 0x080fee000000185c */
[----:B------:R-:W-:Y:S01]  /*cb90*/  F2FP.PACK_AB R30, R61, R60 ;  /* 0x0000003c3d1e723e */ /* 0x000fe200000000ff */
[----:B------:R-:W-:Y:S01]  /*cba0*/  HMMA.16816.F32 R96, R24, R34, R96 ;  /* 0x000000221860723c */ /* 0x000fe20000001860 */
[----:B------:R-:W1:Y:S03]  /*cbb0*/  LDSM.16.MT88.4 R32, [R201+0x2c00] ;  /* 0x002c0000c920783b */ /* 0x000e660000004200 */
[----:B------:R-:W-:Y:S01]  /*cbc0*/  FADD.FTZ R29, R232, R52 ;  /* 0x00000034e81d7221 */ /* 0x000fe20000010000 */
[----:B------:R-:W-:Y:S01]  /*cbd0*/  F2FP.PACK_AB R31, R63, R62 ;  /* 0x0000003e3f1f723e */ /* 0x000fe200000000ff */
[----:B------:R-:W-:Y:S01]  /*cbe0*/  FADD.FTZ R28, R231, R0 ;  /* 0x00000000e71c7221 */ /* 0x000fe20000010000 */
[----:B------:R-:W-:Y:S01]  /*cbf0*/  F2FP.PACK_AB R24, R178, R177 ;  /* 0x000000b1b218723e */ /* 0x000fe200000000ff */
[----:B------:R-:W-:Y:S01]  /*cc00*/  FADD.FTZ R50, R239, R29 ;  /* 0x0000001def327221 */ /* 0x000fe20000010000 */
[----:B------:R-:W-:Y:S03]  /*cc10*/  F2FP.PACK_AB R25, R55, R175 ;  /* 0x000000af3719723e */ /* 0x000fe600000000ff */
[----:B------:R-:W-:Y:S01]  /*cc20*/  F2FP.PACK_AB R26, R180, R64 ;  /* 0x00000040b41a723e */ /* 0x000fe200000000ff */
[----:B------:R-:W-:Y:S01]  /*cc30*/  FADD.FTZ R49, R234, R28 ;  /* 0x0000001cea317221 */ /* 0x000fe20000010000 */
[----:B------:R-:W-:Y:S01]  /*cc40*/  F2FP.PACK_AB R27, R67, R66 ;  /* 0x00000042431b723e */ /* 0x000fe200000000ff */
[----:B------:R-:W-:Y:S01]  /*cc50*/  FADD.FTZ R0, R236, R146 ;  /* 0x00000092ec007221 */ /* 0x000fe20000010000 */
[----:B------:R-:W-:Y:S02]  /*cc60*/  F2FP.PACK_AB R28, R57, R56 ;  /* 0x00000038391c723e */ /* 0x000fe400000000ff */
[----:B------:R-:W-:Y:S01]  /*cc70*/  F2FP.PACK_AB R29, R59, R58 ;  /* 0x0000003a3b1d723e */ /* 0x000fe200000000ff */
[----:B------:R-:W-:Y:S02]  /*cc80*/  FADD.FTZ R48, R241, R0 ;  /* 0x00000000f1307221 */ /* 0x000fe40000010000 */
[-C--:B------:R-:W-:Y:S01]  /*cc90*/  HMMA.16816.F32 R152, R24, R164.reuse, R4 ;  /* 0x000000a41898723c */ /* 0x080fe20000001804 */
[----:B------:R-:W3:Y:S02]  /*cca0*/  LDSM.16.MT88.4 R4, [R202+0x2c00] ;  /* 0x002c0000ca04783b */ /* 0x000ee40000004200 */
[----:B------:R-:W-:Y:S05]  /*ccb0*/  FADD.FTZ R0, R237, R49 ;  /* 0x00000031ed007221 */ /* 0x000fea0000010000 */
[C---:B------:R-:W-:Y:S07]  /*ccc0*/  HMMA.16816.F32 R156, R28.reuse, R164, R8 ;  /* 0x000000a41c9c723c */ /* 0x040fee0000001808 */
[----:B------:R-:W-:Y:S01]  /*ccd0*/  FADD.FTZ R9, R196, R0 ;  /* 0x00000000c4097221 */ /* 0x000fe20000010000 */
[-C--:B------:R-:W-:Y:S04]  /*cce0*/  HMMA.16816.F32 R160, R28, R166.reuse, R12 ;  /* 0x000000a61ca0723c */ /* 0x080fe8000000180c */
[----:B------:R-:W-:Y:S02]  /*ccf0*/  FADD.FTZ R10, R240, R50 ;  /* 0x00000032f00a7221 */ /* 0x000fe40000010000 */
[----:B------:R-:W-:Y:S02]  /*cd00*/  FADD.FTZ R8, R230, R48 ;  /* 0x00000030e6087221 */ /* 0x000fe40000010000 */
        /* <DEDUP_REMOVED lines=24> */
[----:B------:R-:W-:Y:S01]  /*ce90*/  FADD.FTZ R3, R151, R11 ;  /* 0x0000000b97037221 */ /* 0x000fe20000010000 */
[----:B------:R-:W-:Y:S01]  /*cea0*/  MOV R151, R2 ;  /* 0x0000000200977202 */ /* 0x000fe20000000f00 */
[C---:B------:R-:W-:Y:S04]  /*ceb0*/  HMMA.16816.F32 R128, R24.reuse, R42, R128 ;  /* 0x0000002a1880723c */ /* 0x040fe80000001880 */
[----:B------:R-:W-:Y:S02]  /*cec0*/  FADD.FTZ R11, R187, R9 ;  /* 0x00000009bb0b7221 */ /* 0x000fe40000010000 */
[----:B------:R-:W-:Y:S02]  /*ced0*/  FADD.FTZ R9, R54, R3 ;  /* 0x0000000336097221 */ /* 0x000fe40000010000 */
[-C--:B------:R-:W-:Y:S04]  /*cee0*/  HMMA.16816.F32 R132, R24, R44.reuse, R132 ;  /* 0x0000002c1884723c */ /* 0x080fe80000001884 */
[----:B------:R-:W-:Y:S04]  /*cef0*/  FADD.FTZ R8, R173, R12 ;  /* 0x0000000cad087221 */ /* 0x000fe80000010000 */
[C---:B------:R-:W-:Y:S04]  /*cf00*/  HMMA.16816.F32 R136, R28.reuse, R44, R136 ;  /* 0x0000002c1c88723c */ /* 0x040fe80000001888 */
[----:B------:R-:W-:Y:S02]  /*cf10*/  FADD.FTZ R10, R172, R8 ;  /* 0x00000008ac0a7221 */ /* 0x000fe40000010000 */
[----:B------:R-:W-:Y:S02]  /*cf20*/  FADD.FTZ R8, R184, R0 ;  /* 0x00000000b8087221 */ /* 0x000fe40000010000 */
[-C--:B------:R-:W-:Y:S04]  /*cf30*/  HMMA.16816.F32 R168, R28, R46.reuse, R20 ;  /* 0x0000002e1ca8723c */ /* 0x080fe80000001814 */
[----:B------:R-:W-:Y:S02]  /*cf40*/  FADD.FTZ R3, R174, R10 ;  /* 0x0000000aae037221 */ /* 0x000fe40000010000 */
[----:B------:R-:W-:Y:S02]  /*cf50*/  FADD.FTZ R10, R183, R8 ;  /* 0x00000008b70a7221 */ /* 0x000fe40000010000 */
[C---:B------:R-:W-:Y:S04]  /*cf60*/  HMMA.16816.F32 R140, R24.reuse, R46, R140 ;  /* 0x0000002e188c723c */ /* 0x040fe8000000188c */
[----:B------:R-:W-:Y:S04]  /*cf70*/  FADD.FTZ R0, R65, R9 ;  /* 0x0000000941007221 */ /* 0x000fe80000010000 */
[-C--:B-1----:R-:W-:Y:S04]  /*cf80*/  HMMA.16816.F32 R68, R24, R32.reuse, R68 ;  /* 0x000000201844723c */ /* 0x082fe80000001844 */
[----:B------:R-:W-:Y:S04]  /*cf90*/  FADD.FTZ R8, R53, R0 ;  /* 0x0000000035087221 */ /* 0x000fe80000010000 */
[C---:B------:R-:W-:Y:S04]  /*cfa0*/  HMMA.16816.F32 R72, R28.reuse, R32, R72 ;  /* 0x000000201c48723c */ /* 0x040fe80000001848 */
[----:B------:R-:W-:Y:S04]  /*cfb0*/  FADD.FTZ R8, R58, R8 ;  /* 0x000000083a087221 */ /* 0x000fe80000010000 */
        /* <DEDUP_REMOVED lines=15> */
[----:B------:R-:W-:Y:S01]  /*d0b0*/  FADD.FTZ R3, R55, R3 ;  /* 0x0000000337037221 */ /* 0x000fe20000010000 */
[----:B------:R1:W-:Y:S01]  /*d0c0*/  STL [R1+0x4], R4 ;  /* 0x0000040401007387 */ /* 0x0003e20000100800 */
[----:B------:R-:W-:Y:S02]  /*d0d0*/  FADD.FTZ R5, R57, R0 ;  /* 0x0000000039057221 */ /* 0x000fe40000010000 */
[----:B------:R-:W-:Y:S02]  /*d0e0*/  FADD.FTZ R6, R66, R3 ;  /* 0x0000000342067221 */ /* 0x000fe40000010000 */
[----:B------:R-:W-:Y:S02]  /*d0f0*/  FADD.FTZ R5, R60, R5 ;  /* 0x000000053c057221 */ /* 0x000fe40000010000 */
[----:B------:R-:W-:Y:S02]  /*d100*/  FADD.FTZ R6, R67, R6 ;  /* 0x0000000643067221 */ /* 0x000fe40000010000 */
[----:B------:R-:W-:Y:S03]  /*d110*/  FADD.FTZ R0, R59, R8 ;  /* 0x000000083b007221 */ /* 0x000fe60000010000 */
[----:B------:R2:W-:Y:S01]  /*d120*/  STL [R1+0x10], R6 ;  /* 0x0000100601007387 */ /* 0x0005e20000100800 */
[----:B------:R-:W-:Y:S01]  /*d130*/  FADD.FTZ R3, R62, R0 ;  /* 0x000000003e037221 */ /* 0x000fe20000010000 */
[----:B------:R-:W-:Y:S03]  /*d140*/  IADD3 R0, R221, -0x1, RZ ;  /* 0xffffffffdd007810 */ /* 0x000fe60007ffe0ff */
[----:B------:R-:W-:Y:S01]  /*d150*/  FADD.FTZ R3, R63, R3 ;  /* 0x000000033f037221 */ /* 0x000fe20000010000 */
[----:B------:R-:W-:Y:S02]  /*d160*/  MOV R221, R0 ;  /* 0x0000000000dd7202 */ /* 0x000fe40000000f00 */
[----:B------:R-:W-:Y:S01]  /*d170*/  MOV R0, R149 ;  /* 0x0000009500007202 */ /* 0x000fe20000000f00 */
[----:B-1----:R-:W-:Y:S05]  /*d180*/  FADD.FTZ R4, R61, R5 ;  /* 0x000000053d047221 */ /* 0x002fea0000010000 */
[----:B------:R2:W-:Y:S04]  /*d190*/  STL [R1+0xc], R4 ;  /* 0x00000c0401007387 */ /* 0x0005e80000100800 */
[----:B------:R2:W-:Y:S02]  /*d1a0*/  STL [R1+0x8], R3 ;  /* 0x0000080301007387 */ /* 0x0005e40000100800 */
[----:B--2---:R-:W-:-:S05]  /*d1b0*/  @P0 BRA `(.L_x_632) ;  /* 0xffffcb7000000947 */ /* 0x004fca000383ffff */
.L_x_625:
[----:B------:R-:W-:Y:S05]  /*d1c0*/  BRA.DIV ~URZ, `(.L_x_633) ;  /* 0x000057027f007947 */ /* 0x000fea000b800000 */
[----:B-1----:R-:W2:Y:S04]  /*d1d0*/  LDL R0, [R1+0x4] ;  /* 0x0000040001007983 */ /* 0x002ea80000100800 */
[----:B--2---:R1:W2:Y:S02]  /*d1e0*/  SHFL.BFLY PT, R4, R0, 0x2, 0x1f ;  /* 0x0c401f0000047f89 */ /* 0x0042a400000e0000 */
.L_x_685:
[----:B-1----:R-:W3:Y:S02]  /*d1f0*/  LDL.LU R0, [R1+0x4] ;  /* 0x0000040001007983 */ /* 0x002ee40000300800 */
[----:B--23--:R-:W-:Y:S01]  /*d200*/  FADD.FTZ R4, R4, R0 ;  /* 0x0000000004047221 */ /* 0x00cfe20000010000 */
[----:B------:R-:W-:Y:S05]  /*d210*/  BRA.DIV ~URZ, `(.L_x_634) ;  /* 0x000057127f007947 */ /* 0x000fea000b800000 */
[----:B------:R-:W2:Y:S04]  /*d220*/  LDL.LU R2, [R1+0x10] ;  /* 0x0000100001027983 */ /* 0x000ea80000300800 */
[----:B------:R-:W3:Y:S04]  /*d230*/  LDL.LU R0, [R1+0xc] ;  /* 0x00000c0001007983 */ /* 0x000ee80000300800 */
[----:B------:R-:W4:Y:S04]  /*d240*/  LDL.LU R8, [R1+0x8] ;  /* 0x0000080001087983 */ /* 0x000f280000300800 */
[----:B--2---:R-:W1:Y:S04]  /*d250*/  SHFL.BFLY PT, R5, R2, 0x2, 0x1f ;  /* 0x0c401f0002057f89 */ /* 0x004e6800000e0000 */
[----:B---3--:R-:W2:Y:S04]  /*d260*/  SHFL.BFLY PT, R6, R0, 0x2, 0x1f ;  /* 0x0c401f0000067f89 */ /* 0x008ea800000e0000 */
[----:B----4-:R-:W3:Y:S01]  /*d270*/  SHFL.BFLY PT, R7, R8, 0x2, 0x1f ;  /* 0x0c401f0008077f89 */ /* 0x010ee200000e0000 */
[----:B-1----:R-:W-:-:S02]  /*d280*/  FADD.FTZ R5, R5, R2 ;  /* 0x0000000205057221 */ /* 0x002fc40000010000 */
[----:B--2---:R-:W-:-:S03]  /*d290*/  FADD.FTZ R6, R6, R0 ;  /* 0x0000000006067221 */ /* 0x004fc60000010000 */
[----:B------:R-:W1:Y:S01]  /*d2a0*/  SHFL.BFLY PT, R2, R5, 0x1, 0x1f ;  /* 0x0c201f0005027f89 */ /* 0x000e6200000e0000 */
[----:B---3--:R-:W-:-:S03]  /*d2b0*/  FADD.FTZ R7, R7, R8 ;  /* 0x0000000807077221 */ /* 0x008fc60000010000 */
[----:B------:R-:W2:Y:S04]  /*d2c0*/  SHFL.BFLY PT, R0, R4, 0x1, 0x1f ;  /* 0x0c201f0004007f89 */ /* 0x000ea800000e0000 */
[----:B------:R-:W3:Y:S04]  /*d2d0*/  SHFL.BFLY PT, R3, R6, 0x1, 0x1f ;  /* 0x0c201f0006037f89 */ /* 0x000ee800000e0000 */
[----:B------:R4:W4:Y:S01]  /*d2e0*/  SHFL.BFLY PT, R175, R7, 0x1, 0x1f ;  /* 0x0c201f0007af7f89 */ /* 0x00092200000e0000 */
[----:B-1----:R-:W-:Y:S02]  /*d2f0*/  FADD.FTZ R5, R5, R2 ;  /* 0x0000000205057221 */ /* 0x002fe40000010000 */
[----:B--2---:R-:W-:-:S02]  /*d300*/  FADD.FTZ R4, R4, R0 ;  /* 0x0000000004047221 */ /* 0x004fc40000010000 */
[----:B---3--:R-:W-:-:S03]  /*d310*/  FADD.FTZ R6, R6, R3 ;  /* 0x0000000306067221 */ /* 0x008fc60000010000 */
.L_x_686:
[----:B------:R-:W-:Y:S01]  /*d320*/  FSETP.NE.FTZ.AND P3, PT, R4, RZ, PT ;  /* 0x000000ff0400720b */ /* 0x000fe20003f75000 */
[----:B------:R-:W-:Y:S01]  /*d330*/  CS2R R2, SRZ ;  /* 0x0000000000027805 */ /* 0x000fe2000001ff00 */
[----:B------:R-:W-:Y:S01]  /*d340*/  FSETP.NE.FTZ.AND P2, PT, R5, RZ, PT ;  /* 0x000000ff0500720b */ /* 0x000fe20003f55000 */
[----:B----4-:R-:W-:Y:S01]  /*d350*/  FADD.FTZ R7, R175, R7 ;  /* 0x00000007af077221 */ /* 0x010fe20000010000 */
[----:B------:R-:W-:Y:S02]  /*d360*/  FSETP.NE.FTZ.AND P1, PT, R6, RZ, PT ;  /* 0x000000ff0600720b */ /* 0x000fe40003f35000 */
[----:B------:R-:W-:Y:S02]  /*d370*/  MOV R0, RZ ;  /* 0x000000ff00007202 */ /* 0x000fe40000000f00 */
[----:B------:R-:W-:Y:S02]  /*d380*/  FSETP.NE.FTZ.AND P0, PT, R7, RZ, PT ;  /* 0x000000ff0700720b */ /* 0x000fe40003f15000 */
[----:B------:R-:W-:-:S02]  /*d390*/  MOV R47, 0xff800000 ;  /* 0xff800000002f7802 */ /* 0x000fc40000000f00 */
[----:B------:R-:W-:Y:S01]  /*d3a0*/  MOV R46, 0xff800000 ;  /* 0xff800000002e7802 */ /* 0x000fe20000000f00 */
[----:B------:R-:W1:Y:S01]  /*d3b0*/  @P3 MUFU.RCP R0, R4 ;  /* 0x0000000400003308 */ /* 0x000e620000001000 */
[----:B------:R-:W-:Y:S02]  /*d3c0*/  MOV R45, 0xff800000 ;  /* 0xff800000002d7802 */ /* 0x000fe40000000f00 */
[----:B------:R-:W-:Y:S02]  /*d3d0*/  MOV R44, 0xff800000 ;  /* 0xff800000002c7802 */ /* 0x000fe40000000f00 */
[----:B------:R-:W-:-:S03]  /*d3e0*/  @P1 MOV R13, 0x3f317218 ;  /* 0x3f317218000d1802 */ /* 0x000fc60000000f00 */
[----:B------:R-:W2:Y:S08]  /*d3f0*/  @P2 MUFU.RCP R3, R5 ;  /* 0x0000000500032308 */ /* 0x000eb00000001000 */
[----:B------:R-:W3:Y:S01]  /*d400*/  @P1 MUFU.RCP R2, R6 ;  /* 0x0000000600021308 */ /* 0x000ee20000001000 */
[C---:B-1----:R-:W-:Y:S02]  /*d410*/  FMUL.FTZ R152, R0.reuse, R152 ;  /* 0x0000009800987220 */ /* 0x042fe40000410000 */
[----:B------:R-:W-:-:S02]  /*d420*/  FMUL.FTZ R43, R0, R153 ;  /* 0x00000099002b7220 */ /* 0x000fc40000410000 */
[C---:B------:R-:W-:Y:S02]  /*d430*/  FMUL.FTZ R164, R0.reuse, R164 ;  /* 0x000000a400a47220 */ /* 0x040fe40000410000 */
[C---:B------:R-:W-:Y:S01]  /*d440*/  FMUL.FTZ R40, R0.reuse, R165 ;  /* 0x000000a500287220 */ /* 0x040fe20000410000 */
[----:B------:R-:W1:Y:S01]  /*d450*/  @P3 MUFU.LG2 R8, R4 ;  /* 0x0000000400083308 */ /* 0x000e620000000c00 */
[C---:B------:R-:W-:Y:S02]  /*d460*/  FMUL.FTZ R100, R0.reuse, R100 ;  /* 0x0000006400647220 */ /* 0x040fe40000410000 */
[C---:B------:R-:W-:Y:S02]  /*d470*/  FMUL.FTZ R37, R0.reuse, R101 ;  /* 0x0000006500257220 */ /* 0x040fe40000410000 */
[C---:B------:R-:W-:Y:S02]  /*d480*/  FMUL.FTZ R112, R0.reuse, R112 ;  /* 0x0000007000707220 */ /* 0x040fe40000410000 */
[C---:B------:R-:W-:Y:S01]  /*d490*/  FMUL.FTZ R34, R0.reuse, R113 ;  /* 0x0000007100227220 */ /* 0x040fe20000410000 */
[----:B------:R4:W5:Y:S01]  /*d4a0*/  @P2 MUFU.LG2 R4, R5 ;  /* 0x0000000500042308 */ /* 0x0009620000000c00 */
[----:B------:R-:W-:-:S02]  /*d4b0*/  FMUL.FTZ R116, R0, R116 ;  /* 0x0000007400747220 */ /* 0x000fc40000410000 */
[C---:B------:R-:W-:Y:S02]  /*d4c0*/  FMUL.FTZ R31, R0.reuse, R117 ;  /* 0x00000075001f7220 */ /* 0x040fe40000410000 */
[C---:B------:R-:W-:Y:S02]  /*d4d0*/  FMUL.FTZ R128, R0.reuse, R128 ;  /* 0x0000008000807220 */ /* 0x040fe40000410000 */
[C---:B------:R-:W-:Y:S01]  /*d4e0*/  FMUL.FTZ R28, R0.reuse, R129 ;  /* 0x00000081001c7220 */ /* 0x040fe20000410000 */
[----:B------:R-:W1:Y:S01]  /*d4f0*/  @P1 MUFU.LG2 R6, R6 ;  /* 0x0000000600061308 */ /* 0x000e620000000c00 */
[C---:B------:R-:W-:Y:S02]  /*d500*/  FMUL.FTZ R132, R0.reuse, R132 ;  /* 0x0000008400847220 */ /* 0x040fe40000410000 */
[C---:B------:R-:W-:Y:S02]  /*d510*/  FMUL.FTZ R24, R0.reuse, R133 ;  /* 0x0000008500187220 */ /* 0x040fe40000410000 */
[----:B------:R-:W-:-:S02]  /*d520*/  FMUL.FTZ R140, R0, R140 ;  /* 0x0000008c008c7220 */ /* 0x000fc40000410000 */
[C---:B------:R-:W-:Y:S01]  /*d530*/  FMUL.FTZ R20, R0.reuse, R141 ;  /* 0x0000008d00147220 */ /* 0x040fe20000410000 */
[----:B----4-:R-:W-:Y:S01]  /*d540*/  @P3 MOV R5, 0x3f317218 ;  /* 0x3f31721800053802 */ /* 0x010fe20000000f00 */
[C---:B------:R-:W-:Y:S02]  /*d550*/  FMUL.FTZ R68, R0.reuse, R68 ;  /* 0x0000004400447220 */ /* 0x040fe40000410000 */
[C---:B------:R-:W-:Y:S02]  /*d560*/  FMUL.FTZ R16, R0.reuse, R69 ;  /* 0x0000004500107220 */ /* 0x040fe40000410000 */
[C---:B------:R-:W-:Y:S02]  /*d570*/  FMUL.FTZ R80, R0.reuse, R80 ;  /* 0x0000005000507220 */ /* 0x040fe40000410000 */
[C---:B------:R-:W-:Y:S02]  /*d580*/  FMUL.FTZ R12, R0.reuse, R81 ;  /* 0x00000051000c7220 */ /* 0x040fe40000410000 */
[----:B------:R-:W-:-:S02]  /*d590*/  FMUL.FTZ R84, R0, R84 ;  /* 0x0000005400547220 */ /* 0x000fc40000410000 */
[C---:B------:R-:W-:Y:S02]  /*d5a0*/  FMUL.FTZ R85, R0.reuse, R85 ;  /* 0x0000005500557220 */ /* 0x040fe40000410000 */
[C---:B------:R-:W-:Y:S02]  /*d5b0*/  FMUL.FTZ R96, R0.reuse, R96 ;  /* 0x0000006000607220 */ /* 0x040fe40000410000 */
[----:B------:R-:W-:Y:S01]  /*d5c0*/  FMUL.FTZ R97, R0, R97 ;  /* 0x0000006100617220 */ /* 0x000fe20000410000 */
[----:B------:R-:W-:Y:S01]  /*d5d0*/  MOV R0, RZ ;  /* 0x000000ff00007202 */ /* 0x000fe20000000f00 */
[C---:B--2---:R-:W-:Y:S02]  /*d5e0*/  FMUL.FTZ R154, R3.reuse, R154 ;  /* 0x0000009a039a7220 */ /* 0x044fe40000410000 */
[C---:B------:R-:W-:Y:S02]  /*d5f0*/  FMUL.FTZ R42, R3.reuse, R155 ;  /* 0x0000009b032a7220 */ /* 0x040fe40000410000 */
[C---:B------:R-:W-:Y:S01]  /*d600*/  FMUL.FTZ R166, R3.reuse, R166 ;  /* 0x000000a603a67220 */ /* 0x040fe20000410000 */
[----:B------:R-:W-:Y:S01]  /*d610*/  @P0 MUFU.RCP R0, R7 ;  /* 0x0000000700000308 */ /* 0x000fe20000001000 */
        /* <DEDUP_REMOVED lines=22> */
[C---:B---3--:R-:W-:Y:S02]  /*d780*/  FMUL.FTZ R156, R2.reuse, R156 ;  /* 0x0000009c029c7220 */ /* 0x048fe40000410000 */
        /* <DEDUP_REMOVED lines=22> */
[----:B------:R-:W-:Y:S02]  /*d8f0*/  FMUL.FTZ R93, R2, R93 ;  /* 0x0000005d025d7220 */ /* 0x000fe40000410000 */
[----:B------:R-:W2:Y:S01]  /*d900*/  @P0 MUFU.LG2 R2, R7 ;  /* 0x0000000700020308 */ /* 0x000ea20000000c00 */
[----:B-1----:R-:W-:Y:S02]  /*d910*/  @P3 FMUL.FTZ R9, R8, 0.69314718246459960938 ;  /* 0x3f31721808093820 */ /* 0x002fe40000410000 */
[----:B-----5:R-:W-:Y:S02]  /*d920*/  @P2 FMUL.FTZ R8, R4, 0.69314718246459960938 ;  /* 0x3f31721804082820 */ /* 0x020fe40000410000 */
[----:B------:R-:W-:Y:S02]  /*d930*/  @P2 FMUL.FTZ R4, R3, c[0x0][0x2d0] ;  /* 0x0000b40003042a20 */ /* 0x000fe40000410000 */
[----:B------:R-:W-:-:S02]  /*d940*/  @P1 FMUL.FTZ R6, R6, 0.69314718246459960938 ;  /* 0x3f31721806061820 */ /* 0x000fc40000410000 */
[----:B------:R-:W-:Y:S02]  /*d950*/  @P1 FMUL.FTZ R3, R13, c[0x0][0x2d0] ;  /* 0x0000b4000d031a20 */ /* 0x000fe40000410000 */
[----:B------:R-:W-:Y:S02]  /*d960*/  @P3 FMUL.FTZ R5, R5, c[0x0][0x2d0] ;  /* 0x0000b40005053a20 */ /* 0x000fe40000410000 */
[----:B------:R-:W-:Y:S01]  /*d970*/  @P1 FFMA.FTZ R47, R3, R147, R6 ;  /* 0x00000093032f1223 */ /* 0x000fe20000010006 */
[----:B------:R-:W-:Y:S01]  /*d980*/  @P0 MOV R3, 0x3f317218 ;  /* 0x3f31721800030802 */ /* 0x000fe20000000f00 */
[----:B------:R-:W-:Y:S01]  /*d990*/  @P2 FFMA.FTZ R46, R4, R148, R8 ;  /* 0x00000094042e2223 */ /* 0x000fe20000010008 */
[----:B------:R-:W-:Y:S01]  /*d9a0*/  MOV R4, 0x1 ;  /* 0x0000000100047802 */ /* 0x000fe20000000f00 */
[----:B--2---:R-:W-:Y:S02]  /*d9b0*/  @P0 FMUL.FTZ R2, R2, 0.69314718246459960938 ;  /* 0x3f31721802020820 */ /* 0x004fe40000410000 */
[----:B------:R-:W-:-:S02]  /*d9c0*/  @P0 FMUL.FTZ R3, R3, c[0x0][0x2d0] ;  /* 0x0000b40003030a20 */ /* 0x000fc40000410000 */
[----:B------:R-:W-:Y:S02]  /*d9d0*/  @P3 FFMA.FTZ R45, R5, R149, R9 ;  /* 0x00000095052d3223 */ /* 0x000fe40000010009 */
        /* <DEDUP_REMOVED lines=23> */
[----:B------:R-:W-:Y:S01]  /*db50*/  FMUL.FTZ R95, R0, R95 ;  /* 0x0000005f005f7220 */ /* 0x000fe20000410000 */
[----:B------:R-:W-:Y:S01]  /*db60*/  PRMT R0, R4, 0x7610, R0 ;  /* 0x0000761004007816 */ /* 0x000fe20000000000 */
[----:B------:R-:W-:Y:S02]  /*db70*/  @P0 FFMA.FTZ R44, R3, R17, R2 ;  /* 0x00000011032c0223 */ /* 0x000fe40000010002 */
.L_x_594:
[----:B------:R2:W5:Y:S01]  /*db80*/  LDL R8, [R1+0x64] ;  /* 0x0000640001087983 */ /* 0x0005620000100800 */
[----:B------:R-:W-:Y:S03]  /*db90*/  BSSY B0, `(.L_x_635) ;  /* 0x0000012000007945 */ /* 0x000fe60003800000 */
[----:B------:R-:W3:Y:S02]  /*dba0*/  S2R R49, SR_TID.X ;  /* 0x0000000000317919 */ /* 0x000ee40000002100 */
[----:B---3--:R-:W-:-:S13]  /*dbb0*/  LOP3.LUT P6, RZ, R49, 0x7f, RZ, 0xc0, !PT ;  /* 0x0000007f31ff7812 */ /* 0x008fda00078cc0ff */
[----:B------:R-:W-:Y:S05]  /*dbc0*/  @P6 BRA `(.L_x_636) ;  /* 0x000000e000006947 */ /* 0x000fea0003800000 */
[----:B--2---:R-:W2:Y:S01]  /*dbd0*/  S2R R4, SR_LANEID ;  /* 0x0000000000047919 */ /* 0x004ea20000000000 */
[----:B------:R-:W-:Y:S01]  /*dbe0*/  VOTEU.ANY UR4, UPT, PT ;  /* 0x0000000000047886 */ /* 0x000fe200038e0100 */
[----:B-1----:R-:W-:Y:S01]  /*dbf0*/  IMAD.MOV.U32 R6, RZ, RZ, c[0x0][0x580] ;  /* 0x00016000ff067624 */ /* 0x002fe200078e00ff */
[----:B------:R-:W2:Y:S01]  /*dc00*/  FLO.U32 R3, UR4 ;  /* 0x0000000400037d00 */ /* 0x000ea200080e0000 */
[----:B------:R-:W-:-:S07]  /*dc10*/  IMAD.MOV.U32 R7, RZ, RZ, c[0x0][0x584] ;  /* 0x00016100ff077624 */ /* 0x000fce00078e00ff */
[----:B------:R-:W1:Y:S01]  /*dc20*/  POPC R2, UR4 ;  /* 0x0000000400027d09 */ /* 0x000e620008000000 */
[----:B--2---:R-:W-:-:S13]  /*dc30*/  ISETP.EQ.U32.AND P0, PT, R3, R4, PT ;  /* 0x000000040300720c */ /* 0x004fda0003f02070 */
[----:B-1----:R-:W2:Y:S04]  /*dc40*/  @P0 ATOMG.E.ADD.STRONG.GPU PT, R2, [R6.64], R2 ;  /* 0x00000002060209a8 */ /* 0x002ea800081ee1c6 */
[----:B------:R-:W1:Y:S04]  /*dc50*/  S2R R4, SR_LTMASK ;  /* 0x0000000000047919 */ /* 0x000e680000003900 */
[----:B--2---:R1:W2:Y:S02]  /*dc60*/  SHFL.IDX PT, R3, R2, R3, 0x1f ;  /* 0x00001f0302037589 */ /* 0x0042a400000e0000 */
[----:B-1----:R-:W-:-:S06]  /*dc70*/  LOP3.LUT R2, R4, UR4, RZ, 0xc0, !PT ;  /* 0x0000000404027c12 */ /* 0x002fcc000f8ec0ff */
[----:B------:R-:W2:Y:S02]  /*dc80*/  POPC R2, R2 ;  /* 0x0000000200027309 */ /* 0x000ea40000000000 */
[----:B--2--5:R-:W-:-:S05]  /*dc90*/  IADD3 R8, R3, c[0x0][0xc], R2 ;  /* 0x0000030003087a10 */ /* 0x024fca0007ffe002 */
[----:B------:R1:W-:Y:S02]  /*dca0*/  STL [R1+0x64], R8 ;  /* 0x0000640801007387 */ /* 0x0003e40000100800 */
.L_x_636:
[----:B--2---:R-:W-:Y:S05]  /*dcb0*/  BSYNC B0 ;  /* 0x0000000000007941 */ /* 0x004fea0003800000 */
.L_x_635:
[----:B------:R-:W-:Y:S01]  /*dcc0*/  PRMT R0, R0, 0x9910, RZ ;  /* 0x0000991000007816 */ /* 0x000fe200000000ff */
[----:B------:R-:W-:Y:S01]  /*dcd0*/  BSSY B1, `(.L_x_637) ;  /* 0x00001e5000017945 */ /* 0x000fe20003800000 */
[----:B-----5:R-:W-:Y:S02]  /*dce0*/  IMAD.MOV.U32 R64, RZ, RZ, R8 ;  /* 0x000000ffff407224 */ /* 0x020fe400078e0008 */
[----:B------:R-:W-:-:S13]  /*dcf0*/  ISETP.NE.AND P0, PT, R0, RZ, PT ;  /* 0x000000ff0000720c */ /* 0x000fda0003f05270 */
[----:B------:R-:W-:Y:S05]  /*dd00*/  @!P0 BRA `(.L_x_638) ;  /* 0x000012e000008947 */ /* 0x000fea0003800000 */
[----:B------:R-:W2:Y:S04]  /*dd10*/  LDL R52, [R1+0x54] ;  /* 0x0000540001347983 */ /* 0x000ea80000100800 */
[----:B------:R-:W3:Y:S04]  /*dd20*/  LDL R51, [R1+0x58] ;  /* 0x0000580001337983 */ /* 0x000ee80000100800 */
[----:B------:R-:W4:Y:S04]  /*dd30*/  LDL R50, [R1+0x60] ;  /* 0x0000600001327983 */ /* 0x000f280000100800 */
[----:B------:R-:W5:Y:S01]  /*dd40*/  LDL R48, [R1+0x5c] ;  /* 0x00005c0001307983 */ /* 0x000f620000100800 */
[----:B------:R-:W-:Y:S01]  /*dd50*/  WARPSYNC 0xffffffff ;  /* 0xffffffff00007948 */ /* 0x000fe20003800000 */
[----:B------:R-:W-:-:S02]  /*dd60*/  F2FP.PACK_AB R43, R43, R152 ;  /* 0x000000982b2b723e */ /* 0x000fc400000000ff */
[----:B------:R-:W-:Y:S01]  /*dd70*/  BAR.SYNC.DEFER_BLOCKING 0x1, 0x80 ;  /* 0x0042000000007b1d */ /* 0x000fe20000010000 */
        /* <DEDUP_REMOVED lines=39> */
[----:B-1----:R-:W-:Y:S02]  /*dff0*/  F2FP.PACK_AB R8, R85, R84 ;  /* 0x000000545508723e */ /* 0x002fe400000000ff */
[----:B------:R-:W-:Y:S02]  /*e000*/  F2FP.PACK_AB R7, R87, R86 ;  /* 0x000000565707723e */ /* 0x000fe400000000ff */
[----:B------:R-:W-:-:S02]  /*e010*/  F2FP.PACK_AB R4, R97, R96 ;  /* 0x000000606104723e */ /* 0x000fc400000000ff */
[----:B------:R-:W-:Y:S02]  /*e020*/  F2FP.PACK_AB R3, R99, R98 ;  /* 0x000000626303723e */ /* 0x000fe400000000ff */
[----:B------:R-:W-:Y:S02]  /*e030*/  F2FP.PACK_AB R6, R89, R88 ;  /* 0x000000585906723e */ /* 0x000fe400000000ff */
[----:B------:R-:W-:Y:S02]  /*e040*/  F2FP.PACK_AB R5, R5, R90 ;  /* 0x0000005a0505723e */ /* 0x000fe400000000ff */
[----:B------:R-:W-:Y:S02]  /*e050*/  F2FP.PACK_AB R2, R93, R92 ;  /* 0x0000005c5d02723e */ /* 0x000fe400000000ff */
[----:B------:R-:W-:Y:S01]  /*e060*/  F2FP.PACK_AB R0, R95, R94 ;  /* 0x0000005e5f00723e */ /* 0x000fe200000000ff */
[----:B--2---:R1:W-:Y:S04]  /*e070*/  STS [R52+0x80], R43 ;  /* 0x0000802b34007388 */ /* 0x0043e80000000800 */
[----:B------:R1:W-:Y:S04]  /*e080*/  STS [R52+0x280], R42 ;  /* 0x0002802a34007388 */ /* 0x0003e80000000800 */
[----:B---3--:R1:W-:Y:S04]  /*e090*/  STS [R51], R40 ;  /* 0x0000002833007388 */ /* 0x0083e80000000800 */
[----:B------:R1:W-:Y:S04]  /*e0a0*/  STS [R51+0x200], R39 ;  /* 0x0002002733007388 */ /* 0x0003e80000000800 */
[----:B------:R1:W-:Y:S04]  /*e0b0*/  STS [R52+0x1080], R41 ;  /* 0x0010802934007388 */ /* 0x0003e80000000800 */
[----:B------:R1:W-:Y:S04]  /*e0c0*/  STS [R52+0x1280], R158 ;  /* 0x0012809e34007388 */ /* 0x0003e80000000800 */
[----:B------:R1:W-:Y:S04]  /*e0d0*/  STS [R51+0x1000], R38 ;  /* 0x0010002633007388 */ /* 0x0003e80000000800 */
[----:B------:R1:W-:Y:S04]  /*e0e0*/  STS [R51+0x1200], R162 ;  /* 0x001200a233007388 */ /* 0x0003e80000000800 */
[----:B----4-:R1:W-:Y:S04]  /*e0f0*/  STS [R50+0x80], R37 ;  /* 0x0000802532007388 */ /* 0x0103e80000000800 */
[----:B------:R1:W-:Y:S04]  /*e100*/  STS [R50+0x280], R36 ;  /* 0x0002802432007388 */ /* 0x0003e80000000800 */
[----:B-----5:R1:W-:Y:S04]  /*e110*/  STS [R48], R34 ;  /* 0x0000002230007388 */ /* 0x0203e80000000800 */
[----:B------:R1:W-:Y:S04]  /*e120*/  STS [R48+0x200], R33 ;  /* 0x0002002130007388 */ /* 0x0003e80000000800 */
        /* <DEDUP_REMOVED lines=36> */
[----:B------:R-:W-:Y:S06]  /*e370*/  BAR.SYNC.DEFER_BLOCKING 0x1, 0x80 ;  /* 0x0042000000007b1d */ /* 0x000fec0000010000 */
[----:B------:R-:W-:Y:S05]  /*e380*/  BRA.CONV ~URZ, `(.L_x_639) ;  /* 0x000000837f007947 */ /* 0x000fea000b800000 */
[----:B-1----:R-:W-:Y:S01]  /*e390*/  SHF.R.S32.HI R48, RZ, 0x1f, R49 ;  /* 0x0000001fff307819 */ /* 0x002fe20000011431 */
[----:B------:R-:W-:Y:S01]  /*e3a0*/  IMAD.MOV.U32 R148, RZ, RZ, RZ ;  /* 0x000000ffff947224 */ /* 0x000fe200078e00ff */
[----:B------:R-:W-:Y:S01]  /*e3b0*/  MOV R2, 0xe410 ;  /* 0x0000e41000027802 */ /* 0x000fe20000000f00 */
[----:B------:R-:W-:Y:S01]  /*e3c0*/  IMAD.MOV.U32 R3, RZ, RZ, 0x1f ;  /* 0x0000001fff037424 */ /* 0x000fe200078e00ff */
[----:B------:R-:W-:-:S04]  /*e3d0*/  LEA.HI R48, R48, R49, RZ, 0x7 ;  /* 0x0000003130307211 */ /* 0x000fc800078f38ff */
[----:B------:R-:W-:-:S05]  /*e3e0*/  SHF.R.S32.HI R48, RZ, 0x7, R48 ;  /* 0x00000007ff307819 */ /* 0x000fca0000011430 */
[----:B------:R-:W-:Y:S02]  /*e3f0*/  IMAD.MOV.U32 R147, RZ, RZ, R48 ;  /* 0x000000ffff937224 */ /* 0x000fe400078e0030 */
[----:B------:R-:W-:Y:S05]  /*e400*/  CALL.REL.NOINC `($__internal_4_$__cuda_sm70_shflsync_idx_p) ;  /* 0x00004bb000007944 */ /* 0x000fea0003c00000 */
.L_x_639:
[----:B-1----:R-:W2:Y:S04]  /*e410*/  LDL R2, [R1+0x50] ;  /* 0x0000500001027983 */ /* 0x002ea80000100800 */
[----:B------:R-:W3:Y:S04]  /*e420*/  LDL.LU R8, [R1+0x48] ;  /* 0x0000480001087983 */ /* 0x000ee80000300800 */
[----:B------:R-:W4:Y:S04]  /*e430*/  LDL.LU R15, [R1+0x44] ;  /* 0x00004400010f7983 */ /* 0x000f280000300800 */
[----:B------:R-:W5:Y:S04]  /*e440*/  LDL R14, [R1] ;  /* 0x00000000010e7983 */ /* 0x000f680000100800 */
[----:B------:R-:W2:Y:S01]  /*e450*/  LDL.LU R19, [R1+0x40] ;  /* 0x0000400001137983 */ /* 0x000ea20000300800 */
[----:B------:R-:W-:-:S03]  /*e460*/  IMAD.MOV.U32 R0, RZ, RZ, 0x1 ;  /* 0x00000001ff007424 */ /* 0x000fc600078e00ff */
[----:B------:R-:W4:Y:S02]  /*e470*/  LDL R13, [R1+0x70] ;  /* 0x00007000010d7983 */ /* 0x000f240000100800 */
[----:B------:R-:W-:Y:S02]  /*e480*/  ISETP.NE.AND P1, PT, R0, c[0x0][0x4e8], PT ;  /* 0x00013a0000007a0c */ /* 0x000fe40003f25270 */
[----:B------:R-:W4:Y:S01]  /*e490*/  LDL R18, [R1+0x68] ;  /* 0x0000680001127983 */ /* 0x000f220000100800 */
[----:B------:R-:W-:Y:S02]  /*e4a0*/  ULDC UR5, c[0x0][0x4e8] ;  /* 0x00013a0000057ab9 */ /* 0x000fe40000000800 */
[----:B------:R-:W-:Y:S02]  /*e4b0*/  ULDC UR4, c[0x0][0x388] ;  /* 0x0000e20000047ab9 */ /* 0x000fe40000000800 */
[----:B------:R-:W-:Y:S01]  /*e4c0*/  UIMAD UR4, UR5, UR4, URZ ;  /* 0x00000004050472a4 */ /* 0x000fe2000f8e023f */
[----:B------:R-:W1:Y:S01]  /*e4d0*/  S2R R20, SR_TID.X ;  /* 0x0000000000147919 */ /* 0x000e620000002100 */
[----:B------:R-:W-:Y:S01]  /*e4e0*/  BSSY B0, `(.L_x_640) ;  /* 0x0000077000007945 */ /* 0x000fe20003800000 */
[----:B------:R-:W-:-:S02]  /*e4f0*/  IADD3 R65, R218, 0x40, RZ ;  /* 0x00000040da417810 */ /* 0x000fc40007ffe0ff */
[----:B------:R-:W-:Y:S02]  /*e500*/  SHF.R.S32.HI R66, RZ, 0x1f, R252 ;  /* 0x0000001fff427819 */ /* 0x000fe400000114fc */
[----:B------:R-:W-:Y:S02]  /*e510*/  SHF.R.S32.HI R67, RZ, 0x1f, R218 ;  /* 0x0000001fff437819 */ /* 0x000fe400000114da */
[----:B---3--:R-:W-:-:S05]  /*e520*/  SHF.R.S32.HI R5, RZ, 0x1f, R8 ;  /* 0x0000001fff057819 */ /* 0x008fca0000011408 */
[----:B------:R-:W-:Y:S02]  /*e530*/  IMAD R6, R5, c[0x0][0x490], RZ ;  /* 0x0001240005067a24 */ /* 0x000fe400078e02ff */
[----:B--2---:R-:W-:-:S04]  /*e540*/  IMAD.IADD R4, R2, 0x1, R19 ;  /* 0x0000000102047824 */ /* 0x004fc800078e0213 */
[----:B------:R-:W-:-:S04]  /*e550*/  @P1 IMAD.HI.U32 R7, R4, c[0x0][0x4ec], RZ ;  /* 0x00013b0004071a27 */ /* 0x000fc800078e00ff */
[----:B------:R-:W-:-:S04]  /*e560*/  IMAD.WIDE.U32 R2, R8, c[0x0][0x490], RZ ;  /* 0x0001240008027a25 */ /* 0x000fc800078e00ff */
[C---:B------:R-:W-:Y:S02]  /*e570*/  IMAD R6, R8.reuse, c[0x0][0x494], R6 ;  /* 0x0001250008067a24 */ /* 0x040fe400078e0206 */
[----:B------:R-:W-:Y:S01]  /*e580*/  IMAD.MOV.U32 R0, RZ, RZ, R4 ;  /* 0x000000ffff007224 */ /* 0x000fe200078e0004 */
[----:B------:R-:W-:Y:S02]  /*e590*/  @P1 SHF.R.U32.HI R0, RZ, c[0x0][0x4f0], R7 ;  /* 0x00013c00ff001a19 */ /* 0x000fe40000011607 */
[----:B------:R-:W-:Y:S01]  /*e5a0*/  IADD3 R3, R3, R6, RZ ;  /* 0x0000000603037210 */ /* 0x000fe20007ffe0ff */
[----:B------:R-:W-:Y:S01]  /*e5b0*/  IMAD R6, R5, c[0x0][0x3e8], RZ ;  /* 0x0000fa0005067a24 */ /* 0x000fe200078e02ff */
[----:B----4-:R-:W-:Y:S01]  /*e5c0*/  SHF.R.S32.HI R5, RZ, 0x1f, R15 ;  /* 0x0000001fff057819 */ /* 0x010fe2000001140f */
[----:B------:R-:W-:Y:S02]  /*e5d0*/  IMAD.MOV R7, RZ, RZ, -R0 ;  /* 0x000000ffff077224 */ /* 0x000fe400078e0a00 */
[----:B------:R-:W-:-:S02]  /*e5e0*/  IMAD R10, R8, c[0x0][0x3ec], R6 ;  /* 0x0000fb00080a7a24 */ /* 0x000fc400078e0206 */
[----:B------:R-:W-:Y:S02]  /*e5f0*/  IMAD R4, R7, c[0x0][0x4e8], R4 ;  /* 0x00013a0007047a24 */ /* 0x000fe400078e0204 */
[----:B------:R-:W-:-:S04]  /*e600*/  IMAD.WIDE.U32 R8, R8, c[0x0][0x3e8], RZ ;  /* 0x0000fa0008087a25 */ /* 0x000fc800078e00ff */
[----:B------:R-:W-:Y:S02]  /*e610*/  IMAD R11, R5, c[0x0][0x498], RZ ;  /* 0x00012600050b7a24 */ /* 0x000fe400078e02ff */
[----:B------:R-:W-:Y:S01]  /*e620*/  IMAD.WIDE.U32 R6, R15, c[0x0][0x498], R2 ;  /* 0x000126000f067a25 */ /* 0x000fe200078e0002 */
[----:B------:R-:W-:-:S03]  /*e630*/  MOV R2, R8 ;  /* 0x0000000800027202 */ /* 0x000fc60000000f00 */
[----:B------:R-:W-:Y:S01]  /*e640*/  IMAD R12, R5, c[0x0][0x3f0], RZ ;  /* 0x0000fc00050c7a24 */ /* 0x000fe200078e02ff */
[----:B------:R-:W-:Y:S01]  /*e650*/  SHF.R.S32.HI R5, RZ, 0x1f, R0 ;  /* 0x0000001fff057819 */ /* 0x000fe20000011400 */
[----:B------:R-:W-:Y:S01]  /*e660*/  IMAD R11, R15, c[0x0][0x49c], R11 ;  /* 0x000127000f0b7a24 */ /* 0x000fe200078e020b */
[----:B------:R-:W-:Y:S01]  /*e670*/  IADD3 R6, P0, R0, R6, RZ ;  /* 0x0000000600067210 */ /* 0x000fe20007f1e0ff */
[----:B------:R-:W-:-:S03]  /*e680*/  IMAD.IADD R3, R9, 0x1, R10 ;  /* 0x0000000109037824 */ /* 0x000fc600078e020a */
[----:B------:R-:W-:Y:S01]  /*e690*/  IADD3.X R7, R5, R7, R11, P0, !PT ;  /* 0x0000000705077210 */ /* 0x000fe200007fe40b */
[C---:B------:R-:W-:Y:S02]  /*e6a0*/  IMAD R11, R15.reuse, c[0x0][0x3f4], R12 ;  /* 0x0000fd000f0b7a24 */ /* 0x040fe400078e020c */
[----:B------:R-:W-:Y:S02]  /*e6b0*/  IMAD.WIDE.U32 R8, R15, c[0x0][0x3f0], R2 ;  /* 0x0000fc000f087a25 */ /* 0x000fe400078e0002 */
[----:B------:R-:W2:Y:S01]  /*e6c0*/  S2R R15, SR_TID.X ;  /* 0x00000000000f7919 */ /* 0x000ea20000002100 */
[----:B------:R-:W-:Y:S01]  /*e6d0*/  SHF.R.S32.HI R0, RZ, 0x1f, R4 ;  /* 0x0000001fff007819 */ /* 0x000fe20000011404 */
[----:B-----5:R-:W-:-:S04]  /*e6e0*/  IMAD.IADD R5, R14, 0x1, R19 ;  /* 0x000000010e057824 */ /* 0x020fc800078e0213 */
[----:B------:R-:W-:Y:S02]  /*e6f0*/  IMAD R0, R0, c[0x0][0x488], RZ ;  /* 0x0001220000007a24 */ /* 0x000fe400078e02ff */
[----:B------:R-:W-:-:S04]  /*e700*/  IMAD.WIDE.U32 R2, R4, c[0x0][0x488], R6 ;  /* 0x0001220004027a25 */ /* 0x000fc800078e0006 */
[----:B------:R-:W-:Y:S02]  /*e710*/  IMAD R10, R4, c[0x0][0x48c], R0 ;  /* 0x00012300040a7a24 */ /* 0x000fe400078e0200 */
[----:B------:R-:W-:Y:S01]  /*e720*/  @P1 IMAD.HI.U32 R6, R5, c[0x0][0x4ec], RZ ;  /* 0x00013b0005061a27 */ /* 0x000fe200078e00ff */
[----:B------:R-:W-:-:S03]  /*e730*/  LEA R4, P0, R2, c[0x0][0x450], 0x2 ;  /* 0x0001140002047a11 */ /* 0x000fc600078010ff */
[----:B------:R-:W-:Y:S01]  /*e740*/  IMAD.IADD R3, R3, 0x1, R10 ;  /* 0x0000000103037824 */ /* 0x000fe200078e020a */
[----:B--2---:R-:W-:-:S04]  /*e750*/  SHF.R.S32.HI R14, RZ, 0x1f, R15 ;  /* 0x0000001fff0e7819 */ /* 0x004fc8000001140f */
[-C--:B------:R-:W-:Y:S01]  /*e760*/  LEA.HI R14, R14, R15.reuse, RZ, 0x5 ;  /* 0x0000000f0e0e7211 */ /* 0x080fe200078f28ff */
[----:B------:R-:W-:Y:S01]  /*e770*/  IMAD.MOV.U32 R0, RZ, RZ, R5 ;  /* 0x000000ffff007224 */ /* 0x000fe200078e0005 */
[----:B------:R-:W-:Y:S02]  /*e780*/  @P1 SHF.R.U32.HI R0, RZ, c[0x0][0x4f0], R6 ;  /* 0x00013c00ff001a19 */ /* 0x000fe40000011606 */
[----:B------:R-:W-:Y:S01]  /*e790*/  LOP3.LUT R14, R14, 0xffffffe0, RZ, 0xc0, !PT ;  /* 0xffffffe00e0e7812 */ /* 0x000fe200078ec0ff */
[----:B------:R-:W-:Y:S01]  /*e7a0*/  IMAD.MOV.U32 R6, RZ, RZ, R8 ;  /* 0x000000ffff067224 */ /* 0x000fe200078e0008 */
[----:B------:R-:W-:Y:S02]  /*e7b0*/  LEA.HI.X R3, R2, c[0x0][0x454], R3, 0x2, P0 ;  /* 0x0001150002037a11 */ /* 0x000fe400000f1403 */
[----:B------:R-:W-:Y:S02]  /*e7c0*/  IADD3 R14, -R14, R15, RZ ;  /* 0x0000000f0e0e7210 */ /* 0x000fe40007ffe1ff */
[----:B------:R-:W-:Y:S01]  /*e7d0*/  SHF.R.S32.HI R8, RZ, 0x1f, R0 ;  /* 0x0000001fff087819 */ /* 0x000fe20000011400 */
[----:B------:R-:W-:Y:S01]  /*e7e0*/  IMAD.IADD R2, R13, 0x1, R19 ;  /* 0x000000010d027824 */ /* 0x000fe200078e0213 */
[----:B------:R-:W-:Y:S01]  /*e7f0*/  IADD3 R7, R9, R11, RZ ;  /* 0x0000000b09077210 */ /* 0x000fe20007ffe0ff */
[----:B------:R-:W-:Y:S01]  /*e800*/  SHFL.IDX PT, R12, R4, RZ, 0x1c1f ;  /* 0x001c1fff040c7589 */ /* 0x000fe200000e0000 */
[----:B------:R-:W-:Y:S01]  /*e810*/  LOP3.LUT P0, RZ, R14, 0x3, RZ, 0xc0, !PT ;  /* 0x000000030eff7812 */ /* 0x000fe2000780c0ff */
[----:B------:R-:W-:-:S02]  /*e820*/  IMAD R16, R8, c[0x0][0x3e0], RZ ;  /* 0x0000f80008107a24 */ /* 0x000fc400078e02ff */
[----:B------:R-:W2:Y:S04]  /*e830*/  SHFL.IDX PT, R13, R3, RZ, 0x1c1f ;  /* 0x001c1fff030d7589 */ /* 0x000ea800000e0000 */
[----:B------:R-:W-:Y:S04]  /*e840*/  SHFL.IDX PT, R10, R4, 0x1, 0x1c1f ;  /* 0x003c1f00040a7f89 */ /* 0x000fe800000e0000 */
[----:B------:R-:W3:Y:S04]  /*e850*/  SHFL.IDX PT, R11, R3, 0x1, 0x1c1f ;  /* 0x003c1f00030b7f89 */ /* 0x000ee800000e0000 */
[----:B------:R-:W-:Y:S04]  /*e860*/  SHFL.IDX PT, R14, R4, 0x2, 0x1c1f ;  /* 0x005c1f00040e7f89 */ /* 0x000fe800000e0000 */
[----:B------:R-:W4:Y:S04]  /*e870*/  SHFL.IDX PT, R15, R3, 0x2, 0x1c1f ;  /* 0x005c1f00030f7f89 */ /* 0x000f2800000e0000 */
[----:B------:R-:W-:Y:S04]  /*e880*/  SHFL.IDX PT, R8, R4, 0x3, 0x1c1f ;  /* 0x007c1f0004087f89 */ /* 0x000fe800000e0000 */
[----:B------:R5:W1:Y:S01]  /*e890*/  SHFL.IDX PT, R9, R3, 0x3, 0x1c1f ;  /* 0x007c1f0003097f89 */ /* 0x000a6200000e0000 */
[----:B------:R-:W-:-:S02]  /*e8a0*/  IADD3 R17, R2, 0x8, RZ ;  /* 0x0000000802117810 */ /* 0x000fc40007ffe0ff */
[----:B------:R-:W-:Y:S02]  /*e8b0*/  ISETP.GE.OR P3, PT, R2, UR4, P0 ;  /* 0x0000000402007c0c */ /* 0x000fe40008766670 */
[----:B------:R-:W-:Y:S01]  /*e8c0*/  ISETP.GE.OR P2, PT, R17, UR4, P0 ;  /* 0x0000000411007c0c */ /* 0x000fe20008746670 */
[C---:B------:R-:W-:Y:S02]  /*e8d0*/  IMAD R16, R0.reuse, c[0x0][0x3e4], R16 ;  /* 0x0000f90000107a24 */ /* 0x040fe400078e0210 */
[----:B------:R-:W-:Y:S01]  /*e8e0*/  IMAD.WIDE.U32 R6, R0, c[0x0][0x3e0], R6 ;  /* 0x0000f80000067a25 */ /* 0x000fe200078e0006 */
[C---:B-----5:R-:W-:Y:S02]  /*e8f0*/  IADD3 R3, R2.reuse, 0x40, RZ ;  /* 0x0000004002037810 */ /* 0x060fe40007ffe0ff */
[----:B------:R-:W-:Y:S02]  /*e900*/  IADD3 R2, R2, 0x48, RZ ;  /* 0x0000004802027810 */ /* 0x000fe40007ffe0ff */
[----:B------:R-:W-:-:S02]  /*e910*/  ISETP.GE.OR P1, PT, R3, UR4, P0 ;  /* 0x0000000403007c0c */ /* 0x000fc40008726670 */
[----:B------:R-:W-:Y:S01]  /*e920*/  ISETP.GE.OR P0, PT, R2, UR4, P0 ;  /* 0x0000000402007c0c */ /* 0x000fe20008706670 */
[----:B------:R-:W-:Y:S01]  /*e930*/  IMAD.MOV R4, RZ, RZ, -R0 ;  /* 0x000000ffff047224 */ /* 0x000fe200078e0a00 */
[----:B--2---:R2:W-:Y:S01]  /*e940*/  @!P3 ST.E [R12.64], R45 ;  /* 0x0000002d0c00b985 */ /* 0x0045e2000c101906 */
[----:B------:R-:W-:Y:S02]  /*e950*/  IMAD.SHL.U32 R0, R18, 0x2, RZ ;  /* 0x0000000212007824 */ /* 0x000fe400078e00ff */
[----:B------:R-:W-:Y:S01]  /*e960*/  IMAD R4, R4, c[0x0][0x4e8], R5 ;  /* 0x00013a0004047a24 */ /* 0x000fe200078e0205 */
[----:B---3--:R3:W-:Y:S05]  /*e970*/  @!P2 ST.E [R10.64], R46 ;  /* 0x0000002e0a00a985 */ /* 0x0087ea000c101906 */
[----:B----4-:R4:W-:Y:S01]  /*e980*/  @!P1 ST.E [R14.64], R47 ;  /* 0x0000002f0e009985 */ /* 0x0109e2000c101906 */
[----:B------:R-:W-:-:S03]  /*e990*/  SHF.R.S32.HI R5, RZ, 0x1f, R4 ;  /* 0x0000001fff057819 */ /* 0x000fc60000011404 */
[----:B-1----:R4:W-:Y:S01]  /*e9a0*/  @!P0 ST.E [R8.64], R44 ;  /* 0x0000002c08008985 */ /* 0x0029e2000c101906 */
[----:B------:R-:W-:-:S03]  /*e9b0*/  SHF.R.S32.HI R18, RZ, 0x1f, R20 ;  /* 0x0000001fff127819 */ /* 0x000fc60000011414 */
[----:B------:R4:W1:Y:S04]  /*e9c0*/  LDS.128 R36, [R0+0x880] ;  /* 0x0008800000247984 */ /* 0x0008680000000c00 */
        /* <DEDUP_REMOVED lines=8> */
[----:B------:R-:W-:Y:S01]  /*ea50*/  IADD3 R3, R7, R16, RZ ;  /* 0x0000001007037210 */ /* 0x000fe20007ffe0ff */
[----:B------:R-:W-:Y:S01]  /*ea60*/  IMAD.MOV.U32 R2, RZ, RZ, R6 ;  /* 0x000000ffff027224 */ /* 0x000fe200078e0006 */
[----:B------:R-:W-:Y:S01]  /*ea70*/  LEA.HI R18, R18, R20, RZ, 0x2 ;  /* 0x0000001412127211 */ /* 0x000fe200078f10ff */
[----:B------:R-:W-:-:S02]  /*ea80*/  IMAD R5, R5, c[0x0][0x3d8], RZ ;  /* 0x0000f60005057a24 */ /* 0x000fc400078e02ff */
[----:B------:R-:W-:Y:S01]  /*ea90*/  IMAD.WIDE.U32 R2, R4, c[0x0][0x3d8], R2 ;  /* 0x0000f60004027a25 */ /* 0x000fe200078e0002 */
[----:B------:R-:W-:-:S03]  /*eaa0*/  SHF.R.S32.HI R18, RZ, 0x2, R18 ;  /* 0x00000002ff127819 */ /* 0x000fc60000011412 */
[----:B------:R-:W-:Y:S01]  /*eab0*/  IMAD R5, R4, c[0x0][0x3dc], R5 ;  /* 0x0000f70004057a24 */ /* 0x000fe200078e0205 */
[----:B--2---:R-:W-:Y:S01]  /*eac0*/  LEA R12, P0, R2, c[0x0][0x380], 0x1 ;  /* 0x0000e000020c7a11 */ /* 0x004fe200078008ff */
[----:B---3--:R-:W-:-:S03]  /*ead0*/  IMAD.IADD R11, R18, 0x1, R19 ;  /* 0x00000001120b7824 */ /* 0x008fc600078e0213 */
[----:B------:R-:W-:-:S04]  /*eae0*/  IADD3 R3, R3, R5, RZ ;  /* 0x0000000503037210 */ /* 0x000fc80007ffe0ff */
[----:B------:R-:W-:Y:S02]  /*eaf0*/  LEA.HI.X R10, R2, c[0x0][0x384], R3, 0x1, P0 ;  /* 0x0000e100020a7a11 */ /* 0x000fe400000f0c03 */
[----:B------:R-:W-:Y:S01]  /*eb00*/  ISETP.GE.AND P0, PT, R11, UR4, PT ;  /* 0x000000040b007c0c */ /* 0x000fe2000bf06270 */
[----:B------:R4:W2:Y:S01]  /*eb10*/  SHFL.IDX PT, R2, R12, RZ, 0x1c1f ;  /* 0x001c1fff0c027589 */ /* 0x0008a200000e0000 */
[----:B------:R-:W-:-:S03]  /*eb20*/  IADD3 R13, R218, 0x40, RZ ;  /* 0x00000040da0d7810 */ /* 0x000fc60007ffe0ff */
[----:B------:R4:W3:Y:S01]  /*eb30*/  SHFL.IDX PT, R3, R10, RZ, 0x1c1f ;  /* 0x001c1fff0a037589 */ /* 0x0008e200000e0000 */
[----:B------:R-:W-:-:S07]  /*eb40*/  SHF.R.S32.HI R13, RZ, 0x1f, R13 ;  /* 0x0000001fff0d7819 */ /* 0x000fce000001140d */
[----:B------:R-:W-:Y:S05]  /*eb50*/  @P0 BRA `(.L_x_641) ;  /* 0x000000f000000947 */ /* 0x000fea0003800000 */
[----:B------:R-:W5:Y:S01]  /*eb60*/  LDS.128 R24, [R0+0x80] ;  /* 0x0000800000187984 */ /* 0x000f620000000c00 */
[----:B------:R-:W-:Y:S02]  /*eb70*/  ISETP.GE.AND P5, PT, R218, c[0x0][0x3c8], PT ;  /* 0x0000f200da007a0c */ /* 0x000fe40003fa6270 */
[----:B------:R-:W-:Y:S01]  /*eb80*/  ISETP.GE.AND P4, PT, R252, c[0x0][0x3c8], PT ;  /* 0x0000f200fc007a0c */ /* 0x000fe20003f86270 */
[----:B------:R-:W4:Y:S01]  /*eb90*/  LDS.128 R20, [R0+0x2080] ;  /* 0x0020800000147984 */ /* 0x000f220000000c00 */
[----:B------:R-:W-:-:S03]  /*eba0*/  ISETP.GE.AND P3, PT, R65, c[0x0][0x3c8], PT ;  /* 0x0000f20041007a0c */ /* 0x000fc60003f66270 */
[----:B------:R-:W3:Y:S06]  /*ebb0*/  LDS.128 R16, [R0+0x4080] ;  /* 0x0040800000107984 */ /* 0x000eec0000000c00 */
[-C--:B--2---:R-:W-:Y:S02]  /*ebc0*/  @!P5 LEA R6, P2, R218, R2.reuse, 0x1 ;  /* 0x00000002da06d211 */ /* 0x084fe400078408ff */
[-C--:B------:R-:W-:Y:S02]  /*ebd0*/  @!P4 LEA R4, P1, R252, R2.reuse, 0x1 ;  /* 0x00000002fc04c211 */ /* 0x080fe400078208ff */
[----:B------:R-:W-:-:S02]  /*ebe0*/  @!P3 LEA R2, P0, R65, R2, 0x1 ;  /* 0x000000024102b211 */ /* 0x000fc400078008ff */
[-C--:B---3--:R-:W-:Y:S02]  /*ebf0*/  @!P5 LEA.HI.X R7, R218, R3.reuse, R67, 0x1, P2 ;  /* 0x00000003da07d211 */ /* 0x088fe400010f0c43 */
[-C--:B------:R-:W-:Y:S02]  /*ec00*/  @!P4 LEA.HI.X R5, R252, R3.reuse, R66, 0x1, P1 ;  /* 0x00000003fc05c211 */ /* 0x080fe400008f0c42 */
[----:B------:R-:W-:Y:S01]  /*ec10*/  @!P3 LEA.HI.X R3, R65, R3, R13, 0x1, P0 ;  /* 0x000000034103b211 */ /* 0x000fe200000f0c0d */
[----:B-----5:R2:W-:Y:S04]  /*ec20*/  @!P5 ST.E.128 [R6.64], R24 ;  /* 0x000000180600d985 */ /* 0x0205e8000c101d06 */
[----:B----4-:R2:W-:Y:S04]  /*ec30*/  @!P4 ST.E.128 [R4.64], R20 ;  /* 0x000000140400c985 */ /* 0x0105e8000c101d06 */
[----:B------:R2:W-:Y:S02]  /*ec40*/  @!P3 ST.E.128 [R2.64], R16 ;  /* 0x000000100200b985 */ /* 0x0005e4000c101d06 */
.L_x_641:
[----:B------:R-:W-:Y:S05]  /*ec50*/  BSYNC B0 ;  /* 0x0000000000007941 */ /* 0x000fea0003800000 */
.L_x_640:
[----:B--23--:R-:W-:Y:S01]  /*ec60*/  IADD3 R3, R11, 0x20, RZ ;  /* 0x000000200b037810 */ /* 0x00cfe20007ffe0ff */
[----:B------:R2:W3:Y:S01]  /*ec70*/  SHFL.IDX PT, R2, R10, 0x1, 0x1c1f ;  /* 0x003c1f000a027f89 */ /* 0x0004e200000e0000 */
[----:B------:R-:W-:Y:S02]  /*ec80*/  BSSY B0, `(.L_x_642) ;  /* 0x0000010000007945 */ /* 0x000fe40003800000 */
[----:B------:R-:W-:Y:S01]  /*ec90*/  ISETP.GE.AND P0, PT, R3, UR4, PT ;  /* 0x0000000403007c0c */ /* 0x000fe2000bf06270 */
[----:B----4-:R2:W4:-:S12]  /*eca0*/  SHFL.IDX PT, R0, R12, 0x1, 0x1c1f ;  /* 0x003c1f000c007f89 */ /* 0x01051800000e0000 */
[----:B------:R-:W-:Y:S05]  /*ecb0*/  @P0 BRA `(.L_x_643) ;  /* 0x000000c000000947 */ /* 0x000fea0003800000 */
[----:B------:R-:W-:Y:S02]  /*ecc0*/  ISETP.GE.AND P2, PT, R218, c[0x0][0x3c8], PT ;  /* 0x0000f200da007a0c */ /* 0x000fe40003f46270 */
[----:B------:R-:W-:Y:S02]  /*ecd0*/  ISETP.GE.AND P1, PT, R252, c[0x0][0x3c8], PT ;  /* 0x0000f200fc007a0c */ /* 0x000fe40003f26270 */
[----:B------:R-:W-:-:S09]  /*ece0*/  ISETP.GE.AND P0, PT, R65, c[0x0][0x3c8], PT ;  /* 0x0000f20041007a0c */ /* 0x000fd20003f06270 */
[-C--:B----4-:R-:W-:Y:S02]  /*ecf0*/  @!P2 LEA R8, P5, R218, R0.reuse, 0x1 ;  /* 0x00000000da08a211 */ /* 0x090fe400078a08ff */
[-C--:B------:R-:W-:Y:S02]  /*ed00*/  @!P1 LEA R6, P4, R252, R0.reuse, 0x1 ;  /* 0x00000000fc069211 */ /* 0x080fe400078808ff */
[C---:B------:R-:W-:Y:S02]  /*ed10*/  @!P0 LEA R4, P3, R65.reuse, R0, 0x1 ;  /* 0x0000000041048211 */ /* 0x040fe400078608ff */
[-C--:B---3--:R-:W-:Y:S02]  /*ed20*/  @!P2 LEA.HI.X R9, R218, R2.reuse, R67, 0x1, P5 ;  /* 0x00000002da09a211 */ /* 0x088fe400028f0c43 */
[-C--:B------:R-:W-:Y:S02]  /*ed30*/  @!P1 LEA.HI.X R7, R252, R2.reuse, R66, 0x1, P4 ;  /* 0x00000002fc079211 */ /* 0x080fe400020f0c42 */
[----:B------:R-:W-:Y:S01]  /*ed40*/  @!P0 LEA.HI.X R5, R65, R2, R13, 0x1, P3 ;  /* 0x0000000241058211 */ /* 0x000fe200018f0c0d */
[----:B-1----:R1:W-:Y:S04]  /*ed50*/  @!P2 ST.E.128 [R8.64], R36 ;  /* 0x000000240800a985 */ /* 0x0023e8000c101d06 */
[----:B------:R1:W-:Y:S04]  /*ed60*/  @!P1 ST.E.128 [R6.64], R32 ;  /* 0x0000002006009985 */ /* 0x0003e8000c101d06 */
[----:B------:R1:W-:Y:S02]  /*ed70*/  @!P0 ST.E.128 [R4.64], R28 ;  /* 0x0000001c04008985 */ /* 0x0003e4000c101d06 */
.L_x_643:
[----:B------:R-:W-:Y:S05]  /*ed80*/  BSYNC B0 ;  /* 0x0000000000007941 */ /* 0x000fea0003800000 */
.L_x_642:
[----:B------:R-:W-:Y:S01]  /*ed90*/  IADD3 R3, R11, 0x40, RZ ;  /* 0x000000400b037810 */ /* 0x000fe20007ffe0ff */
[----:B---3--:R3:W2:Y:S01]  /*eda0*/  SHFL.IDX PT, R2, R10, 0x2, 0x1c1f ;  /* 0x005c1f000a027f89 */ /* 0x0086a200000e0000 */
[----:B------:R-:W-:Y:S02]  /*edb0*/  BSSY B0, `(.L_x_644) ;  /* 0x0000010000007945 */ /* 0x000fe40003800000 */
[----:B------:R-:W-:Y:S01]  /*edc0*/  ISETP.GE.AND P0, PT, R3, UR4, PT ;  /* 0x0000000403007c0c */ /* 0x000fe2000bf06270 */
[----:B----4-:R3:W4:-:S12]  /*edd0*/  SHFL.IDX PT, R0, R12, 0x2, 0x1c1f ;  /* 0x005c1f000c007f89 */ /* 0x01071800000e0000 */
[----:B------:R-:W-:Y:S05]  /*ede0*/  @P0 BRA `(.L_x_645) ;  /* 0x000000c000000947 */ /* 0x000fea0003800000 */
[----:B------:R-:W-:Y:S02]  /*edf0*/  ISETP.GE.AND P2, PT, R218, c[0x0][0x3c8], PT ;  /* 0x0000f200da007a0c */ /* 0x000fe40003f46270 */
[----:B------:R-:W-:Y:S02]  /*ee00*/  ISETP.GE.AND P1, PT, R252, c[0x0][0x3c8], PT ;  /* 0x0000f200fc007a0c */ /* 0x000fe40003f26270 */
[----:B------:R-:W-:-:S09]  /*ee10*/  ISETP.GE.AND P0, PT, R65, c[0x0][0x3c8], PT ;  /* 0x0000f20041007a0c */ /* 0x000fd20003f06270 */
[-C--:B-1--4-:R-:W-:Y:S02]  /*ee20*/  @!P2 LEA R8, P5, R218, R0.reuse, 0x1 ;  /* 0x00000000da08a211 */ /* 0x092fe400078a08ff */
[-C--:B------:R-:W-:Y:S02]  /*ee30*/  @!P1 LEA R6, P4, R252, R0.reuse, 0x1 ;  /* 0x00000000fc069211 */ /* 0x080fe400078808ff */
[C---:B------:R-:W-:Y:S02]  /*ee40*/  @!P0 LEA R4, P3, R65.reuse, R0, 0x1 ;  /* 0x0000000041048211 */ /* 0x040fe400078608ff */
[-C--:B--2---:R-:W-:Y:S02]  /*ee50*/  @!P2 LEA.HI.X R9, R218, R2.reuse, R67, 0x1, P5 ;  /* 0x00000002da09a211 */ /* 0x084fe400028f0c43 */
[-C--:B------:R-:W-:Y:S02]  /*ee60*/  @!P1 LEA.HI.X R7, R252, R2.reuse, R66, 0x1, P4 ;  /* 0x00000002fc079211 */ /* 0x080fe400020f0c42 */
[----:B------:R-:W-:Y:S01]  /*ee70*/  @!P0 LEA.HI.X R5, R65, R2, R13, 0x1, P3 ;  /* 0x0000000241058211 */ /* 0x000fe200018f0c0d */
[----:B------:R1:W-:Y:S04]  /*ee80*/  @!P2 ST.E.128 [R8.64], R48 ;  /* 0x000000300800a985 */ /* 0x0003e8000c101d06 */
[----:B------:R1:W-:Y:S04]  /*ee90*/  @!P1 ST.E.128 [R6.64], R44 ;  /* 0x0000002c06009985 */ /* 0x0003e8000c101d06 */
[----:B------:R1:W-:Y:S02]  /*eea0*/  @!P0 ST.E.128 [R4.64], R40 ;  /* 0x0000002804008985 */ /* 0x0003e4000c101d06 */
.L_x_645:
[----:B------:R-:W-:Y:S05]  /*eeb0*/  BSYNC B0 ;  /* 0x0000000000007941 */ /* 0x000fea0003800000 */
.L_x_644:
[----:B------:R-:W-:Y:S01]  /*eec0*/  IADD3 R3, R11, 0x60, RZ ;  /* 0x000000600b037810 */ /* 0x000fe20007ffe0ff */
[----:B--2---:R2:W3:Y:S03]  /*eed0*/  SHFL.IDX PT, R2, R10, 0x3, 0x1c1f ;  /* 0x007c1f000a027f89 */ /* 0x0044e600000e0000 */
[----:B------:R-:W-:Y:S01]  /*eee0*/  ISETP.GE.AND P0, PT, R3, UR4, PT ;  /* 0x0000000403007c0c */ /* 0x000fe2000bf06270 */
[----:B----4-:R2:W4:-:S12]  /*eef0*/  SHFL.IDX PT, R0, R12, 0x3, 0x1c1f ;  /* 0x007c1f000c007f89 */ /* 0x01051800000e0000 */
[----:B------:R-:W-:Y:S05]  /*ef00*/  @P0 BRA `(.L_x_646) ;  /* 0x00000c1000000947 */ /* 0x000fea0003800000 */
[----:B------:R-:W-:Y:S02]  /*ef10*/  ISETP.GE.AND P1, PT, R218, c[0x0][0x3c8], PT ;  /* 0x0000f200da007a0c */ /* 0x000fe40003f26270 */
[----:B------:R-:W-:-:S11]  /*ef20*/  ISETP.GE.AND P0, PT, R252, c[0x0][0x3c8], PT ;  /* 0x0000f200fc007a0c */ /* 0x000fd60003f06270 */
[-C--:B-1--4-:R-:W-:Y:S02]  /*ef30*/  @!P1 LEA R6, P3, R218, R0.reuse, 0x1 ;  /* 0x00000000da069211 */ /* 0x092fe400078608ff */
[----:B------:R-:W-:Y:S02]  /*ef40*/  @!P0 LEA R4, P2, R252, R0, 0x1 ;  /* 0x00000000fc048211 */ /* 0x000fe400078408ff */
[-C--:B---3--:R-:W-:Y:S02]  /*ef50*/  @!P1 LEA.HI.X R7, R218, R2.reuse, R67, 0x1, P3 ;  /* 0x00000002da079211 */ /* 0x088fe400018f0c43 */
[----:B------:R-:W-:-:S03]  /*ef60*/  @!P0 LEA.HI.X R5, R252, R2, R66, 0x1, P2 ;  /* 0x00000002fc058211 */ /* 0x000fc600010f0c42 */
[----:B------:R1:W-:Y:S04]  /*ef70*/  @!P1 ST.E.128 [R6.64], R56 ;  /* 0x0000003806009985 */ /* 0x0003e8000c101d06 */
[----:B------:R1:W-:Y:S01]  /*ef80*/  @!P0 ST.E.128 [R4.64], R52 ;  /* 0x0000003404008985 */ /* 0x0003e2000c101d06 */
[----:B------:R-:W-:-:S13]  /*ef90*/  ISETP.GE.AND P0, PT, R65, c[0x0][0x3c8], PT ;  /* 0x0000f20041007a0c */ /* 0x000fda0003f06270 */
[----:B------:R-:W-:Y:S05]  /*efa0*/  @P0 BRA `(.L_x_646) ;  /* 0x00000b7000000947 */ /* 0x000fea0003800000 */
[----:B-1----:R-:W-:-:S04]  /*efb0*/  LEA R4, P0, R65, R0, 0x1 ;  /* 0x0000000041047211 */ /* 0x002fc800078008ff */
[----:B------:R-:W-:-:S05]  /*efc0*/  LEA.HI.X R5, R65, R2, R13, 0x1, P0 ;  /* 0x0000000241057211 */ /* 0x000fca00000f0c0d */
[----:B------:R1:W-:Y:S01]  /*efd0*/  ST.E.128 [R4.64], R60 ;  /* 0x0000003c04007985 */ /* 0x0003e2000c101d06 */
[----:B------:R-:W-:Y:S05]  /*efe0*/  BRA `(.L_x_646) ;  /* 0x00000b3000007947 */ /* 0x000fea0003800000 */
.L_x_638:
[----:B------:R-:W2:Y:S04]  /*eff0*/  LDL R2, [R1+0x48] ;  /* 0x0000480001027983 */ /* 0x000ea80000100800 */
[----:B------:R-:W3:Y:S04]  /*f000*/  LDL R0, [R1+0x44] ;  /* 0x0000440001007983 */ /* 0x000ee80000100800 */
[----:B------:R-:W4:Y:S04]  /*f010*/  LDL R4, [R1+0x40] ;  /* 0x0000400001047983 */ /* 0x000f280000100800 */
[----:B------:R-:W5:Y:S01]  /*f020*/  S2R R3, SR_TID.X ;  /* 0x0000000000037919 */ /* 0x000f620000002100 */
[----:B------:R-:W-:Y:S01]  /*f030*/  BSSY B0, `(.L_x_647) ;  /* 0x0000026000007945 */ /* 0x000fe20003800000 */
[----:B-----5:R-:W-:Y:S01]  /*f040*/  ISETP.GE.AND P0, PT, R3, 0x80, PT ;  /* 0x000000800300780c */ /* 0x020fe20003f06270 */
[----:B--2---:R-:W-:-:S02]  /*f050*/  IMAD.MOV.U32 R12, RZ, RZ, R2 ;  /* 0x000000ffff0c7224 */ /* 0x004fc400078e0002 */
[----:B---3--:R-:W-:-:S03]  /*f060*/  IMAD.MOV.U32 R11, RZ, RZ, R0 ;  /* 0x000000ffff0b7224 */ /* 0x008fc600078e0000 */
[----:B-1----:R-:W-:Y:S01]  /*f070*/  SHF.R.S32.HI R8, RZ, 0x1f, R12 ;  /* 0x0000001fff087819 */ /* 0x002fe2000001140c */
[----:B----4-:R-:W-:Y:S01]  /*f080*/  IMAD.MOV.U32 R13, RZ, RZ, R4 ;  /* 0x000000ffff0d7224 */ /* 0x010fe200078e0004 */
[----:B------:R-:W-:-:S05]  /*f090*/  SHF.R.S32.HI R10, RZ, 0x1f, R11 ;  /* 0x0000001fff0a7819 */ /* 0x000fca000001140b */
[----:B------:R-:W-:Y:S05]  /*f0a0*/  @P0 BRA `(.L_x_648) ;  /* 0x000001e000000947 */ /* 0x000fea0003800000 */
[----:B------:R-:W-:Y:S02]  /*f0b0*/  MOV R2, c[0x0][0x4e8] ;  /* 0x00013a0000027a02 */ /* 0x000fe40000000f00 */
[----:B------:R-:W-:-:S03]  /*f0c0*/  IADD3 R6, R13, R3, RZ ;  /* 0x000000030d067210 */ /* 0x000fc60007ffe0ff */
[----:B------:R-:W-:-:S05]  /*f0d0*/  IMAD R0, R2, c[0x0][0x388], RZ ;  /* 0x0000e20002007a24 */ /* 0x000fca00078e02ff */
[----:B------:R-:W-:-:S13]  /*f0e0*/  ISETP.GE.AND P0, PT, R6, R0, PT ;  /* 0x000000000600720c */ /* 0x000fda0003f06270 */
[----:B------:R-:W-:Y:S05]  /*f0f0*/  @P0 BRA `(.L_x_648) ;  /* 0x0000019000000947 */ /* 0x000fea0003800000 */
[----:B------:R-:W-:Y:S01]  /*f100*/  ISETP.NE.AND P0, PT, R2, 0x1, PT ;  /* 0x000000010200780c */ /* 0x000fe20003f05270 */
[----:B------:R-:W-:Y:S01]  /*f110*/  IMAD R4, R8, c[0x0][0x490], RZ ;  /* 0x0001240008047a24 */ /* 0x000fe200078e02ff */
[----:B------:R-:W-:Y:S01]  /*f120*/  MOV R0, R6 ;  /* 0x0000000600007202 */ /* 0x000fe20000000f00 */
[----:B------:R-:W-:-:S04]  /*f130*/  IMAD.WIDE.U32 R2, R12, c[0x0][0x490], RZ ;  /* 0x000124000c027a25 */ /* 0x000fc800078e00ff */
[----:B------:R-:W-:Y:S02]  /*f140*/  IMAD R4, R12, c[0x0][0x494], R4 ;  /* 0x000125000c047a24 */ /* 0x000fe400078e0204 */
[----:B------:R-:W-:-:S03]  /*f150*/  IMAD R9, R10, c[0x0][0x498], RZ ;  /* 0x000126000a097a24 */ /* 0x000fc600078e02ff */
[----:B------:R-:W-:Y:S01]  /*f160*/  IADD3 R3, R3, R4, RZ ;  /* 0x0000000403037210 */ /* 0x000fe20007ffe0ff */
[----:B------:R-:W-:-:S05]  /*f170*/  @P0 IMAD.HI.U32 R5, R6, c[0x0][0x4ec], RZ ;  /* 0x00013b0006050a27 */ /* 0x000fca00078e00ff */
[----:B------:R-:W-:Y:S01]  /*f180*/  @P0 SHF.R.U32.HI R0, RZ, c[0x0][0x4f0], R5 ;  /* 0x00013c00ff000a19 */ /* 0x000fe20000011605 */
[----:B------:R-:W-:-:S03]  /*f190*/  IMAD.WIDE.U32 R4, R11, c[0x0][0x498], R2 ;  /* 0x000126000b047a25 */ /* 0x000fc600078e0002 */
[C---:B------:R-:W-:Y:S01]  /*f1a0*/  IADD3 R7, -R0.reuse, RZ, RZ ;  /* 0x000000ff00077210 */ /* 0x040fe20007ffe1ff */
[----:B------:R-:W-:Y:S01]  /*f1b0*/  IMAD R3, R11, c[0x0][0x49c], R9 ;  /* 0x000127000b037a24 */ /* 0x000fe200078e0209 */
[----:B------:R-:W-:-:S03]  /*f1c0*/  IADD3 R4, P0, R0, R4, RZ ;  /* 0x0000000400047210 */ /* 0x000fc60007f1e0ff */
[----:B------:R-:W-:Y:S01]  /*f1d0*/  IMAD R2, R7, c[0x0][0x4e8], R6 ;  /* 0x00013a0007027a24 */ /* 0x000fe200078e0206 */
[----:B------:R-:W-:-:S04]  /*f1e0*/  SHF.R.S32.HI R6, RZ, 0x1f, R0 ;  /* 0x0000001fff067819 */ /* 0x000fc80000011400 */
[----:B------:R-:W-:Y:S02]  /*f1f0*/  SHF.R.S32.HI R0, RZ, 0x1f, R2 ;  /* 0x0000001fff007819 */ /* 0x000fe40000011402 */
[----:B------:R-:W-:-:S03]  /*f200*/  IADD3.X R5, R6, R5, R3, P0, !PT ;  /* 0x0000000506057210 */ /* 0x000fc600007fe403 */
[----:B------:R-:W-:-:S04]  /*f210*/  IMAD R0, R0, c[0x0][0x488], RZ ;  /* 0x0001220000007a24 */ /* 0x000fc800078e02ff */
[C---:B------:R-:W-:Y:S02]  /*f220*/  IMAD R0, R2.reuse, c[0x0][0x48c], R0 ;  /* 0x0001230002007a24 */ /* 0x040fe400078e0200 */
[----:B------:R-:W-:-:S05]  /*f230*/  IMAD.WIDE.U32 R2, R2, c[0x0][0x488], R4 ;  /* 0x0001220002027a25 */ /* 0x000fca00078e0004 */
[----:B------:R-:W-:Y:S02]  /*f240*/  IADD3 R0, R3, R0, RZ ;  /* 0x0000000003007210 */ /* 0x000fe40007ffe0ff */
[----:B------:R-:W-:-:S04]  /*f250*/  LEA R4, P0, R2, c[0x0][0x450], 0x2 ;  /* 0x0001140002047a11 */ /* 0x000fc800078010ff */
[----:B------:R-:W-:Y:S02]  /*f260*/  LEA.HI.X R5, R2, c[0x0][0x454], R0, 0x2, P0 ;  /* 0x0001150002057a11 */ /* 0x000fe400000f1400 */
[----:B------:R-:W-:-:S05]  /*f270*/  MOV R0, 0xff800000 ;  /* 0xff80000000007802 */ /* 0x000fca0000000f00 */
[----:B------:R1:W-:Y:S02]  /*f280*/  STG.E [R4.64], R0 ;  /* 0x0000000004007986 */ /* 0x0003e4000c101906 */
.L_x_648:
[----:B------:R-:W-:Y:S05]  /*f290*/  BSYNC B0 ;  /* 0x0000000000007941 */ /* 0x000fea0003800000 */
.L_x_647:
[----:B------:R-:W2:Y:S01]  /*f2a0*/  LDL R2, [R1] ;  /* 0x0000000001027983 */ /* 0x000ea20000100800 */
[----:B-1----:R-:W-:Y:S01]  /*f2b0*/  MOV R0, c[0x0][0x4e8] ;  /* 0x00013a0000007a02 */ /* 0x002fe20000000f00 */
[----:B------:R-:W-:-:S03]  /*f2c0*/  IMAD R6, R10, c[0x0][0x3f0], RZ ;  /* 0x0000fc000a067a24 */ /* 0x000fc600078e02ff */
[----:B------:R-:W-:Y:S01]  /*f2d0*/  ISETP.NE.AND P0, PT, R0, 0x1, PT ;  /* 0x000000010000780c */ /* 0x000fe20003f05270 */
[----:B------:R-:W-:Y:S02]  /*f2e0*/  IMAD R0, R8, c[0x0][0x3e8], RZ ;  /* 0x0000fa0008007a24 */ /* 0x000fe400078e02ff */
[----:B------:R-:W-:Y:S02]  /*f2f0*/  IMAD R8, R11, c[0x0][0x3f4], R6 ;  /* 0x0000fd000b087a24 */ /* 0x000fe400078e0206 */
[----:B------:R-:W-:Y:S01]  /*f300*/  IMAD R5, R12, c[0x0][0x3ec], R0 ;  /* 0x0000fb000c057a24 */ /* 0x000fe200078e0200 */
[----:B--2---:R-:W-:Y:S01]  /*f310*/  IADD3 R4, R2, R13, RZ ;  /* 0x0000000d02047210 */ /* 0x004fe20007ffe0ff */
[----:B------:R-:W-:-:S03]  /*f320*/  IMAD.WIDE.U32 R2, R12, c[0x0][0x3e8], RZ ;  /* 0x0000fa000c027a25 */ /* 0x000fc600078e00ff */
[----:B------:R-:W-:-:S03]  /*f330*/  MOV R0, R4 ;  /* 0x0000000400007202 */ /* 0x000fc60000000f00 */
[----:B------:R-:W-:Y:S01]  /*f340*/  @P0 IMAD.HI.U32 R7, R4, c[0x0][0x4ec], RZ ;  /* 0x00013b0004070a27 */ /* 0x000fe200078e00ff */
[----:B------:R-:W-:-:S04]  /*f350*/  IADD3 R3, R3, R5, RZ ;  /* 0x0000000503037210 */ /* 0x000fc80007ffe0ff */
[----:B------:R-:W-:Y:S01]  /*f360*/  @P0 SHF.R.U32.HI R0, RZ, c[0x0][0x4f0], R7 ;  /* 0x00013c00ff000a19 */ /* 0x000fe20000011607 */
[----:B------:R-:W-:-:S03]  /*f370*/  IMAD.WIDE.U32 R2, R11, c[0x0][0x3f0], R2 ;  /* 0x0000fc000b027a25 */ /* 0x000fc600078e0002 */
[----:B------:R-:W-:Y:S02]  /*f380*/  SHF.R.S32.HI R6, RZ, 0x1f, R0 ;  /* 0x0000001fff067819 */ /* 0x000fe40000011400 */
[----:B------:R-:W-:Y:S02]  /*f390*/  IADD3 R5, -R0, RZ, RZ ;  /* 0x000000ff00057210 */ /* 0x000fe40007ffe1ff */
[----:B------:R-:W-:Y:S01]  /*f3a0*/  IADD3 R3, R3, R8, RZ ;  /* 0x0000000803037210 */ /* 0x000fe20007ffe0ff */
[----:B------:R-:W-:Y:S02]  /*f3b0*/  IMAD R6, R6, c[0x0][0x3e0], RZ ;  /* 0x0000f80006067a24 */ /* 0x000fe400078e02ff */
[----:B------:R-:W-:Y:S02]  /*f3c0*/  IMAD R4, R5, c[0x0][0x4e8], R4 ;  /* 0x00013a0005047a24 */ /* 0x000fe400078e0204 */
[C---:B------:R-:W-:Y:S02]  /*f3d0*/  IMAD R5, R0.reuse, c[0x0][0x3e4], R6 ;  /* 0x0000f90000057a24 */ /* 0x040fe400078e0206 */
[----:B------:R-:W-:Y:S01]  /*f3e0*/  IMAD.WIDE.U32 R2, R0, c[0x0][0x3e0], R2 ;  /* 0x0000f80000027a25 */ /* 0x000fe200078e0002 */
[----:B------:R-:W-:-:S04]  /*f3f0*/  SHF.R.S32.HI R0, RZ, 0x1f, R4 ;  /* 0x0000001fff007819 */ /* 0x000fc80000011404 */
[----:B------:R-:W-:Y:S01]  /*f400*/  IADD3 R3, R3, R5, RZ ;  /* 0x0000000503037210 */ /* 0x000fe20007ffe0ff */
[----:B------:R-:W-:-:S04]  /*f410*/  IMAD R0, R0, c[0x0][0x3d8], RZ ;  /* 0x0000f60000007a24 */ /* 0x000fc800078e02ff */
[----:B------:R-:W-:-:S04]  /*f420*/  IMAD.WIDE.U32 R2, R4, c[0x0][0x3d8], R2 ;  /* 0x0000f60004027a25 */ /* 0x000fc800078e0002 */
[----:B------:R-:W-:Y:S01]  /*f430*/  IMAD R4, R4, c[0x0][0x3dc], R0 ;  /* 0x0000f70004047a24 */ /* 0x000fe200078e0200 */
[----:B------:R-:W-:-:S04]  /*f440*/  LEA R11, P0, R2, c[0x0][0x380], 0x1 ;  /* 0x0000e000020b7a11 */ /* 0x000fc800078008ff */
[----:B------:R-:W-:-:S04]  /*f450*/  IADD3 R4, R3, R4, RZ ;  /* 0x0000000403047210 */ /* 0x000fc80007ffe0ff */
[----:B------:R-:W-:Y:S01]  /*f460*/  LEA.HI.X R5, R2, c[0x0][0x384], R4, 0x1, P0 ;  /* 0x0000e10002057a11 */ /* 0x000fe200000f0c04 */
[----:B------:R-:W-:Y:S05]  /*f470*/  BRA.DIV ~URZ, `(.L_x_649) ;  /* 0x000037127f007947 */ /* 0x000fea000b800000 */
[----:B------:R1:W2:Y:S02]  /*f480*/  SHFL.IDX PT, R4, R5, RZ, 0x1c1f ;  /* 0x001c1fff05047589 */ /* 0x0002a400000e0000 */
.L_x_687:
[----:B------:R-:W-:Y:S05]  /*f490*/  BRA.DIV ~URZ, `(.L_x_650) ;  /* 0x000037627f007947 */ /* 0x000fea000b800000 */
[----:B------:R3:W4:Y:S02]  /*f4a0*/  SHFL.IDX PT, R0, R11, RZ, 0x1c1f ;  /* 0x001c1fff0b007589 */ /* 0x00072400000e0000 */
.L_x_688:
[----:B------:R-:W5:Y:S04]  /*f4b0*/  LDL.LU R3, [R1+0x40] ;  /* 0x0000400001037983 */ /* 0x000f680000300800 */
[----:B------:R-:W1:Y:S01]  /*f4c0*/  S2R R6, SR_TID.X ;  /* 0x0000000000067919 */ /* 0x000e620000002100 */
[----:B------:R-:W-:-:S04]  /*f4d0*/  IMAD.MOV.U32 R12, RZ, RZ, c[0x0][0x4e8] ;  /* 0x00013a00ff0c7624 */ /* 0x000fc800078e00ff */
[----:B------:R-:W-:Y:S01]  /*f4e0*/  IMAD R12, R12, c[0x0][0x388], RZ ;  /* 0x0000e2000c0c7a24 */ /* 0x000fe200078e02ff */
[----:B-1----:R-:W-:-:S04]  /*f4f0*/  SHF.R.S32.HI R2, RZ, 0x1f, R6 ;  /* 0x0000001fff027819 */ /* 0x002fc80000011406 */
[----:B------:R-:W-:-:S04]  /*f500*/  LEA.HI R2, R2, R6, RZ, 0x2 ;  /* 0x0000000602027211 */ /* 0x000fc800078f10ff */
[----:B------:R-:W-:Y:S01]  /*f510*/  SHF.R.S32.HI R2, RZ, 0x2, R2 ;  /* 0x00000002ff027819 */ /* 0x000fe20000011402 */
[----:B------:R-:W-:Y:S04]  /*f520*/  BSSY B0, `(.L_x_651) ;  /* 0x0000015000007945 */ /* 0x000fe80003800000 */
[----:B-----5:R-:W-:-:S05]  /*f530*/  IMAD.IADD R10, R2, 0x1, R3 ;  /* 0x00000001020a7824 */ /* 0x020fca00078e0203 */
[----:B------:R-:W-:-:S13]  /*f540*/  ISETP.GE.AND P0, PT, R10, R12, PT ;  /* 0x0000000c0a00720c */ /* 0x000fda0003f06270 */
[----:B------:R-:W-:Y:S05]  /*f550*/  @P0 BRA `(.L_x_652) ;  /* 0x0000011000000947 */ /* 0x000fea0003800000 */
[C---:B------:R-:W-:Y:S02]  /*f560*/  IADD3 R13, R218.reuse, 0x40, RZ ;  /* 0x00000040da0d7810 */ /* 0x040fe40007ffe0ff */
[----:B------:R-:W-:Y:S02]  /*f570*/  ISETP.GE.AND P2, PT, R218, c[0x0][0x3c8], PT ;  /* 0x0000f200da007a0c */ /* 0x000fe40003f46270 */
[----:B------:R-:W-:Y:S02]  /*f580*/  ISETP.GE.AND P1, PT, R252, c[0x0][0x3c8], PT ;  /* 0x0000f200fc007a0c */ /* 0x000fe40003f26270 */
[----:B------:R-:W-:Y:S02]  /*f590*/  ISETP.GE.AND P0, PT, R13, c[0x0][0x3c8], PT ;  /* 0x0000f2000d007a0c */ /* 0x000fe40003f06270 */
[----:B------:R-:W-:Y:S02]  /*f5a0*/  IADD3 R14, R218, 0x40, RZ ;  /* 0x00000040da0e7810 */ /* 0x000fe40007ffe0ff */
[----:B------:R-:W-:-:S02]  /*f5b0*/  SHF.R.S32.HI R16, RZ, 0x1f, R218 ;  /* 0x0000001fff107819 */ /* 0x000fc400000114da */
[----:B------:R-:W-:Y:S02]  /*f5c0*/  SHF.R.S32.HI R15, RZ, 0x1f, R252 ;  /* 0x0000001fff0f7819 */ /* 0x000fe400000114fc */
[----:B------:R-:W-:Y:S02]  /*f5d0*/  SHF.R.S32.HI R14, RZ, 0x1f, R14 ;  /* 0x0000001fff0e7819 */ /* 0x000fe4000001140e */
[-C--:B----4-:R-:W-:Y:S02]  /*f5e0*/  @!P2 LEA R8, P5, R218, R0.reuse, 0x1 ;  /* 0x00000000da08a211 */ /* 0x090fe400078a08ff */
[-C--:B------:R-:W-:Y:S02]  /*f5f0*/  @!P1 LEA R6, P4, R252, R0.reuse, 0x1 ;  /* 0x00000000fc069211 */ /* 0x080fe400078808ff */
[----:B------:R-:W-:Y:S02]  /*f600*/  @!P0 LEA R2, P3, R13, R0, 0x1 ;  /* 0x000000000d028211 */ /* 0x000fe400078608ff */
[----:B--2---:R-:W-:-:S02]  /*f610*/  @!P2 LEA.HI.X R9, R218, R4, R16, 0x1, P5 ;  /* 0x00000004da09a211 */ /* 0x004fc400028f0c10 */
[-C--:B------:R-:W-:Y:S02]  /*f620*/  @!P1 LEA.HI.X R7, R252, R4.reuse, R15, 0x1, P4 ;  /* 0x00000004fc079211 */ /* 0x080fe400020f0c0f */
[----:B------:R-:W-:Y:S01]  /*f630*/  @!P0 LEA.HI.X R3, R13, R4, R14, 0x1, P3 ;  /* 0x000000040d038211 */ /* 0x000fe200018f0c0e */
[----:B------:R1:W-:Y:S04]  /*f640*/  @!P2 ST.E.128 [R8.64], RZ ;  /* 0x000000ff0800a985 */ /* 0x0003e8000c101d06 */
[----:B------:R1:W-:Y:S04]  /*f650*/  @!P1 ST.E.128 [R6.64], RZ ;  /* 0x000000ff06009985 */ /* 0x0003e8000c101d06 */
[----:B------:R1:W-:Y:S02]  /*f660*/  @!P0 ST.E.128 [R2.64], RZ ;  /* 0x000000ff02008985 */ /* 0x0003e4000c101d06 */
.L_x_652:
[----:B------:R-:W-:Y:S05]  /*f670*/  BSYNC B0 ;  /* 0x0000000000007941 */ /* 0x000fea0003800000 */
.L_x_651:
[----:B------:R-:W-:Y:S05]  /*f680*/  BRA.DIV ~URZ, `(.L_x_653) ;  /* 0x000035e27f007947 */ /* 0x000fea000b800000 */
[----:B--2---:R2:W1:Y:S04]  /*f690*/  SHFL.IDX PT, R4, R5, 0x1, 0x1c1f ;  /* 0x003c1f0005047f89 */ /* 0x00446800000e0000 */
[----:B----4-:R2:W4:Y:S02]  /*f6a0*/  SHFL.IDX PT, R0, R11, 0x1, 0x1c1f ;  /* 0x003c1f000b007f89 */ /* 0x01052400000e0000 */
.L_x_689:
[----:B-1----:R-:W-:Y:S01]  /*f6b0*/  IADD3 R2, R10, 0x20, RZ ;  /* 0x000000200a027810 */ /* 0x002fe20007ffe0ff */
[----:B------:R-:W-:Y:S03]  /*f6c0*/  BSSY B0, `(.L_x_654) ;  /* 0x0000014000007945 */ /* 0x000fe60003800000 */
        /* <DEDUP_REMOVED lines=13> */
[----:B------:R-:W-:-:S02]  /*f7a0*/  @!P2 LEA.HI.X R9, R218, R4, R16, 0x1, P5 ;  /* 0x00000004da09a211 */ /* 0x000fc400028f0c10 */
[-C--:B------:R-:W-:Y:S02]  /*f7b0*/  @!P1 LEA.HI.X R7, R252, R4.reuse, R15, 0x1, P4 ;  /* 0x00000004fc079211 */ /* 0x080fe400020f0c0f */
[----:B------:R-:W-:Y:S01]  /*f7c0*/  @!P0 LEA.HI.X R3, R13, R4, R14, 0x1, P3 ;  /* 0x000000040d038211 */ /* 0x000fe200018f0c0e */
[----:B------:R1:W-:Y:S04]  /*f7d0*/  @!P2 ST.E.128 [R8.64], RZ ;  /* 0x000000ff0800a985 */ /* 0x0003e8000c101d06 */
[----:B------:R1:W-:Y:S04]  /*f7e0*/  @!P1 ST.E.128 [R6.64], RZ ;  /* 0x000000ff06009985 */ /* 0x0003e8000c101d06 */
[----:B------:R1:W-:Y:S02]  /*f7f0*/  @!P0 ST.E.128 [R2.64], RZ ;  /* 0x000000ff02008985 */ /* 0x0003e4000c101d06 */
.L_x_655:
[----:B------:R-:W-:Y:S05]  /*f800*/  BSYNC B0 ;  /* 0x0000000000007941 */ /* 0x000fea0003800000 */
.L_x_654:
[----:B------:R-:W-:Y:S05]  /*f810*/  BRA.DIV ~URZ, `(.L_x_656) ;  /* 0x000035227f007947 */ /* 0x000fea000b800000 */
[----:B------:R1:W2:Y:S02]  /*f820*/  SHFL.IDX PT, R4, R5, 0x2, 0x1c1f ;  /* 0x005c1f0005047f89 */ /* 0x0002a400000e0000 */
.L_x_690:
[----:B------:R-:W-:Y:S05]  /*f830*/  BRA.DIV ~URZ, `(.L_x_657) ;  /* 0x000035727f007947 */ /* 0x000fea000b800000 */
[----:B----4-:R4:W1:Y:S02]  /*f840*/  SHFL.IDX PT, R0, R11, 0x2, 0x1c1f ;  /* 0x005c1f000b007f89 */ /* 0x01086400000e0000 */
.L_x_691:
        /* <DEDUP_REMOVED lines=12> */
[-C--:B------:R-:W-:Y:S02]  /*f910*/  @!P2 LEA R8, P5, R218, R0.reuse, 0x1 ;  /* 0x00000000da08a211 */ /* 0x080fe400078a08ff */
        /* <DEDUP_REMOVED lines=8> */
.L_x_659:
[----:B------:R-:W-:Y:S05]  /*f9a0*/  BSYNC B0 ;  /* 0x0000000000007941 */ /* 0x000fea0003800000 */
.L_x_658:
[----:B------:R-:W-:Y:S05]  /*f9b0*/  BRA.DIV ~URZ, `(.L_x_660) ;  /* 0x000034627f007947 */ /* 0x000fea000b800000 */
[----:B--2---:R2:W1:Y:S04]  /*f9c0*/  SHFL.IDX PT, R4, R5, 0x3, 0x1c1f ;  /* 0x007c1f0005047f89 */ /* 0x00446800000e0000 */
[----:B------:R2:W3:Y:S02]  /*f9d0*/  SHFL.IDX PT, R0, R11, 0x3, 0x1c1f ;  /* 0x007c1f000b007f89 */ /* 0x0004e400000e0000 */
.L_x_692:
[----:B------:R-:W-:-:S04]  /*f9e0*/  IADD3 R10, R10, 0x60, RZ ;  /* 0x000000600a0a7810 */ /* 0x000fc80007ffe0ff */
[----:B------:R-:W-:-:S13]  /*f9f0*/  ISETP.GE.AND P0, PT, R10, R12, PT ;  /* 0x0000000c0a00720c */ /* 0x000fda0003f06270 */
[----:B------:R-:W-:Y:S05]  /*fa00*/  @P0 BRA `(.L_x_646) ;  /* 0x0000011000000947 */ /* 0x000fea0003800000 */
[C---:B--2---:R-:W-:Y:S02]  /*fa10*/  IADD3 R5, R218.reuse, 0x40, RZ ;  /* 0x00000040da057810 */ /* 0x044fe40007ffe0ff */
[----:B------:R-:W-:Y:S02]  /*fa20*/  ISETP.GE.AND P2, PT, R218, c[0x0][0x3c8], PT ;  /* 0x0000f200da007a0c */ /* 0x000fe40003f46270 */
[----:B------:R-:W-:Y:S02]  /*fa30*/  ISETP.GE.AND P1, PT, R252, c[0x0][0x3c8], PT ;  /* 0x0000f200fc007a0c */ /* 0x000fe40003f26270 */
[----:B------:R-:W-:Y:S02]  /*fa40*/  ISETP.GE.AND P0, PT, R5, c[0x0][0x3c8], PT ;  /* 0x0000f20005007a0c */ /* 0x000fe40003f06270 */
[----:B---34-:R-:W-:Y:S02]  /*fa50*/  IADD3 R11, R218, 0x40, RZ ;  /* 0x00000040da0b7810 */ /* 0x018fe40007ffe0ff */
[----:B------:R-:W-:-:S02]  /*fa60*/  SHF.R.S32.HI R14, RZ, 0x1f, R218 ;  /* 0x0000001fff0e7819 */ /* 0x000fc400000114da */
[----:B------:R-:W-:Y:S02]  /*fa70*/  SHF.R.S32.HI R13, RZ, 0x1f, R252 ;  /* 0x0000001fff0d7819 */ /* 0x000fe400000114fc */
[----:B------:R-:W-:Y:S02]  /*fa80*/  SHF.R.S32.HI R11, RZ, 0x1f, R11 ;  /* 0x0000001fff0b7819 */ /* 0x000fe4000001140b */
[-C--:B-1----:R-:W-:Y:S02]  /*fa90*/  @!P2 LEA R8, P5, R218, R0.reuse, 0x1 ;  /* 0x00000000da08a211 */ /* 0x082fe400078a08ff */
        /* <DEDUP_REMOVED lines=8> */
.L_x_646:
[----:B------:R-:W-:Y:S05]  /*fb20*/  BSYNC B1 ;  /* 0x0000000000017941 */ /* 0x000fea0003800000 */
.L_x_637:
[----:B---34-:R-:W3:Y:S02]  /*fb30*/  LDL R0, [R1+0x6c] ;  /* 0x00006c0001007983 */ /* 0x018ee40000100800 */
[----:B---3--:R-:W-:-:S13]  /*fb40*/  ISETP.NE.AND P0, PT, R0, RZ, PT ;  /* 0x000000ff0000720c */ /* 0x008fda0003f05270 */
[----:B------:R-:W-:Y:S01]  /*fb50*/  @P0 WARPSYNC 0xffffffff ;  /* 0xffffffff00000948 */ /* 0x000fe20003800000 */
[----:B------:R-:W-:Y:S06]  /*fb60*/  @P0 BAR.SYNC.DEFER_BLOCKING 0x5, 0x80 ;  /* 0x0142000000000b1d */ /* 0x000fec0000010000 */
[----:B------:R-:W3:Y:S04]  /*fb70*/  @P0 LDS R0, [0xc100] ;  /* 0x00c10000ff000984 */ /* 0x000ee80000000800 */
[----:B---3--:R3:W-:Y:S04]  /*fb80*/  @P0 STL [R1+0x64], R0 ;  /* 0x0000640001000387 */ /* 0x0087e80000100800 */
[----:B------:R-:W-:Y:S06]  /*fb90*/  @P0 BAR.ARV 0x4, 0x80 ;  /* 0x0102000000000b1d */ /* 0x000fec0000002000 */
[----:B------:R-:W-:Y:S05]  /*fba0*/  @P0 BRA `(.L_x_661) ;  /* 0x0000007000000947 */ /* 0x000fea0003800000 */
[----:B------:R-:W-:Y:S05]  /*fbb0*/  BRA.DIV ~URZ, `(.L_x_662) ;  /* 0x000033327f007947 */ /* 0x000fea000b800000 */
[----:B---3--:R3:W4:Y:S02]  /*fbc0*/  SHFL.IDX PT, R0, R64, RZ, 0x1f ;  /* 0x00001fff40007589 */ /* 0x00872400000e0000 */
.L_x_693:
[----:B------:R-:W-:Y:S01]  /*fbd0*/  WARPSYNC 0xffffffff ;  /* 0xffffffff00007948 */ /* 0x000fe20003800000 */
[----:B------:R-:W-:Y:S06]  /*fbe0*/  BAR.SYNC.DEFER_BLOCKING 0x4, 0x80 ;  /* 0x0102000000007b1d */ /* 0x000fec0000010000 */
[----:B----4-:R4:W-:Y:S04]  /*fbf0*/  STL [R1+0x64], R0 ;  /* 0x0000640001007387 */ /* 0x0109e80000100800 */
[----:B------:R4:W-:Y:S04]  /*fc00*/  @!P6 STS [0xc100], R64 ;  /* 0x00c10040ff00e388 */ /* 0x0009e80000000800 */
[----:B------:R-:W-:Y:S06]  /*fc10*/  BAR.ARV 0x5, 0x80 ;  /* 0x0142000000007b1d */ /* 0x000fec0000002000 */
.L_x_661:
[----:B---34-:R-:W3:Y:S02]  /*fc20*/  LDL R0, [R1+0x64] ;  /* 0x0000640001007983 */ /* 0x018ee40000100800 */
[----:B---3--:R-:W-:-:S13]  /*fc30*/  ISETP.GE.AND P0, PT, R0, c[0x0][0x538], PT ;  /* 0x00014e0000007a0c */ /* 0x008fda0003f06270 */
[----:B-12---:R-:W-:Y:S01]  /*fc40*/  @P0 CALL.REL.NOINC `(.L_x_663) ;  /* 0x0000001000000944 */ /* 0x006fe20003c00000 */
[----:B------:R-:W-:Y:S05]  /*fc50*/  BRA `(.L_x_664) ;  /* 0xffff0da000007947 */ /* 0x000fea000383ffff */
.L_x_663:
[----:B------:R-:W-:Y:S05]  /*fc60*/  EXIT ;  /* 0x000000000000794d */ /* 0x000fea0003800000 */
.L_x_595:
[----:B------:R-:W-:Y:S01]  /*fc70*/  IMAD.MOV.U32 R147, RZ, RZ, R5 ;  /* 0x000000ffff937224 */ /* 0x000fe200078e0005 */
[----:B------:R-:W-:Y:S01]  /*fc80*/  MOV R148, RZ ;  /* 0x000000ff00947202 */ /* 0x000fe20000000f00 */
[----:B------:R-:W-:Y:S01]  /*fc90*/  IMAD.MOV.U32 R3, RZ, RZ, 0x1c1f ;  /* 0x00001c1fff037424 */ /* 0x000fe200078e00ff */
[----:B------:R-:W-:Y:S02]  /*fca0*/  MOV R2, 0xfcc0 ;  /* 0x0000fcc000027802 */ /* 0x000fe40000000f00 */
[----:B-----5:R-:W-:Y:S05]  /*fcb0*/  CALL.REL.NOINC `($__internal_4_$__cuda_sm70_shflsync_idx_p) ;  /* 0x0000330000007944 */ /* 0x020fea0003c00000 */
[----:B------:R-:W-:Y:S01]  /*fcc0*/  MOV R4, R149 ;  /* 0x0000009500047202 */ /* 0x000fe20000000f00 */
[----:B------:R-:W-:Y:S05]  /*fcd0*/  BRA `(.L_x_665) ;  /* 0xffff186000007947 */ /* 0x000fea000383ffff */
.L_x_596:
[----:B------:R-:W-:Y:S01]  /*fce0*/  IMAD.MOV.U32 R147, RZ, RZ, R11 ;  /* 0x000000ffff937224 */ /* 0x000fe200078e000b */
[----:B------:R-:W-:Y:S01]  /*fcf0*/  MOV R148, RZ ;  /* 0x000000ff00947202 */ /* 0x000fe20000000f00 */
[----:B------:R-:W-:Y:S01]  /*fd00*/  IMAD.MOV.U32 R3, RZ, RZ, 0x1c1f ;  /* 0x00001c1fff037424 */ /* 0x000fe200078e00ff */
[----:B------:R-:W-:Y:S02]  /*fd10*/  MOV R2, 0xfd30 ;  /* 0x0000fd3000027802 */ /* 0x000fe40000000f00 */
[----:B-12--5:R-:W-:Y:S05]  /*fd20*/  CALL.REL.NOINC `($__internal_4_$__cuda_sm70_shflsync_idx_p) ;  /* 0x0000329000007944 */ /* 0x026fea0003c00000 */
[----:B------:R-:W-:Y:S01]  /*fd30*/  MOV R0, R149 ;  /* 0x0000009500007202 */ /* 0x000fe20000000f00 */
[----:B------:R-:W-:Y:S05]  /*fd40*/  BRA `(.L_x_666) ;  /* 0xffff181000007947 */ /* 0x000fea000383ffff */
.L_x_599:
[----:B------:R-:W-:Y:S01]  /*fd50*/  IMAD.MOV.U32 R147, RZ, RZ, R5 ;  /* 0x000000ffff937224 */ /* 0x000fe200078e0005 */
[----:B------:R-:W-:Y:S01]  /*fd60*/  MOV R148, 0x1 ;  /* 0x0000000100947802 */ /* 0x000fe20000000f00 */
[----:B-1----:R-:W-:Y:S01]  /*fd70*/  IMAD.MOV.U32 R3, RZ, RZ, 0x1c1f ;  /* 0x00001c1fff037424 */ /* 0x002fe200078e00ff */
[----:B------:R-:W-:-:S02]  /*fd80*/  MOV R2, 0xfda0 ;  /* 0x0000fda000027802 */ /* 0x000fc40000000f00 */
[----:B--2-45:R-:W-:Y:S05]  /*fd90*/  CALL.REL.NOINC `($__internal_4_$__cuda_sm70_shflsync_idx_p) ;  /* 0x0000322000007944 */ /* 0x034fea0003c00000 */
[----:B------:R-:W-:Y:S01]  /*fda0*/  IMAD.MOV.U32 R4, RZ, RZ, R149 ;  /* 0x000000ffff047224 */ /* 0x000fe200078e0095 */
[----:B------:R-:W-:Y:S01]  /*fdb0*/  MOV R148, 0x1 ;  /* 0x0000000100947802 */ /* 0x000fe20000000f00 */
[----:B------:R-:W-:Y:S01]  /*fdc0*/  IMAD.MOV.U32 R147, RZ, RZ, R11 ;  /* 0x000000ffff937224 */ /* 0x000fe200078e000b */
[----:B------:R-:W-:-:S02]  /*fdd0*/  MOV R3, 0x1c1f ;  /* 0x00001c1f00037802 */ /* 0x000fc40000000f00 */
[----:B------:R-:W-:Y:S02]  /*fde0*/  MOV R2, 0xfe00 ;  /* 0x0000fe0000027802 */ /* 0x000fe40000000f00 */
[----:B------:R-:W-:Y:S05]  /*fdf0*/  CALL.REL.NOINC `($__internal_4_$__cuda_sm70_shflsync_idx_p) ;  /* 0x000031c000007944 */ /* 0x000fea0003c00000 */
[----:B------:R-:W-:Y:S01]  /*fe00*/  MOV R0, R149 ;  /* 0x0000009500007202 */ /* 0x000fe20000000f00 */
[----:B------:R-:W-:Y:S05]  /*fe10*/  BRA `(.L_x_667) ;  /* 0xffff196000007947 */ /* 0x000fea000383ffff */
.L_x_602:
[----:B------:R-:W-:Y:S01]  /*fe20*/  IMAD.MOV.U32 R147, RZ, RZ, R5 ;  /* 0x000000ffff937224 */ /* 0x000fe200078e0005 */
[----:B------:R-:W-:Y:S01]  /*fe30*/  MOV R148, 0x2 ;  /* 0x0000000200947802 */ /* 0x000fe20000000f00 */
[----:B-1----:R-:W-:Y:S01]  /*fe40*/  IMAD.MOV.U32 R3, RZ, RZ, 0x1c1f ;  /* 0x00001c1fff037424 */ /* 0x002fe200078e00ff */
[----:B------:R-:W-:Y:S02]  /*fe50*/  MOV R2, 0xfe70 ;  /* 0x0000fe7000027802 */ /* 0x000fe40000000f00 */
[----:B--23-5:R-:W-:Y:S05]  /*fe60*/  CALL.REL.NOINC `($__internal_4_$__cuda_sm70_shflsync_idx_p) ;  /* 0x0000315000007944 */ /* 0x02cfea0003c00000 */
[----:B------:R-:W-:Y:S01]  /*fe70*/  MOV R4, R149 ;  /* 0x0000009500047202 */ /* 0x000fe20000000f00 */
[----:B------:R-:W-:Y:S05]  /*fe80*/  BRA `(.L_x_668) ;  /* 0xffff1a9000007947 */ /* 0x000fea000383ffff */
.L_x_603:
[----:B------:R-:W-:Y:S01]  /*fe90*/  IMAD.MOV.U32 R147, RZ, RZ, R11 ;  /* 0x000000ffff937224 */ /* 0x000fe200078e000b */
[----:B------:R-:W-:Y:S01]  /*fea0*/  MOV R148, 0x2 ;  /* 0x0000000200947802 */ /* 0x000fe20000000f00 */
[----:B-1----:R-:W-:Y:S01]  /*feb0*/  IMAD.MOV.U32 R3, RZ, RZ, 0x1c1f ;  /* 0x00001c1fff037424 */ /* 0x002fe200078e00ff */
[----:B------:R-:W-:Y:S02]  /*fec0*/  MOV R2, 0xfee0 ;  /* 0x0000fee000027802 */ /* 0x000fe40000000f00 */
[----:B--2345:R-:W-:Y:S05]  /*fed0*/  CALL.REL.NOINC `($__internal_4_$__cuda_sm70_shflsync_idx_p) ;  /* 0x000030e000007944 */ /* 0x03cfea0003c00000 */
[----:B------:R-:W-:Y:S01]  /*fee0*/  MOV R0, R149 ;  /* 0x0000009500007202 */ /* 0x000fe20000000f00 */
[----:B------:R-:W-:Y:S05]  /*fef0*/  BRA `(.L_x_669) ;  /* 0xffff1a4000007947 */ /* 0x000fea000383ffff */
.L_x_606:
[----:B------:R-:W-:Y:S01]  /*ff00*/  IMAD.MOV.U32 R147, RZ, RZ, R5 ;  /* 0x000000ffff937224 */ /* 0x000fe200078e0005 */
[----:B------:R-:W-:Y:S01]  /*ff10*/  MOV R148, 0x3 ;  /* 0x0000000300947802 */ /* 0x000fe20000000f00 */
[----:B--2---:R-:W-:Y:S01]  /*ff20*/  IMAD.MOV.U32 R3, RZ, RZ, 0x1c1f ;  /* 0x00001c1fff037424 */ /* 0x004fe200078e00ff */
[----:B------:R-:W-:-:S02]  /*ff30*/  MOV R2, 0xff50 ;  /* 0x0000ff5000027802 */ /* 0x000fc40000000f00 */
[----:B-1-345:R-:W-:Y:S05]  /*ff40*/  CALL.REL.NOINC `($__internal_4_$__cuda_sm70_shflsync_idx_p) ;  /* 0x0000307000007944 */ /* 0x03afea0003c00000 */
        /* <DEDUP_REMOVED lines=8> */
.L_x_609:
[----:B------:R-:W-:Y:S01]  /*ffd0*/  IMAD.MOV.U32 R147, RZ, RZ, R5 ;  /* 0x000000ffff937224 */ /* 0x000fe200078e0005 */
[----:B------:R-:W-:Y:S01]  /*ffe0*/  MOV R148, RZ ;  /* 0x000000ff00947202 */ /* 0x000fe20000000f00 */
[----:B------:R-:W-:Y:S01]  /*fff0*/  IMAD.MOV.U32 R3, RZ, RZ, 0x1c1f ;  /* 0x00001c1fff037424 */ /* 0x000fe200078e00ff */
[----:B------:R-:W-:Y:S02]  /*10000*/  MOV R2, 0x10020 ;  /* 0x0001002000027802 */ /* 0x000fe40000000f00 */
[----:B------:R-:W-:Y:S05]  /*10010*/  CALL.REL.NOINC `($__internal_4_$__cuda_sm70_shflsync_idx_p) ;  /* 0x00002fa000007944 */ /* 0x000fea0003c00000 */
[----:B------:R-:W-:Y:S01]  /*10020*/  MOV R4, R149 ;  /* 0x0000009500047202 */ /* 0x000fe20000000f00 */
[----:B------:R-:W-:Y:S05]  /*10030*/  BRA `(.L_x_671) ;  /* 0xffff300000007947 */ /* 0x000fea000383ffff */
.L_x_610:
[----:B------:R-:W-:Y:S01]  /*10040*/  IMAD.MOV.U32 R147, RZ, RZ, R12 ;  /* 0x000000ffff937224 */ /* 0x000fe200078e000c */
[----:B------:R-:W-:Y:S01]  /*10050*/  MOV R148, RZ ;  /* 0x000000ff00947202 */ /* 0x000fe20000000f00 */
[----:B------:R-:W-:Y:S01]  /*10060*/  IMAD.MOV.U32 R3, RZ, RZ, 0x1c1f ;  /* 0x00001c1fff037424 */ /* 0x000fe200078e00ff */
[----:B------:R-:W-:Y:S02]  /*10070*/  MOV R2, 0x10090 ;  /* 0x0001009000027802 */ /* 0x000fe40000000f00 */
[----:B-12---:R-:W-:Y:S05]  /*10080*/  CALL.REL.NOINC `($__internal_4_$__cuda_sm70_shflsync_idx_p) ;  /* 0x00002f3000007944 */ /* 0x006fea0003c00000 */
[C---:B------:R-:W-:Y:S01]  /*10090*/  IADD3 R8, P0, R149.reuse, R150, RZ ;  /* 0x0000009695087210 */ /* 0x040fe20007f1e0ff */
[----:B------:R-:W-:Y:S01]  /*100a0*/  IMAD.MOV.U32 R147, RZ, RZ, R5 ;  /* 0x000000ffff937224 */ /* 0x000fe200078e0005 */
[----:B------:R-:W-:Y:S01]  /*100b0*/  IADD3 R0, R218, 0x40, RZ ;  /* 0x00000040da007810 */ /* 0x000fe20007ffe0ff */
[----:B------:R-:W-:Y:S01]  /*100c0*/  IMAD.MOV.U32 R148, RZ, RZ, 0x1 ;  /* 0x00000001ff947424 */ /* 0x000fe200078e00ff */
[----:B------:R-:W-:Y:S01]  /*100d0*/  IADD3 R6, P6, R149, R151, RZ ;  /* 0x0000009795067210 */ /* 0x000fe20007fde0ff */
[----:B------:R-:W-:Y:S01]  /*100e0*/  IMAD.X R9, R4, 0x1, R140, P0 ;  /* 0x0000000104097824 */ /* 0x000fe200000e068c */
[----:B------:R-:W-:-:S02]  /*100f0*/  ISETP.GE.AND P2, PT, R218, c[0x0][0x1d4], PT ;  /* 0x00007500da007a0c */ /* 0x000fc40003f46270 */
[----:B------:R-:W-:Y:S01]  /*10100*/  ISETP.GE.AND P1, PT, R252, c[0x0][0x1d4], PT ;  /* 0x00007500fc007a0c */ /* 0x000fe20003f26270 */
[----:B------:R-:W-:Y:S01]  /*10110*/  IMAD.X R7, R4, 0x1, R141, P6 ;  /* 0x0000000104077824 */ /* 0x000fe200030e068d */
[----:B------:R-:W-:Y:S02]  /*10120*/  ISETP.GE.AND P0, PT, R0, c[0x0][0x1d4], PT ;  /* 0x0000750000007a0c */ /* 0x000fe40003f06270 */
[----:B------:R-:W-:Y:S02]  /*10130*/  IADD3 R2, P6, R149, R152, RZ ;  /* 0x0000009895027210 */ /* 0x000fe40007fde0ff */
[----:B------:R-:W-:Y:S02]  /*10140*/  SEL R11, RZ, 0x10, P2 ;  /* 0x00000010ff0b7807 */ /* 0x000fe40001000000 */
[----:B------:R-:W-:Y:S01]  /*10150*/  SEL R10, RZ, 0x10, P1 ;  /* 0x00000010ff0a7807 */ /* 0x000fe20000800000 */
[----:B------:R-:W-:Y:S01]  /*10160*/  IMAD.X R3, R4, 0x1, R142, P6 ;  /* 0x0000000104037824 */ /* 0x000fe200030e068e */
[----:B------:R-:W-:Y:S01]  /*10170*/  SEL R5, RZ, 0x10, P0 ;  /* 0x00000010ff057807 */ /* 0x000fe20000000000 */
[----:B------:R-:W-:Y:S01]  /*10180*/  @!PT LDS RZ, [RZ] ;  /* 0x00000000fffff984 */ /* 0x000fe20000000800 */
[----:B------:R-:W-:Y:S01]  /*10190*/  @!PT LDS RZ, [RZ] ;  /* 0x00000000fffff984 */ /* 0x000fe20000000800 */
[----:B------:R-:W-:Y:S01]  /*101a0*/  @!PT LDS RZ, [RZ] ;  /* 0x00000000fffff984 */ /* 0x000fe20000000800 */
[----:B------:R1:W-:Y:S04]  /*101b0*/  LDGSTS.E.BYPASS.LTC128B.128 [R219+0x3100], [R8.64], !P2 ;  /* 0x0310000008db7fae */ /* 0x0003e8000d101d46 */
[----:B------:R1:W-:Y:S04]  /*101c0*/  LDGSTS.E.BYPASS.LTC128B.128 [R219+0x4100], [R6.64], !P1 ;  /* 0x0410000006db7fae */ /* 0x0003e8000c901d46 */
[----:B------:R2:W-:Y:S02]  /*101d0*/  LDGSTS.E.BYPASS.LTC128B.128 [R219+0x5100], [R2.64], !P0 ;  /* 0x0510000002db7fae */ /* 0x0005e4000c101d46 */
[----:B--2---:R-:W-:Y:S01]  /*101e0*/  IMAD.MOV.U32 R3, RZ, RZ, 0x1c1f ;  /* 0x00001c1fff037424 */ /* 0x004fe200078e00ff */
[----:B------:R-:W-:-:S02]  /*101f0*/  MOV R2, 0x10210 ;  /* 0x0001021000027802 */ /* 0x000fc40000000f00 */
[----:B-1----:R-:W-:Y:S05]  /*10200*/  CALL.REL.NOINC `($__internal_4_$__cuda_sm70_shflsync_idx_p) ;  /* 0x00002db000007944 */ /* 0x002fea0003c00000 */
        /* <DEDUP_REMOVED lines=8> */
.L_x_611:
[----:B------:R-:W-:Y:S01]  /*10290*/  IMAD.MOV.U32 R147, RZ, RZ, R0 ;  /* 0x000000ffff937224 */ /* 0x000fe200078e0000 */
[----:B------:R-:W-:Y:S01]  /*102a0*/  MOV R148, RZ ;  /* 0x000000ff00947202 */ /* 0x000fe20000000f00 */
[----:B------:R-:W-:Y:S01]  /*102b0*/  IMAD.MOV.U32 R3, RZ, RZ, 0x1c1f ;  /* 0x00001c1fff037424 */ /* 0x000fe200078e00ff */
[----:B------:R-:W-:Y:S02]  /*102c0*/  MOV R2, 0x102e0 ;  /* 0x000102e000027802 */ /* 0x000fe40000000f00 */
[----:B------:R-:W-:Y:S05]  /*102d0*/  CALL.REL.NOINC `($__internal_4_$__cuda_sm70_shflsync_idx_p) ;  /* 0x00002ce000007944 */ /* 0x000fea0003c00000 */
[----:B------:R-:W-:Y:S01]  /*102e0*/  MOV R2, R149 ;  /* 0x0000009500027202 */ /* 0x000fe20000000f00 */
[----:B------:R-:W-:Y:S05]  /*102f0*/  BRA `(.L_x_673) ;  /* 0xffff30f000007947 */ /* 0x000fea000383ffff */
.L_x_612:
[----:B------:R-:W-:Y:S01]  /*10300*/  IMAD.MOV.U32 R147, RZ, RZ, R0 ;  /* 0x000000ffff937224 */ /* 0x000fe200078e0000 */
[----:B------:R-:W-:Y:S01]  /*10310*/  MOV R148, 0x1 ;  /* 0x0000000100947802 */ /* 0x000fe20000000f00 */
[----:B------:R-:W-:Y:S01]  /*10320*/  IMAD.MOV.U32 R3, RZ, RZ, 0x1c1f ;  /* 0x00001c1fff037424 */ /* 0x000fe200078e00ff */
[----:B------:R-:W-:Y:S02]  /*10330*/  MOV R2, 0x10350 ;  /* 0x0001035000027802 */ /* 0x000fe40000000f00 */
[----:B-1----:R-:W-:Y:S05]  /*10340*/  CALL.REL.NOINC `($__internal_4_$__cuda_sm70_shflsync_idx_p) ;  /* 0x00002c7000007944 */ /* 0x002fea0003c00000 */
[----:B------:R-:W-:Y:S02]  /*10350*/  IMAD.IADD R2, R4, 0x1, R149 ;  /* 0x0000000104027824 */ /* 0x000fe400078e0295 */
[----:B------:R-:W-:-:S02]  /*10360*/  IMAD.MOV.U32 R147, RZ, RZ, R0 ;  /* 0x000000ffff937224 */ /* 0x000fc400078e0000 */
[----:B------:R-:W-:Y:S01]  /*10370*/  IMAD.MOV.U32 R148, RZ, RZ, 0x2 ;  /* 0x00000002ff947424 */ /* 0x000fe200078e00ff */
[----:B------:R-:W-:Y:S01]  /*10380*/  IMNMX R2, R5, R2, PT ;  /* 0x0000000205027217 */ /* 0x000fe20003800200 */
[----:B------:R-:W-:-:S03]  /*10390*/  IMAD.MOV.U32 R3, RZ, RZ, 0x1c1f ;  /* 0x00001c1fff037424 */ /* 0x000fc600078e00ff */
        /* <DEDUP_REMOVED lines=31> */
[----:B------:R-:W-:Y:S02]  /*10590*/  FSEL R188, R31, -INF , P0 ;  /* 0xff8000001fbc7808 */ /* 0x000fe40000000000 */
[----:B------:R-:W-:Y:S02]  /*105a0*/  MOV R2, 0x105c0 ;  /* 0x000105c000027802 */ /* 0x000fe40000000f00 */
[----:B------:R-:W-:Y:S05]  /*105b0*/  CALL.REL.NOINC `($__internal_4_$__cuda_sm70_shflsync_idx_p) ;  /* 0x00002a0000007944 */ /* 0x000fea0003c00000 */
[----:B------:R-:W-:Y:S02]  /*105c0*/  IMAD.IADD R2, R4, 0x1, R149 ;  /* 0x0000000104027824 */ /* 0x000fe400078e0295 */
[----:B------:R-:W-:Y:S02]  /*105d0*/  IMAD.MOV.U32 R147, RZ, RZ, R0 ;  /* 0x000000ffff937224 */ /* 0x000fe400078e0000 */
        /* <DEDUP_REMOVED lines=37> */
[----:B------:R-:W-:Y:S01]  /*10830*/  IMAD.IADD R4, R4, 0x1, R149 ;  /* 0x0000000104047824 */ /* 0x000fe200078e0295 */
[----:B------:R-:W-:Y:S01]  /*10840*/  FMNMX.FTZ R149, R7, R8, !PT ;  /* 0x0000000807957209 */ /* 0x000fe20007810000 */
[----:B------:R-:W-:Y:S01]  /*10850*/  IMAD.MOV.U32 R3, RZ, RZ, 0x2 ;  /* 0x00000002ff037424 */ /* 0x000fe200078e00ff */
[----:B------:R-:W-:Y:S02]  /*10860*/  FMNMX.FTZ R148, R9, R10, !PT ;  /* 0x0000000a09947209 */ /* 0x000fe40007810000 */
[----:B------:R-:W-:Y:S02]  /*10870*/  IMNMX R5, R5, R4, PT ;  /* 0x0000000405057217 */ /* 0x000fe40003800200 */
[----:B------:R-:W-:-:S02]  /*10880*/  FMNMX.FTZ R149, R11, R149, !PT ;  /* 0x000000950b957209 */ /* 0x000fc40007810000 */
[C---:B------:R-:W-:Y:S02]  /*10890*/  ISETP.GT.AND P6, PT, R5.reuse, RZ, PT ;  /* 0x000000ff0500720c */ /* 0x040fe40003fc4270 */
[C---:B------:R-:W-:Y:S02]  /*108a0*/  ISETP.GT.AND P2, PT, R5.reuse, 0x1, PT ;  /* 0x000000010500780c */ /* 0x040fe40003f44270 */
[----:B------:R-:W-:Y:S02]  /*108b0*/  ISETP.GT.AND P1, PT, R5, 0x8, PT ;  /* 0x000000080500780c */ /* 0x000fe40003f24270 */
[----:B------:R-:W-:Y:S02]  /*108c0*/  FSEL R30, R102, -INF , P6 ;  /* 0xff800000661e7808 */ /* 0x000fe40003000000 */
[----:B------:R-:W-:Y:S02]  /*108d0*/  FSEL R31, R103, -INF , P2 ;  /* 0xff800000671f7808 */ /* 0x000fe40001000000 */
[----:B------:R-:W-:-:S02]  /*108e0*/  ISETP.GT.AND P0, PT, R5, 0x9, PT ;  /* 0x000000090500780c */ /* 0x000fc40003f04270 */
[----:B------:R-:W-:Y:S02]  /*108f0*/  FSEL R33, R98, -INF , P1 ;  /* 0xff80000062217808 */ /* 0x000fe40000800000 */
[----:B------:R-:W-:Y:S02]  /*10900*/  FMNMX.FTZ R147, R22, R24, !PT ;  /* 0x0000001816937209 */ /* 0x000fe40007810000 */
[----:B------:R-:W-:Y:S02]  /*10910*/  FMNMX.FTZ R6, R30, R31, !PT ;  /* 0x0000001f1e067209 */ /* 0x000fe40007810000 */
[----:B------:R-:W-:Y:S02]  /*10920*/  FMNMX.FTZ R149, R12, R149, !PT ;  /* 0x000000950c957209 */ /* 0x000fe40007810000 */
[----:B------:R-:W-:Y:S02]  /*10930*/  FSEL R35, R99, -INF , P0 ;  /* 0xff80000063237808 */ /* 0x000fe40000000000 */
[----:B------:R-:W-:-:S02]  /*10940*/  ISETP.GT.AND P6, PT, R5, 0x10, PT ;  /* 0x000000100500780c */ /* 0x000fc40003fc4270 */
[----:B------:R-:W-:Y:S02]  /*10950*/  FMNMX.FTZ R148, R14, R148, !PT ;  /* 0x000000940e947209 */ /* 0x000fe40007810000 */
[----:B------:R-:W-:Y:S02]  /*10960*/  FMNMX.FTZ R147, R27, R147, !PT ;  /* 0x000000931b937209 */ /* 0x000fe40007810000 */
[----:B------:R-:W-:Y:S02]  /*10970*/  FMNMX.FTZ R6, R33, R6, !PT ;  /* 0x0000000621067209 */ /* 0x000fe40007810000 */
[----:B------:R-:W-:Y:S02]  /*10980*/  FMNMX.FTZ R149, R13, R149, !PT ;  /* 0x000000950d957209 */ /* 0x000fe40007810000 */
[----:B------:R-:W-:Y:S02]  /*10990*/  ISETP.GT.AND P2, PT, R5, 0x11, PT ;  /* 0x000000110500780c */ /* 0x000fe40003f44270 */
[----:B------:R-:W-:-:S02]  /*109a0*/  FSEL R40, R94, -INF , P6 ;  /* 0xff8000005e287808 */ /* 0x000fc40003000000 */
        /* <DEDUP_REMOVED lines=65> */
[----:B------:R-:W-:Y:S01]  /*10dc0*/  FMNMX.FTZ R148, R189, R148, !PT ;  /* 0x00000094bd947209 */ /* 0x000fe20007810000 */
[----:B------:R-:W-:Y:S01]  /*10dd0*/  IMAD.MOV.U32 R144, RZ, RZ, R149 ;  /* 0x000000ffff907224 */ /* 0x000fe200078e0095 */
[----:B------:R-:W-:-:S02]  /*10de0*/  FMNMX.FTZ R147, R185, R147, !PT ;  /* 0x00000093b9937209 */ /* 0x000fc40007810000 */
[----:B------:R-:W-:Y:S02]  /*10df0*/  FMNMX.FTZ R6, R177, R6, !PT ;  /* 0x00000006b1067209 */ /* 0x000fe40007810000 */
[----:B------:R-:W-:Y:S02]  /*10e00*/  FMNMX.FTZ R148, R188, R148, !PT ;  /* 0x00000094bc947209 */ /* 0x000fe40007810000 */
[----:B------:R-:W-:Y:S02]  /*10e10*/  FMNMX.FTZ R147, R184, R147, !PT ;  /* 0x00000093b8937209 */ /* 0x000fe40007810000 */
[----:B------:R-:W-:Y:S02]  /*10e20*/  FMNMX.FTZ R6, R176, R6, !PT ;  /* 0x00000006b0067209 */ /* 0x000fe40007810000 */
[----:B------:R-:W-:Y:S02]  /*10e30*/  MOV R2, 0x10e50 ;  /* 0x00010e5000027802 */ /* 0x000fe40000000f00 */
[----:B------:R-:W-:Y:S05]  /*10e40*/  CALL.REL.NOINC `($__internal_3_$__cuda_sm70_shflsync_bfly_p) ;  /* 0x0000211000007944 */ /* 0x000fea0003c00000 */
[----:B------:R-:W-:Y:S01]  /*10e50*/  FMNMX.FTZ R149, R149, R175, !PT ;  /* 0x000000af95957209 */ /* 0x000fe20007810000 */
[----:B------:R-:W-:Y:S01]  /*10e60*/  IMAD.MOV.U32 R3, RZ, RZ, 0x1 ;  /* 0x00000001ff037424 */ /* 0x000fe200078e00ff */
[----:B------:R-:W-:-:S03]  /*10e70*/  MOV R2, 0x10ea0 ;  /* 0x00010ea000027802 */ /* 0x000fc60000000f00 */
[----:B------:R-:W-:Y:S02]  /*10e80*/  IMAD.MOV.U32 R144, RZ, RZ, R149 ;  /* 0x000000ffff907224 */ /* 0x000fe400078e0095 */
[----:B------:R-:W-:Y:S05]  /*10e90*/  CALL.REL.NOINC `($__internal_3_$__cuda_sm70_shflsync_bfly_p) ;  /* 0x000020c000007944 */ /* 0x000fea0003c00000 */
[----:B------:R-:W-:Y:S01]  /*10ea0*/  FMNMX.FTZ R149, R149, R175, !PT ;  /* 0x000000af95957209 */ /* 0x000fe20007810000 */
[----:B------:R-:W-:Y:S01]  /*10eb0*/  IMAD.MOV.U32 R144, RZ, RZ, R148 ;  /* 0x000000ffff907224 */ /* 0x000fe200078e0094 */
[----:B------:R-:W-:Y:S01]  /*10ec0*/  MOV R2, 0x10ef0 ;  /* 0x00010ef000027802 */ /* 0x000fe20000000f00 */
[----:B------:R-:W-:Y:S02]  /*10ed0*/  IMAD.MOV.U32 R3, RZ, RZ, 0x2 ;  /* 0x00000002ff037424 */ /* 0x000fe400078e00ff */
        /* <DEDUP_REMOVED lines=26> */
[----:B------:R-:W-:Y:S01]  /*11080*/  MOV R17, R175 ;  /* 0x000000af00117202 */ /* 0x000fe20000000f00 */
[----:B------:R-:W-:Y:S05]  /*11090*/  BRA `(.L_x_674) ;  /* 0xffff30c000007947 */ /* 0x000fea000383ffff */
.L_x_616:
[----:B------:R-:W-:Y:S01]  /*110a0*/  MOV R148, RZ ;  /* 0x000000ff00947202 */ /* 0x000fe20000000f00 */
[----:B------:R-:W-:Y:S01]  /*110b0*/  IMAD.MOV.U32 R147, RZ, RZ, R5 ;  /* 0x000000ffff937224 */ /* 0x000fe200078e0005 */
[----:B------:R-:W-:Y:S01]  /*110c0*/  MOV R2, 0x110f0 ;  /* 0x000110f000027802 */ /* 0x000fe20000000f00 */
[----:B------:R-:W-:Y:S02]  /*110d0*/  IMAD.MOV.U32 R3, RZ, RZ, 0x1c1f ;  /* 0x00001c1fff037424 */ /* 0x000fe400078e00ff */
[----:B--2---:R-:W-:Y:S05]  /*110e0*/  CALL.REL.NOINC `($__internal_4_$__cuda_sm70_shflsync_idx_p) ;  /* 0x00001ed000007944 */ /* 0x004fea0003c00000 */
[----:B------:R-:W-:Y:S01]  /*110f0*/  MOV R4, R149 ;  /* 0x0000009500047202 */ /* 0x000fe20000000f00 */
[----:B------:R-:W-:-:S05]  /*11100*/  BRA `(.L_x_675) ;  /* 0xffff4bf000007947 */ /* 0x000fca000383ffff */
.L_x_617:
[----:B------:R-:W-:Y:S01]  /*11110*/  MOV R148, RZ ;  /* 0x000000ff00947202 */ /* 0x000fe20000000f00 */
[----:B------:R-:W-:Y:S01]  /*11120*/  IMAD.MOV.U32 R147, RZ, RZ, R12 ;  /* 0x000000ffff937224 */ /* 0x000fe200078e000c */
[----:B------:R-:W-:Y:S01]  /*11130*/  MOV R2, 0x11160 ;  /* 0x0001116000027802 */ /* 0x000fe20000000f00 */
[----:B------:R-:W-:Y:S02]  /*11140*/  IMAD.MOV.U32 R3, RZ, RZ, 0x1c1f ;  /* 0x00001c1fff037424 */ /* 0x000fe400078e00ff */
[----:B-123--:R-:W-:Y:S05]  /*11150*/  CALL.REL.NOINC `($__internal_4_$__cuda_sm70_shflsync_idx_p) ;  /* 0x00001e6000007944 */ /* 0x00efea0003c00000 */
[C---:B------:R-:W-:Y:S01]  /*11160*/  ISETP.GE.AND P6, PT, R218.reuse, c[0x0][0x1d4], PT ;  /* 0x00007500da007a0c */ /* 0x040fe20003fc6270 */
[----:B------:R-:W-:Y:S01]  /*11170*/  IMAD.MOV.U32 R147, RZ, RZ, R5 ;  /* 0x000000ffff937224 */ /* 0x000fe200078e0005 */
[C---:B------:R-:W-:Y:S01]  /*11180*/  IADD3 R2, P0, R149.reuse, R20, RZ ;  /* 0x0000001495027210 */ /* 0x040fe20007f1e0ff */
[----:B------:R-:W-:Y:S01]  /*11190*/  IMAD.MOV.U32 R148, RZ, RZ, 0x1 ;  /* 0x00000001ff947424 */ /* 0x000fe200078e00ff */
[----:B------:R-:W-:Y:S02]  /*111a0*/  IADD3 R0, R218, 0x40, RZ ;  /* 0x00000040da007810 */ /* 0x000fe40007ffe0ff */
[----:B------:R-:W-:Y:S01]  /*111b0*/  ISETP.GE.AND P2, PT, R252, c[0x0][0x1d4], PT ;  /* 0x00007500fc007a0c */ /* 0x000fe20003f46270 */
[----:B------:R-:W-:Y:S01]  /*111c0*/  IMAD.X R3, R4, 0x1, R13, P0 ;  /* 0x0000000104037824 */ /* 0x000fe200000e060d */
[C---:B------:R-:W-:Y:S02]  /*111d0*/  IADD3 R6, P1, R149.reuse, R21, RZ ;  /* 0x0000001595067210 */ /* 0x040fe40007f3e0ff */
[----:B------:R-:W-:Y:S02]  /*111e0*/  ISETP.GE.AND P0, PT, R0, c[0x0][0x1d4], PT ;  /* 0x0000750000007a0c */ /* 0x000fe40003f06270 */
[----:B------:R-:W-:Y:S01]  /*111f0*/  SEL R11, RZ, 0x10, P6 ;  /* 0x00000010ff0b7807 */ /* 0x000fe20003000000 */
[----:B------:R-:W-:Y:S01]  /*11200*/  @!PT LDS RZ, [RZ] ;  /* 0x00000000fffff984 */ /* 0x000fe20000000800 */
[----:B------:R-:W-:Y:S01]  /*11210*/  @!PT LDS RZ, [RZ] ;  /* 0x00000000fffff984 */ /* 0x000fe20000000800 */
[----:B------:R-:W-:Y:S01]  /*11220*/  @!PT LDS RZ, [RZ] ;  /* 0x00000000fffff984 */ /* 0x000fe20000000800 */
[----:B------:R1:W-:Y:S01]  /*11230*/  LDGSTS.E.BYPASS.LTC128B.128 [R219+0x100], [R2.64], !P6 ;  /* 0x0010000002db7fae */ /* 0x0003e2000f101d46 */
[C---:B------:R-:W-:Y:S01]  /*11240*/  IMAD.X R7, R4.reuse, 0x1, R14, P1 ;  /* 0x0000000104077824 */ /* 0x040fe200008e060e */
[----:B------:R-:W-:Y:S02]  /*11250*/  SEL R10, RZ, 0x10, P2 ;  /* 0x00000010ff0a7807 */ /* 0x000fe40001000000 */
[----:B------:R-:W-:Y:S02]  /*11260*/  SEL R5, RZ, 0x10, P0 ;  /* 0x00000010ff057807 */ /* 0x000fe40000000000 */
[----:B------:R2:W-:Y:S01]  /*11270*/  LDGSTS.E.BYPASS.LTC128B.128 [R219+0x1100], [R6.64], !P2 ;  /* 0x0110000006db7fae */ /* 0x0005e2000d101d46 */
[----:B-1----:R-:W-:Y:S05]  /*11280*/  IADD3 R2, P1, R149, R22, RZ ;  /* 0x0000001695027210 */ /* 0x002fea0007f3e0ff */
[----:B------:R-:W-:Y:S05]  /*11290*/  IMAD.X R3, R4, 0x1, R15, P1 ;  /* 0x0000000104037824 */ /* 0x000fea00008e060f */
[----:B------:R1:W-:Y:S02]  /*112a0*/  LDGSTS.E.BYPASS.LTC128B.128 [R219+0x2100], [R2.64], !P0 ;  /* 0x0210000002db7fae */ /* 0x0003e4000c101d46 */
[----:B-1----:R-:W-:Y:S01]  /*112b0*/  MOV R2, 0x112e0 ;  /* 0x000112e000027802 */ /* 0x002fe20000000f00 */
[----:B------:R-:W-:Y:S02]  /*112c0*/  IMAD.MOV.U32 R3, RZ, RZ, 0x1c1f ;  /* 0x00001c1fff037424 */ /* 0x000fe400078e00ff */
[----:B--2---:R-:W-:Y:S05]  /*112d0*/  CALL.REL.NOINC `($__internal_4_$__cuda_sm70_shflsync_idx_p) ;  /* 0x00001ce000007944 */ /* 0x004fea0003c00000 */
[----:B------:R-:W-:Y:S01]  /*112e0*/  MOV R148, 0x1 ;  /* 0x0000000100947802 */ /* 0x000fe20000000f00 */
[----:B------:R-:W-:Y:S01]  /*112f0*/  IMAD.MOV.U32 R4, RZ, RZ, R149 ;  /* 0x000000ffff047224 */ /* 0x000fe200078e0095 */
[----:B------:R-:W-:Y:S01]  /*11300*/  MOV R3, 0x1c1f ;  /* 0x00001c1f00037802 */ /* 0x000fe20000000f00 */
[----:B------:R-:W-:Y:S01]  /*11310*/  IMAD.MOV.U32 R147, RZ, RZ, R12 ;  /* 0x000000ffff937224 */ /* 0x000fe200078e000c */
[----:B------:R-:W-:Y:S02]  /*11320*/  MOV R2, 0x11340 ;  /* 0x0001134000027802 */ /* 0x000fe40000000f00 */
[----:B------:R-:W-:Y:S05]  /*11330*/  CALL.REL.NOINC `($__internal_4_$__cuda_sm70_shflsync_idx_p) ;  /* 0x00001c8000007944 */ /* 0x000fea0003c00000 */
[----:B------:R-:W-:Y:S01]  /*11340*/  MOV R0, R149 ;  /* 0x0000009500007202 */ /* 0x000fe20000000f00 */
[----:B------:R-:W-:-:S05]  /*11350*/  BRA `(.L_x_676) ;  /* 0xffff4b0000007947 */ /* 0x000fca000383ffff */
.L_x_620:
[----:B------:R-:W-:Y:S01]  /*11360*/  MOV R148, RZ ;  /* 0x000000ff00947202 */ /* 0x000fe20000000f00 */
[----:B------:R-:W-:Y:S01]  /*11370*/  IMAD.MOV.U32 R147, RZ, RZ, R174 ;  /* 0x000000ffff937224 */ /* 0x000fe200078e00ae */
[----:B------:R-:W-:Y:S01]  /*11380*/  MOV R2, 0x113b0 ;  /* 0x000113b000027802 */ /* 0x000fe20000000f00 */
[----:B------:R-:W-:Y:S02]  /*11390*/  IMAD.MOV.U32 R3, RZ, RZ, 0x1c1f ;  /* 0x00001c1fff037424 */ /* 0x000fe400078e00ff */
[----:B------:R-:W-:Y:S05]  /*113a0*/  CALL.REL.NOINC `($__internal_4_$__cuda_sm70_shflsync_idx_p) ;  /* 0x00001c1000007944 */ /* 0x000fea0003c00000 */
[----:B------:R-:W-:Y:S01]  /*113b0*/  MOV R144, R149 ;  /* 0x0000009500907202 */ /* 0x000fe20000000f00 */
[----:B------:R-:W-:-:S05]  /*113c0*/  BRA `(.L_x_677) ;  /* 0xffff56c000007947 */ /* 0x000fca000383ffff */
.L_x_621:
[----:B------:R-:W-:Y:S01]  /*113d0*/  MOV R148, RZ ;  /* 0x000000ff00947202 */ /* 0x000fe20000000f00 */
[----:B------:R-:W-:Y:S01]  /*113e0*/  IMAD.MOV.U32 R147, RZ, RZ, R177 ;  /* 0x000000ffff937224 */ /* 0x000fe200078e00b1 */
[----:B------:R-:W-:Y:S01]  /*113f0*/  MOV R2, 0x11420 ;  /* 0x0001142000027802 */ /* 0x000fe20000000f00 */
[----:B------:R-:W-:Y:S02]  /*11400*/  IMAD.MOV.U32 R3, RZ, RZ, 0x1c1f ;  /* 0x00001c1fff037424 */ /* 0x000fe400078e00ff */
[----:B-12---:R-:W-:Y:S05]  /*11410*/  CALL.REL.NOINC `($__internal_4_$__cuda_sm70_shflsync_idx_p) ;  /* 0x00001ba000007944 */ /* 0x006fea0003c00000 */
        /* <DEDUP_REMOVED lines=32> */
.L_x_622:
[----:B------:R-:W-:Y:S01]  /*11620*/  MOV R3, 0x1c1f ;  /* 0x00001c1f00037802 */ /* 0x000fe20000000f00 */
[----:B------:R-:W-:Y:S01]  /*11630*/  IMAD.MOV.U32 R148, RZ, RZ, RZ ;  /* 0x000000ffff947224 */ /* 0x000fe200078e00ff */
[----:B------:R-:W-:Y:S02]  /*11640*/  MOV R2, 0x11660 ;  /* 0x0001166000027802 */ /* 0x000fe40000000f00 */
[----:B--2---:R-:W-:Y:S05]  /*11650*/  CALL.REL.NOINC `($__internal_4_$__cuda_sm70_shflsync_idx_p) ;  /* 0x0000196000007944 */ /* 0x004fea0003c00000 */
[----:B------:R-:W-:Y:S01]  /*11660*/  MOV R0, R149 ;  /* 0x0000009500007202 */ /* 0x000fe20000000f00 */
[----:B------:R-:W-:-:S05]  /*11670*/  BRA `(.L_x_679) ;  /* 0xffff57c000007947 */ /* 0x000fca000383ffff */
.L_x_623:
[----:B------:R-:W-:Y:S01]  /*11680*/  MOV R3, 0x1c1f ;  /* 0x00001c1f00037802 */ /* 0x000fe20000000f00 */
[----:B------:R-:W-:Y:S01]  /*11690*/  IMAD.MOV.U32 R148, RZ, RZ, 0x1 ;  /* 0x00000001ff947424 */ /* 0x000fe200078e00ff */
[----:B------:R-:W-:Y:S02]  /*116a0*/  MOV R2, 0x116c0 ;  /* 0x000116c000027802 */ /* 0x000fe40000000f00 */
[----:B-12---:R-:W-:Y:S05]  /*116b0*/  CALL.REL.NOINC `($__internal_4_$__cuda_sm70_shflsync_idx_p) ;  /* 0x0000190000007944 */ /* 0x006fea0003c00000 */
[----:B------:R-:W-:Y:S01]  /*116c0*/  MOV R2, 0x11910 ;  /* 0x0001191000027802 */ /* 0x000fe20000000f00 */
[----:B------:R-:W-:Y:S02]  /*116d0*/  IMAD.IADD R149, R144, 0x1, R149 ;  /* 0x0000000190957824 */ /* 0x000fe400078e0295 */
[----:B------:R-:W-:Y:S02]  /*116e0*/  IMAD.MOV.U32 R148, RZ, RZ, 0x2 ;  /* 0x00000002ff947424 */ /* 0x000fe400078e00ff */
[----:B------:R-:W-:Y:S01]  /*116f0*/  IMAD.MOV.U32 R3, RZ, RZ, 0x1c1f ;  /* 0x00001c1fff037424 */ /* 0x000fe200078e00ff */
[C---:B------:R-:W-:Y:S02]  /*11700*/  ISETP.GT.AND P6, PT, R149.reuse, RZ, PT ;  /* 0x000000ff9500720c */ /* 0x040fe40003fc4270 */
[C---:B------:R-:W-:Y:S02]  /*11710*/  ISETP.GT.AND P2, PT, R149.reuse, 0x1, PT ;  /* 0x000000019500780c */ /* 0x040fe40003f44270 */
[C---:B------:R-:W-:Y:S02]  /*11720*/  ISETP.GT.AND P1, PT, R149.reuse, 0x8, PT ;  /* 0x000000089500780c */ /* 0x040fe40003f24270 */
[----:B------:R-:W-:Y:S02]  /*11730*/  ISETP.GT.AND P0, PT, R149, 0x9, PT ;  /* 0x000000099500780c */ /* 0x000fe40003f04270 */
[----:B------:R-:W-:Y:S02]  /*11740*/  FSEL R16, R6, -INF , P6 ;  /* 0xff80000006107808 */ /* 0x000fe40003000000 */
[----:B------:R-:W-:Y:S02]  /*11750*/  FSEL R7, R7, -INF , P2 ;  /* 0xff80000007077808 */ /* 0x000fe40001000000 */
[----:B------:R-:W-:Y:S02]  /*11760*/  FSEL R18, R18, -INF , P1 ;  /* 0xff80000012127808 */ /* 0x000fe40000800000 */
[----:B------:R-:W-:Y:S02]  /*11770*/  FSEL R19, R19, -INF , P0 ;  /* 0xff80000013137808 */ /* 0x000fe40000000000 */
[C---:B------:R-:W-:Y:S02]  /*11780*/  ISETP.GT.AND P6, PT, R149.reuse, 0x10, PT ;  /* 0x000000109500780c */ /* 0x040fe40003fc4270 */
        /* <DEDUP_REMOVED lines=23> */
[----:B------:R-:W-:Y:S05]  /*11900*/  CALL.REL.NOINC `($__internal_4_$__cuda_sm70_shflsync_idx_p) ;  /* 0x000016b000007944 */ /* 0x000fea0003c00000 */
[----:B------:R-:W-:Y:S01]  /*11910*/  MOV R2, 0x11b60 ;  /* 0x00011b6000027802 */ /* 0x000fe20000000f00 */
[----:B------:R-:W-:Y:S02]  /*11920*/  IMAD.IADD R149, R144, 0x1, R149 ;  /* 0x0000000190957824 */ /* 0x000fe400078e0295 */
[----:B------:R-:W-:Y:S02]  /*11930*/  IMAD.MOV.U32 R148, RZ, RZ, 0x3 ;  /* 0x00000003ff947424 */ /* 0x000fe400078e00ff */
[----:B------:R-:W-:Y:S01]  /*11940*/  IMAD.MOV.U32 R3, RZ, RZ, 0x1c1f ;  /* 0x00001c1fff037424 */ /* 0x000fe200078e00ff */
[C---:B------:R-:W-:Y:S02]  /*11950*/  ISETP.GT.AND P6, PT, R149.reuse, RZ, PT ;  /* 0x000000ff9500720c */ /* 0x040fe40003fc4270 */
[C---:B------:R-:W-:Y:S02]  /*11960*/  ISETP.GT.AND P2, PT, R149.reuse, 0x1, PT ;  /* 0x000000019500780c */ /* 0x040fe40003f44270 */
[C---:B------:R-:W-:Y:S02]  /*11970*/  ISETP.GT.AND P1, PT, R149.reuse, 0x8, PT ;  /* 0x000000089500780c */ /* 0x040fe40003f24270 */
        /* <DEDUP_REMOVED lines=24> */
[----:B------:R-:W-:Y:S02]  /*11b00*/  ISETP.GT.AND P0, PT, R149, 0x39, PT ;  /* 0x000000399500780c */ /* 0x000fe40003f04270 */
[----:B------:R-:W-:Y:S02]  /*11b10*/  FSEL R250, R56, -INF , P6 ;  /* 0xff80000038fa7808 */ /* 0x000fe40003000000 */
[----:B------:R-:W-:Y:S02]  /*11b20*/  FSEL R249, R57, -INF , P2 ;  /* 0xff80000039f97808 */ /* 0x000fe40001000000 */
[----:B------:R-:W-:Y:S02]  /*11b30*/  FSEL R248, R60, -INF , P1 ;  /* 0xff8000003cf87808 */ /* 0x000fe40000800000 */
[----:B------:R-:W-:Y:S02]  /*11b40*/  FSEL R247, R61, -INF , P0 ;  /* 0xff8000003df77808 */ /* 0x000fe40000000000 */
[----:B------:R-:W-:Y:S05]  /*11b50*/  CALL.REL.NOINC `($__internal_4_$__cuda_sm70_shflsync_idx_p) ;  /* 0x0000146000007944 */ /* 0x000fea0003c00000 */
[----:B------:R-:W-:Y:S01]  /*11b60*/  FMNMX.FTZ R0, R16, R146, !PT ;  /* 0x0000009210007209 */ /* 0x000fe20007810000 */
[----:B------:R-:W-:Y:S01]  /*11b70*/  IMAD.IADD R144, R144, 0x1, R149 ;  /* 0x0000000190907824 */ /* 0x000fe200078e0295 */
[----:B------:R-:W-:Y:S01]  /*11b80*/  FMNMX.FTZ R4, R8, R150, !PT ;  /* 0x0000009608047209 */ /* 0x000fe20007810000 */
[----:B------:R-:W-:Y:S01]  /*11b90*/  IMAD.MOV.U32 R3, RZ, RZ, 0x2 ;  /* 0x00000002ff037424 */ /* 0x000fe200078e00ff */
[----:B------:R-:W-:Y:S02]  /*11ba0*/  FMNMX.FTZ R0, R7, R0, !PT ;  /* 0x0000000007007209 */ /* 0x000fe40007810000 */
        /* <DEDUP_REMOVED lines=97> */
[----:B------:R-:W-:Y:S02]  /*121c0*/  MOV R2, 0x121e0 ;  /* 0x000121e000027802 */ /* 0x000fe40000000f00 */
[----:B------:R-:W-:Y:S05]  /*121d0*/  CALL.REL.NOINC `($__internal_3_$__cuda_sm70_shflsync_bfly_p) ;  /* 0x00000d8000007944 */ /* 0x000fea0003c00000 */
[----:B------:R-:W-:Y:S01]  /*121e0*/  IMAD.MOV.U32 R3, RZ, RZ, 0x2 ;  /* 0x00000002ff037424 */ /* 0x000fe200078e00ff */
[----:B------:R-:W-:Y:S01]  /*121f0*/  FMNMX.FTZ R149, R144, R175, !PT ;  /* 0x000000af90957209 */ /* 0x000fe20007810000 */
[----:B------:R-:W-:Y:S01]  /*12200*/  IMAD.MOV.U32 R144, RZ, RZ, R0 ;  /* 0x000000ffff907224 */ /* 0x000fe200078e0000 */
        /* <DEDUP_REMOVED lines=24> */
[----:B------:R-:W-:Y:S01]  /*12390*/  MOV R3, R175 ;  /* 0x000000af00037202 */ /* 0x000fe20000000f00 */
[----:B------:R-:W-:-:S05]  /*123a0*/  BRA `(.L_x_680) ;  /* 0xffff580000007947 */ /* 0x000fca000383ffff */
.L_x_626:
[----:B-1--4-:R-:W-:Y:S01]  /*123b0*/  MOV R3, 0x1c1f ;  /* 0x00001c1f00037802 */ /* 0x012fe20000000f00 */
[----:B------:R-:W-:Y:S01]  /*123c0*/  IMAD.MOV.U32 R148, RZ, RZ, RZ ;  /* 0x000000ffff947224 */ /* 0x000fe200078e00ff */
[----:B------:R-:W-:Y:S02]  /*123d0*/  MOV R2, 0x123f0 ;  /* 0x000123f000027802 */ /* 0x000fe40000000f00 */
[----:B------:R-:W-:Y:S05]  /*123e0*/  CALL.REL.NOINC `($__internal_4_$__cuda_sm70_shflsync_idx_p) ;  /* 0x00000bd000007944 */ /* 0x000fea0003c00000 */
[----:B------:R-:W-:Y:S01]  /*123f0*/  MOV R3, R149 ;  /* 0x0000009500037202 */ /* 0x000fe20000000f00 */
[----:B------:R-:W-:-:S05]  /*12400*/  BRA `(.L_x_681) ;  /* 0xffff7bd000007947 */ /* 0x000fca000383ffff */
.L_x_629:
[----:B------:R-:W-:Y:S01]  /*12410*/  MOV R148, RZ ;  /* 0x000000ff00947202 */ /* 0x000fe20000000f00 */
[----:B------:R-:W-:Y:S01]  /*12420*/  IMAD.MOV.U32 R147, RZ, RZ, R174 ;  /* 0x000000ffff937224 */ /* 0x000fe200078e00ae */
[----:B------:R-:W-:Y:S01]  /*12430*/  MOV R2, 0x12460 ;  /* 0x0001246000027802 */ /* 0x000fe20000000f00 */
[----:B------:R-:W-:Y:S02]  /*12440*/  IMAD.MOV.U32 R3, RZ, RZ, 0x1c1f ;  /* 0x00001c1fff037424 */ /* 0x000fe400078e00ff */
[----:B------:R-:W-:Y:S05]  /*12450*/  CALL.REL.NOINC `($__internal_4_$__cuda_sm70_shflsync_idx_p) ;  /* 0x00000b6000007944 */ /* 0x000fea0003c00000 */
[----:B------:R-:W-:Y:S01]  /*12460*/  MOV R144, R149 ;  /* 0x0000009500907202 */ /* 0x000fe20000000f00 */
[----:B------:R-:W-:-:S05]  /*12470*/  BRA `(.L_x_682) ;  /* 0xffff886000007947 */ /* 0x000fca000383ffff */
.L_x_630:
[----:B------:R-:W-:Y:S01]  /*12480*/  MOV R148, RZ ;  /* 0x000000ff00947202 */ /* 0x000fe20000000f00 */
[----:B------:R-:W-:Y:S01]  /*12490*/  IMAD.MOV.U32 R147, RZ, RZ, R175 ;  /* 0x000000ffff937224 */ /* 0x000fe200078e00af */
[----:B------:R-:W-:Y:S01]  /*124a0*/  MOV R2, 0x124d0 ;  /* 0x000124d000027802 */ /* 0x000fe20000000f00 */
[----:B------:R-:W-:Y:S02]  /*124b0*/  IMAD.MOV.U32 R3, RZ, RZ, 0x1c1f ;  /* 0x00001c1fff037424 */ /* 0x000fe400078e00ff */
[----:B-12---:R-:W-:Y:S05]  /*124c0*/  CALL.REL.NOINC `($__internal_4_$__cuda_sm70_shflsync_idx_p) ;  /* 0x00000af000007944 */ /* 0x006fea0003c00000 */
[C---:B------:R-:W-:Y:S01]  /*124d0*/  IADD3 R2, -R217.reuse, 0x10, RZ ;  /* 0x00000010d9027810 */ /* 0x040fe20007ffe1ff */
[----:B------:R-:W-:Y:S01]  /*124e0*/  IMAD.MOV.U32 R148, RZ, RZ, 0x1 ;  /* 0x00000001ff947424 */ /* 0x000fe200078e00ff */
[----:B------:R-:W-:Y:S02]  /*124f0*/  ISETP.NE.U32.AND P0, PT, R217, RZ, PT ;  /* 0x000000ffd900720c */ /* 0x000fe40003f05070 */
[----:B------:R-:W-:Y:S04]  /*12500*/  LOP3.LUT R2, R2, 0xf, RZ, 0xc0, !PT ;  /* 0x0000000f02027812 */ /* 0x000fe800078ec0ff */
[----:B------:R-:W-:Y:S04]  /*12510*/  IADD3 R2, P6, P5, R2, R149, R181 ;  /* 0x0000009502027210 */ /* 0x000fe80007dde0b5 */
[----:B------:R-:W-:Y:S05]  /*12520*/  IADD3.X R3, RZ, R144, R178, P6, P5 ;  /* 0x00000090ff037210 */ /* 0x000fea00037ea4b2 */
[----:B------:R-:W-:Y:S01]  /*12530*/  @!PT LDS RZ, [RZ] ;  /* 0x00000000fffff984 */ /* 0x000fe20000000800 */
[----:B------:R-:W-:Y:S01]  /*12540*/  @!PT LDS RZ, [RZ] ;  /* 0x00000000fffff984 */ /* 0x000fe20000000800 */
[----:B------:R-:W-:Y:S01]  /*12550*/  @!PT LDS RZ, [RZ] ;  /* 0x00000000fffff984 */ /* 0x000fe20000000800 */
[----:B------:R1:W-:Y:S01]  /*12560*/  LDGSTS.E.BYPASS.LTC128B.128.ZFILL [R219+0x3100], [R2.64], P0 ;  /* 0x0310000002db7fae */ /* 0x0003e20008141d46 */
[C---:B------:R-:W-:Y:S05]  /*12570*/  IADD3 R146, P0, R149.reuse, R179, RZ ;  /* 0x000000b395927210 */ /* 0x040fea0007f1e0ff */
[C---:B------:R-:W-:Y:S05]  /*12580*/  IMAD.X R147, R144.reuse, 0x1, R176, P0 ;  /* 0x0000000190937824 */ /* 0x040fea00000e06b0 */
[----:B------:R2:W-:Y:S01]  /*12590*/  LDGSTS.E.BYPASS.LTC128B.128 [R219+0x4100], [R146.64], !P2 ;  /* 0x0410000092db7fae */ /* 0x0005e2000d101d46 */
[----:B-1----:R-:W-:Y:S05]  /*125a0*/  IADD3 R2, P0, R149, R180, RZ ;  /* 0x000000b495027210 */ /* 0x002fea0007f1e0ff */
[----:B------:R-:W-:Y:S05]  /*125b0*/  IMAD.X R3, R144, 0x1, R177, P0 ;  /* 0x0000000190037824 */ /* 0x000fea00000e06b1 */
[----:B------:R1:W-:Y:S01]  /*125c0*/  LDGSTS.E.BYPASS.LTC128B.128 [R219+0x5100], [R2.64], !P1 ;  /* 0x0510000002db7fae */ /* 0x0003e2000c901d46 */
[----:B--2---:R-:W-:Y:S01]  /*125d0*/  IMAD.MOV.U32 R147, RZ, RZ, R174 ;  /* 0x000000ffff937224 */ /* 0x004fe200078e00ae */
[----:B-1----:R-:W-:Y:S01]  /*125e0*/  MOV R2, 0x12610 ;  /* 0x0001261000027802 */ /* 0x002fe20000000f00 */
[----:B------:R-:W-:Y:S02]  /*125f0*/  IMAD.MOV.U32 R3, RZ, RZ, 0x1c1f ;  /* 0x00001c1fff037424 */ /* 0x000fe400078e00ff */
[----:B------:R-:W-:Y:S05]  /*12600*/  CALL.REL.NOINC `($__internal_4_$__cuda_sm70_shflsync_idx_p) ;  /* 0x000009b000007944 */ /* 0x000fea0003c00000 */
        /* <DEDUP_REMOVED lines=8> */
.L_x_631:
[----:B------:R-:W-:Y:S02]  /*12690*/  MOV R3, 0x2 ;  /* 0x0000000200037802 */ /* 0x000fe40000000f00 */
[----:B------:R-:W-:Y:S02]  /*126a0*/  MOV R2, 0x126c0 ;  /* 0x000126c000027802 */ /* 0x000fe40000000f00 */
[----:B-1----:R-:W-:Y:S05]  /*126b0*/  CALL.REL.NOINC `($__internal_3_$__cuda_sm70_shflsync_bfly_p) ;  /* 0x000008a000007944 */ /* 0x002fea0003c00000 */
        /* <DEDUP_REMOVED lines=33> */
.L_x_633:
[----:B------:R2:W5:Y:S01]  /*128d0*/  LDL R144, [R1+0x4] ;  /* 0x0000040001907983 */ /* 0x0005620000100800 */
[----:B-1----:R-:W-:-:S02]  /*128e0*/  MOV R3, 0x2 ;  /* 0x0000000200037802 */ /* 0x002fc40000000f00 */
[----:B------:R-:W-:Y:S02]  /*128f0*/  MOV R2, 0x12910 ;  /* 0x0001291000027802 */ /* 0x000fe40000000f00 */
[----:B--2--5:R-:W-:Y:S05]  /*12900*/  CALL.REL.NOINC `($__internal_3_$__cuda_sm70_shflsync_bfly_p) ;  /* 0x0000065000007944 */ /* 0x024fea0003c00000 */
[----:B------:R-:W-:Y:S01]  /*12910*/  MOV R4, R175 ;  /* 0x000000af00047202 */ /* 0x000fe20000000f00 */
[----:B------:R-:W-:Y:S05]  /*12920*/  BRA `(.L_x_685) ;  /* 0xffffa8c000007947 */ /* 0x000fea000383ffff */
.L_x_634:
[----:B------:R-:W-:Y:S01]  /*12930*/  IMAD.MOV.U32 R144, RZ, RZ, R4 ;  /* 0x000000ffff907224 */ /* 0x000fe200078e0004 */
[----:B------:R-:W-:Y:S02]  /*12940*/  MOV R3, 0x1 ;  /* 0x0000000100037802 */ /* 0x000fe40000000f00 */
[----:B------:R-:W-:Y:S02]  /*12950*/  MOV R2, 0x12970 ;  /* 0x0001297000027802 */ /* 0x000fe40000000f00 */
[----:B------:R-:W-:Y:S05]  /*12960*/  CALL.REL.NOINC `($__internal_3_$__cuda_sm70_shflsync_bfly_p) ;  /* 0x000005f000007944 */ /* 0x000fea0003c00000 */
[----:B------:R1:W5:Y:S01]  /*12970*/  LDL R144, [R1+0x10] ;  /* 0x0000100001907983 */ /* 0x0003620000100800 */
[----:B------:R-:W-:Y:S01]  /*12980*/  FADD.FTZ R4, R4, R175 ;  /* 0x000000af04047221 */ /* 0x000fe20000010000 */
[----:B------:R-:W-:Y:S02]  /*12990*/  MOV R3, 0x2 ;  /* 0x0000000200037802 */ /* 0x000fe40000000f00 */
[----:B------:R-:W-:Y:S02]  /*129a0*/  MOV R2, 0x129c0 ;  /* 0x000129c000027802 */ /* 0x000fe40000000f00 */
[----:B-1---5:R-:W-:Y:S05]  /*129b0*/  CALL.REL.NOINC `($__internal_3_$__cuda_sm70_shflsync_bfly_p) ;  /* 0x000005a000007944 */ /* 0x022fea0003c00000 */
[----:B------:R-:W2:Y:S01]  /*129c0*/  LDL.LU R0, [R1+0x10] ;  /* 0x0000100001007983 */ /* 0x000ea20000300800 */
[----:B------:R-:W-:Y:S02]  /*129d0*/  MOV R3, 0x1 ;  /* 0x0000000100037802 */ /* 0x000fe40000000f00 */
[----:B------:R-:W-:Y:S01]  /*129e0*/  MOV R2, 0x12a20 ;  /* 0x00012a2000027802 */ /* 0x000fe20000000f00 */
[----:B--2---:R-:W-:-:S05]  /*129f0*/  FADD.FTZ R5, R0, R175 ;  /* 0x000000af00057221 */ /* 0x004fca0000010000 */
[----:B------:R-:W-:Y:S02]  /*12a00*/  MOV R144, R5 ;  /* 0x0000000500907202 */ /* 0x000fe40000000f00 */
        /* <DEDUP_REMOVED lines=23> */
[----:B------:R-:W-:Y:S05]  /*12b80*/  BRA `(.L_x_686) ;  /* 0xffffa79000007947 */ /* 0x000fea000383ffff */
.L_x_649:
[----:B------:R-:W-:Y:S01]  /*12b90*/  IMAD.MOV.U32 R147, RZ, RZ, R5 ;  /* 0x000000ffff937224 */ /* 0x000fe200078e0005 */
[----:B------:R-:W-:Y:S01]  /*12ba0*/  MOV R148, RZ ;  /* 0x000000ff00947202 */ /* 0x000fe20000000f00 */
[----:B------:R-:W-:Y:S01]  /*12bb0*/  IMAD.MOV.U32 R3, RZ, RZ, 0x1c1f ;  /* 0x00001c1fff037424 */ /* 0x000fe200078e00ff */
[----:B------:R-:W-:Y:S02]  /*12bc0*/  MOV R2, 0x12be0 ;  /* 0x00012be000027802 */ /* 0x000fe40000000f00 */
[----:B------:R-:W-:Y:S05]  /*12bd0*/  CALL.REL.NOINC `($__internal_4_$__cuda_sm70_shflsync_idx_p) ;  /* 0x000003e000007944 */ /* 0x000fea0003c00000 */
[----:B------:R-:W-:Y:S01]  /*12be0*/  MOV R4, R149 ;  /* 0x0000009500047202 */ /* 0x000fe20000000f00 */
[----:B------:R-:W-:Y:S05]  /*12bf0*/  BRA `(.L_x_687) ;  /* 0xffffc89000007947 */ /* 0x000fea000383ffff */
.L_x_650:
[----:B------:R-:W-:Y:S01]  /*12c00*/  IMAD.MOV.U32 R147, RZ, RZ, R11 ;  /* 0x000000ffff937224 */ /* 0x000fe200078e000b */
[----:B------:R-:W-:Y:S01]  /*12c10*/  MOV R148, RZ ;  /* 0x000000ff00947202 */ /* 0x000fe20000000f00 */
[----:B------:R-:W-:Y:S01]  /*12c20*/  IMAD.MOV.U32 R3, RZ, RZ, 0x1c1f ;  /* 0x00001c1fff037424 */ /* 0x000fe200078e00ff */
[----:B------:R-:W-:Y:S02]  /*12c30*/  MOV R2, 0x12c50 ;  /* 0x00012c5000027802 */ /* 0x000fe40000000f00 */
[----:B-12---:R-:W-:Y:S05]  /*12c40*/  CALL.REL.NOINC `($__internal_4_$__cuda_sm70_shflsync_idx_p) ;  /* 0x0000037000007944 */ /* 0x006fea0003c00000 */
[----:B------:R-:W-:Y:S01]  /*12c50*/  MOV R0, R149 ;  /* 0x0000009500007202 */ /* 0x000fe20000000f00 */
[----:B------:R-:W-:Y:S05]  /*12c60*/  BRA `(.L_x_688) ;  /* 0xffffc84000007947 */ /* 0x000fea000383ffff */
.L_x_653:
[----:B------:R-:W-:Y:S01]  /*12c70*/  IMAD.MOV.U32 R147, RZ, RZ, R5 ;  /* 0x000000ffff937224 */ /* 0x000fe200078e0005 */
[----:B------:R-:W-:Y:S01]  /*12c80*/  MOV R148, 0x1 ;  /* 0x0000000100947802 */ /* 0x000fe20000000f00 */
[----:B-1----:R-:W-:Y:S01]  /*12c90*/  IMAD.MOV.U32 R3, RZ, RZ, 0x1c1f ;  /* 0x00001c1fff037424 */ /* 0x002fe200078e00ff */
[----:B------:R-:W-:-:S02]  /*12ca0*/  MOV R2, 0x12cc0 ;  /* 0x00012cc000027802 */ /* 0x000fc40000000f00 */
[----:B--234-:R-:W-:Y:S05]  /*12cb0*/  CALL.REL.NOINC `($__internal_4_$__cuda_sm70_shflsync_idx_p) ;  /* 0x0000030000007944 */ /* 0x01cfea0003c00000 */
        /* <DEDUP_REMOVED lines=8> */
.L_x_656:
[----:B------:R-:W-:Y:S01]  /*12d40*/  IMAD.MOV.U32 R147, RZ, RZ, R5 ;  /* 0x000000ffff937224 */ /* 0x000fe200078e0005 */
[----:B------:R-:W-:Y:S01]  /*12d50*/  MOV R148, 0x2 ;  /* 0x0000000200947802 */ /* 0x000fe20000000f00 */
[----:B-1----:R-:W-:Y:S01]  /*12d60*/  IMAD.MOV.U32 R3, RZ, RZ, 0x1c1f ;  /* 0x00001c1fff037424 */ /* 0x002fe200078e00ff */
[----:B------:R-:W-:Y:S02]  /*12d70*/  MOV R2, 0x12d90 ;  /* 0x00012d9000027802 */ /* 0x000fe40000000f00 */
[----:B--234-:R-:W-:Y:S05]  /*12d80*/  CALL.REL.NOINC `($__internal_4_$__cuda_sm70_shflsync_idx_p) ;  /* 0x0000023000007944 */ /* 0x01cfea0003c00000 */
[----:B------:R-:W-:Y:S01]  /*12d90*/  MOV R4, R149 ;  /* 0x0000009500047202 */ /* 0x000fe20000000f00 */
[----:B------:R-:W-:Y:S05]  /*12da0*/  BRA `(.L_x_690) ;  /* 0xffffca8000007947 */ /* 0x000fea000383ffff */
.L_x_657:
[----:B------:R-:W-:Y:S01]  /*12db0*/  IMAD.MOV.U32 R147, RZ, RZ, R11 ;  /* 0x000000ffff937224 */ /* 0x000fe200078e000b */
[----:B------:R-:W-:Y:S01]  /*12dc0*/  MOV R148, 0x2 ;  /* 0x0000000200947802 */ /* 0x000fe20000000f00 */
[----:B-1----:R-:W-:Y:S01]  /*12dd0*/  IMAD.MOV.U32 R3, RZ, RZ, 0x1c1f ;  /* 0x00001c1fff037424 */ /* 0x002fe200078e00ff */
[----:B------:R-:W-:Y:S02]  /*12de0*/  MOV R2, 0x12e00 ;  /* 0x00012e0000027802 */ /* 0x000fe40000000f00 */
[----:B--234-:R-:W-:Y:S05]  /*12df0*/  CALL.REL.NOINC `($__internal_4_$__cuda_sm70_shflsync_idx_p) ;  /* 0x000001c000007944 */ /* 0x01cfea0003c00000 */
[----:B------:R-:W-:Y:S01]  /*12e00*/  MOV R0, R149 ;  /* 0x0000009500007202 */ /* 0x000fe20000000f00 */
[----:B------:R-:W-:Y:S05]  /*12e10*/  BRA `(.L_x_691) ;  /* 0xffffca3000007947 */ /* 0x000fea000383ffff */
.L_x_660:
        /* <DEDUP_REMOVED lines=13> */
.L_x_662:
[----:B------:R-:W-:Y:S01]  /*12ef0*/  IMAD.MOV.U32 R147, RZ, RZ, R64 ;  /* 0x000000ffff937224 */ /* 0x000fe200078e0040 */
[----:B------:R-:W-:Y:S01]  /*12f00*/  MOV R148, RZ ;  /* 0x000000ff00947202 */ /* 0x000fe20000000f00 */
[----:B-1----:R-:W-:Y:S01]  /*12f10*/  IMAD.MOV.U32 R3, RZ, RZ, 0x1f ;  /* 0x0000001fff037424 */ /* 0x002fe200078e00ff */
[----:B------:R-:W-:Y:S02]  /*12f20*/  MOV R2, 0x12f40 ;  /* 0x00012f4000027802 */ /* 0x000fe40000000f00 */
[----:B--23--:R-:W-:Y:S05]  /*12f30*/  CALL.REL.NOINC `($__internal_4_$__cuda_sm70_shflsync_idx_p) ;  /* 0x0000008000007944 */ /* 0x00cfea0003c00000 */
[----:B------:R-:W-:Y:S01]  /*12f40*/  MOV R0, R149 ;  /* 0x0000009500007202 */ /* 0x000fe20000000f00 */
[----:B------:R-:W-:Y:S05]  /*12f50*/  BRA `(.L_x_693) ;  /* 0xffffcc7000007947 */ /* 0x000fea000383ffff */
        .weak           $__internal_3_$__cuda_sm70_shflsync_bfly_p
        .type           $__internal_3_$__cuda_sm70_shflsync_bfly_p,@function
        .size           $__internal_3_$__cuda_sm70_shflsync_bfly_p,($__internal_4_$__cuda_sm70_shflsync_idx_p - $__internal_3_$__cuda_sm70_shflsync_bfly_p)
$__internal_3_$__cuda_sm70_shflsync_bfly_p:
[----:B------:R-:W-:Y:S02]  /*12f60*/  MOV R175, 0x1f ;  /* 0x0000001f00af7802 */ /* 0x000fe40000000f00 */
[----:B------:R-:W-:-:S04]  /*12f70*/  MOV R180, 0xffffffff ;  /* 0xffffffff00b47802 */ /* 0x000fc80000000f00 */
[----:B------:R-:W-:Y:S04]  /*12f80*/  WARPSYNC R180 ;  /* 0x000000b400007348 */ /* 0x000fe80003800000 */
[----:B------:R1:W2:Y:S02]  /*12f90*/  SHFL.BFLY PT, R175, R144, R3, R175 ;  /* 0x0c00000390af7389 */ /* 0x0002a400000e00af */
[----:B-1----:R-:W-:-:S04]  /*12fa0*/  MOV R3, 0x0 ;  /* 0x0000000000037802 */ /* 0x002fc80000000f00 */
[----:B--2---:R-:W-:Y:S05]  /*12fb0*/  RET.REL.NODEC R2 `(_ZN7cutlass13device_kernelIN5flash19enable_sm80_to_sm89INS1_16FlashAttnFwdSm80INS1_25CollectiveMainloopFwdSm80ILi4ELi1ELb0EN4cute5tupleIJNS5_1CILi128EEENS7_ILi64EEENS7_ILi96EEEEEELi96ENS_6half_tEfNS_4arch4Sm80ELb1ELb0ELb0ELb0ELb1ELb0ELb1ELb0EEENS1_21CollectiveEpilogueFwdINS6_IJS8_SA_S9_EEENS6_IJNS7_ILi1EEESI_SI_EEESC_SE_Li128ELb0ELb1ELb0ELb0EEENS1_30DynamicPersistentTileSchedulerILi128ELi128ELb0ELb1ELb0EEEEEEEEEvNT_6ParamsE) ;  /* 0xfffed04002007950 */ /* 0x004fea0003c3ffff */
        .weak           $__internal_4_$__cuda_sm70_shflsync_idx_p
        .type           $__internal_4_$__cuda_sm70_shflsync_idx_p,@function
        .size           $__internal_4_$__cuda_sm70_shflsync_idx_p,(.L_x_864 - $__internal_4_$__cuda_sm70_shflsync_idx_p)
$__internal_4_$__cuda_sm70_shflsync_idx_p:
[----:B------:R-:W-:-:S04]  /*12fc0*/  MOV R149, 0xffffffff ;  /* 0xffffffff00957802 */ /* 0x000fc80000000f00 */
[----:B------:R-:W-:Y:S04]  /*12fd0*/  WARPSYNC R149 ;  /* 0x0000009500007348 */ /* 0x000fe80003800000 */
[----:B------:R1:W2:Y:S02]  /*12fe0*/  SHFL.IDX PT, R149, R147, R148, R3 ;  /* 0x0000009493957389 */ /* 0x0002a400000e0003 */
[----:B-1----:R-:W-:-:S04]  /*12ff0*/  MOV R3, 0x0 ;  /* 0x0000000000037802 */ /* 0x002fc80000000f00 */
[----:B--2---:R-:W-:Y:S05]  /*13000*/  RET.REL.NODEC R2 `(_ZN7cutlass13device_kernelIN5flash19enable_sm80_to_sm89INS1_16FlashAttnFwdSm80INS1_25CollectiveMainloopFwdSm80ILi4ELi1ELb0EN4cute5tupleIJNS5_1CILi128EEENS7_ILi64EEENS7_ILi96EEEEEELi96ENS_6half_tEfNS_4arch4Sm80ELb1ELb0ELb0ELb0ELb1ELb0ELb1ELb0EEENS1_21CollectiveEpilogueFwdINS6_IJS8_SA_S9_EEENS6_IJNS7_ILi1EEESI_SI_EEESC_SE_Li128ELb0ELb1ELb0ELb0EEENS1_30DynamicPersistentTileSchedulerILi128ELi128ELb0ELb1ELb0EEEEEEEEEvNT_6ParamsE) ;  /* 0xfffecff002007950 */ /* 0x004fea0003c3ffff */
.L_x_694:
        /* <DEDUP_REMOVED lines=15> */
.L_x_864:


//--------------------- .text._ZN7cutlass13device_kernelIN5flash19enable_sm80_to_sm89INS1_16FlashAttnFwdSm80INS1_25CollectiveMainloopFwdSm80ILi4ELi1ELb0EN4cute5tupleIJNS5_1CILi128EEENS7_ILi64EEENS7_ILi96EEEEEELi96ENS_6half_tEfNS_4arch4Sm80ELb1ELb0ELb0ELb1ELb1ELb0ELb1ELb0EEENS1_21CollectiveEpilogueFwdINS6_IJS8_SA_S9_EEENS6_IJNS7_ILi1EEESI_SI_EEESC_SE_Li128ELb1ELb1ELb0ELb0EEENS1_19SingleTileSchedulerILb1ELb0ELb1ELi128EEEEEEEEEvNT_6ParamsE --------------------------
	.section	.text._ZN7cutlass13device_kernelIN5flash19enable_sm80_to_sm89INS1_16FlashAttnFwdSm80INS1_25CollectiveMainloopFwdSm80ILi4ELi1ELb0EN4cute5tupleIJNS5_1CILi128EEENS7_ILi64EEENS7_ILi96EEEEEELi96ENS_6half_tEfNS_4arch4Sm80ELb1ELb0ELb0ELb1ELb1ELb0ELb1ELb0EEENS1_21CollectiveEpilogueFwdINS6_IJS8_SA_S9_EEENS6_IJNS7_ILi1EEESI_SI_EEESC_SE_Li128ELb1ELb1ELb0ELb0EEENS1_19SingleTileSchedulerILb1ELb0ELb1ELi128EEEEEEEEEvNT_6ParamsE,"ax",@progbits
	.sectioninfo	@"SHI_REGISTERS=255"
	.align	128
.text._ZN7cutlass13device_kernelIN5flash19enable_sm80_to_sm89INS1_16FlashAttnFwdSm80INS1_25CollectiveMainloopFwdSm80ILi4ELi1ELb0EN4cute5tupleIJNS5_1CILi128EEENS7_ILi64EEENS7_ILi96EEEEEELi96ENS_6half_tEfNS_4arch4Sm80ELb1ELb0ELb0ELb1ELb1ELb0ELb1ELb0EEENS1_21CollectiveEpilogueFwdINS6_IJS8_SA_S9_EEENS6_IJNS7_ILi1EEESI_SI_EEESC_SE_Li128ELb1ELb1ELb0ELb0EEENS1_19SingleTileSchedulerILb1ELb0ELb1ELi128EEEEEEEEEvNT_6ParamsE:
        .type           _ZN7cutlass13device_kernelIN5flash19enable_sm80_to_sm89INS1_16FlashAttnFwdSm80INS1_25CollectiveMainloopFwdSm80ILi4ELi1ELb0EN4cute5tupleIJNS5_1CILi128EEENS7_ILi64EEENS7_ILi96EEEEEELi96ENS_6half_tEfNS_4arch4Sm80ELb1ELb0ELb0ELb1ELb1ELb0ELb1ELb0EEENS1_21CollectiveEpilogueFwdINS6_IJS8_SA_S9_EEENS6_IJNS7_ILi1EEESI_SI_EEESC_SE_Li128ELb1ELb1ELb0ELb0EEENS1_19SingleTileSchedulerILb1ELb0ELb1ELi128EEEEEEEEEvNT_6ParamsE,@function
        .size           _ZN7cutlass13device_kernelIN5flash19enable_sm80_to_sm89INS1_16FlashAttnFwdSm80INS1_25CollectiveMainloopFwdSm80ILi4ELi1ELb0EN4cute5tupleIJNS5_1CILi128EEENS7_ILi64EEENS7_ILi96EEEEEELi96ENS_6half_tEfNS_4arch4Sm80ELb1ELb0ELb0ELb1ELb1ELb0ELb1ELb0EEENS1_21CollectiveEpilogueFwdINS6_IJS8_SA_S9_EEENS6_IJNS7_ILi1EEESI_SI_EEESC_SE_Li128ELb1ELb1ELb0ELb0EEENS1_19SingleTileSchedulerILb1ELb0ELb1ELi128EEEEEEEEEvNT_6ParamsE,(.L_x_867 - _ZN7cutlass13device_kernelIN5flash19enable_sm80_to_sm89INS1_16FlashAttnFwdSm80INS1_25CollectiveMainloopFwdSm80ILi4ELi1ELb0EN4cute5tupleIJNS5_1CILi128EEENS7_ILi64EEENS7_ILi96EEEEEELi96ENS_6half_tEfNS_4arch4Sm80ELb1ELb0ELb0ELb1ELb1ELb0ELb1ELb0EEENS1_21CollectiveEpilogueFwdINS6_IJS8_SA_S9_EEENS6_IJNS7_ILi1EEESI_SI_EEESC_SE_Li128ELb1ELb1ELb0ELb0EEENS1_19SingleTileSchedulerILb1ELb0ELb1ELi128EEEEEEEEEvNT_6ParamsE)
        .other          _ZN7cutlass13device_kernelIN5flash19enable_sm80_to_sm89INS1_16FlashAttnFwdSm80INS1_25CollectiveMainloopFwdSm80ILi4ELi1ELb0EN4cute5tupleIJNS5_1CILi128EEENS7_ILi64EEENS7_ILi96EEEEEELi96ENS_6half_tEfNS_4arch4Sm80ELb1ELb0ELb0ELb1ELb1ELb0ELb1ELb0EEENS1_21CollectiveEpilogueFwdINS6_IJS8_SA_S9_EEENS6_IJNS7_ILi1EEESI_SI_EEESC_SE_Li128ELb1ELb1ELb0ELb0EEENS1_19SingleTileSchedulerILb1ELb0ELb1ELi128EEEEEEEEEvNT_6ParamsE,@"STO_CUDA_ENTRY STV_DEFAULT"
_ZN7cutlass13device_kernelIN5flash19enable_sm80_to_sm89INS1_16FlashAttnFwdSm80INS1_25CollectiveMainloopFwdSm80ILi4ELi1ELb0EN4cute5tupleIJNS5_1CILi128EEENS7_ILi64EEENS7_ILi96EEEEEELi96ENS_6half_tEfNS_4arch4Sm80ELb1ELb0ELb0ELb1ELb1ELb0ELb1ELb0EEENS1_21CollectiveEpilogueFwdINS6_IJS8_SA_S9_EEENS6_IJNS7_ILi1EEESI_SI_EEESC_SE_Li128ELb1ELb1ELb0ELb0EEENS1_19SingleTileSchedulerILb1ELb0ELb1ELi128EEEEEEEEEvNT_6ParamsE:
[----:B------:R-:W-:Y:S02]  /*0000*/  MOV R1, c[0x0][0x28] ;  /* 0x00000a0000017a02 */ /* 0x000fe40000000f00 */
[----:B------:R-:W1:Y:S01]  /*0010*/  S2R R143, SR_TID.X ;  /* 0x00000000008f7919 */ /* 0x000e620000002100 */
[----:B------:R-:W2:Y:S01]  /*0020*/  S2UR UR13, SR_CTAID.Z ;  /* 0x00000000000d79c3 */ /* 0x000ea20000002700 */
[----:B------:R-:W-:Y:S01]  /*0030*/  UMOV UR17, 0x4 ;  /* 0x0000000400117882 */ /* 0x000fe20000000000 */
[----:B------:R-:W-:Y:S01]  /*0040*/  IADD3 R1, R1, -0x50, RZ ;  /* 0xffffffb001017810 */ /* 0x000fe20007ffe0ff */
[----:B------:R-:W-:Y:S02]  /*0050*/  ULDC.64 UR4, c[0x0][0x568] ;  /* 0x00015a0000047ab9 */ /* 0x000fe40000000a00 */
[----:B------:R-:W-:-:S03]  /*0060*/  ULDC.64 UR14, c[0x0][0x118] ;  /* 0x00004600000e7ab9 */ /* 0x000fc60000000a00 */
[----:B------:R-:W3:Y:S01]  /*0070*/  S2UR UR10, SR_CTAID.X ;  /* 0x00000000000a79c3 */ /* 0x000ee20000002500 */
[----:B-1----:R-:W-:Y:S01]  /*0080*/  SHF.R.U32.HI R0, RZ, 0x5, R143 ;  /* 0x00000005ff007819 */ /* 0x002fe2000001168f */
[----:B--2---:R-:W-:-:S05]  /*0090*/  UIMAD.WIDE UR4, UR13, UR17, UR4 ;  /* 0x000000110d0472a5 */ /* 0x004fca000f8e0204 */
[----:B------:R-:W1:Y:S02]  /*00a0*/  SHFL.IDX PT, R0, R0, RZ, 0x1f ;  /* 0x00001fff00007589 */ /* 0x000e6400000e0000 */
[----:B-1----:R-:W-:-:S13]  /*00b0*/  ISETP.NE.AND P0, PT, R0, RZ, PT ;  /* 0x000000ff0000720c */ /* 0x002fda0003f05270 */
[----:B---3--:R-:W-:Y:S05]  /*00c0*/  @!P0 BRA `(.L_x_695) ;  /* 0x000001c000008947 */ /* 0x008fea0003800000 */
[----:B------:R-:W-:-:S04]  /*00d0*/  ISETP.NE.U32.AND P0, PT, RZ, c[0x0][0x568], PT ;  /* 0x00015a00ff007a0c */ /* 0x000fc80003f05070 */
[----:B------:R-:W-:-:S13]  /*00e0*/  ISETP.NE.AND.EX P0, PT, RZ, c[0x0][0x56c], PT, P0 ;  /* 0x00015b00ff007a0c */ /* 0x000fda0003f05300 */
[----:B------:R-:W-:Y:S05]  /*00f0*/  @!P0 BRA `(.L_x_696) ;  /* 0x0000005000008947 */ /* 0x000fea0003800000 */
[----:B------:R-:W-:Y:S02]  /*0100*/  MOV R2, UR4 ;  /* 0x0000000400027c02 */ /* 0x000fe40008000f00 */
[----:B------:R-:W-:-:S05]  /*0110*/  MOV R3, UR5 ;  /* 0x0000000500037c02 */ /* 0x000fca0008000f00 */
[----:B------:R-:W2:Y:S02]  /*0120*/  LDG.E R0, [R2.64] ;  /* 0x0000000e02007981 */ /* 0x000ea4000c1e1900 */
[----:B--2---:R1:W2:Y:S02]  /*0130*/  R2UR UR5, R0 ;  /* 0x00000000000573c2 */ /* 0x0042a400000e0000 */
[----:B-12---:R-:W-:Y:S05]  /*0140*/  BRA `(.L_x_697) ;  /* 0x000000e000007947 */ /* 0x006fea0003800000 */
.L_x_696:
[----:B------:R-:W-:-:S04]  /*0150*/  ISETP.NE.U32.AND P0, PT, RZ, c[0x0][0x560], PT ;  /* 0x00015800ff007a0c */ /* 0x000fc80003f05070 */
[----:B------:R-:W-:-:S13]  /*0160*/  ISETP.NE.AND.EX P0, PT, RZ, c[0x0][0x564], PT, P0 ;  /* 0x00015900ff007a0c */ /* 0x000fda0003f05300 */
[----:B------:R-:W-:Y:S05]  /*0170*/  @!P0 BRA `(.L_x_698) ;  /* 0x000000a000008947 */ /* 0x000fea0003800000 */
[----:B------:R-:W-:Y:S02]  /*0180*/  ULDC.64 UR4, c[0x0][0x560] ;  /* 0x0001580000047ab9 */ /* 0x000fe40000000a00 */
[----:B------:R-:W-:-:S06]  /*0190*/  UIMAD.WIDE UR4, UR13, UR17, UR4 ;  /* 0x000000110d0472a5 */ /* 0x000fcc000f8e0204 */
[----:B------:R-:W-:Y:S02]  /*01a0*/  MOV R2, UR4 ;  /* 0x0000000400027c02 */ /* 0x000fe40008000f00 */
[----:B------:R-:W-:-:S05]  /*01b0*/  MOV R3, UR5 ;  /* 0x0000000500037c02 */ /* 0x000fca0008000f00 */
[----:B------:R1:W2:Y:S04]  /*01c0*/  LDG.E R0, [R2.64] ;  /* 0x0000000e02007981 */ /* 0x0002a8000c1e1900 */
[----:B-1----:R-:W3:Y:S01]  /*01d0*/  LDG.E R2, [R2.64+0x4] ;  /* 0x0000040e02027981 */ /* 0x002ee2000c1e1900 */
[----:B--2---:R-:W1:Y:S08]  /*01e0*/  R2UR UR4, R0 ;  /* 0x00000000000473c2 */ /* 0x004e7000000e0000 */
[----:B---3--:R-:W1:Y:S02]  /*01f0*/  R2UR UR5, R2 ;  /* 0x00000000020573c2 */ /* 0x008e6400000e0000 */
[----:B-1----:R-:W-:Y:S01]  /*0200*/  UIADD3 UR5, -UR4, UR5, URZ ;  /* 0x0000000504057290 */ /* 0x002fe2000fffe13f */
[----:B------:R-:W-:Y:S05]  /*0210*/  BRA `(.L_x_697) ;  /* 0x0000001000007947 */ /* 0x000fea0003800000 */
.L_x_698:
[----:B------:R-:W-:Y:S02]  /*0220*/  ULDC UR5, c[0x0][0x54c] ;  /* 0x0001530000057ab9 */ /* 0x000fe40000000800 */
.L_x_697:
[----:B------:R-:W-:Y:S02]  /*0230*/  ULDC UR4, c[0x0][0x548] ;  /* 0x0001520000047ab9 */ /* 0x000fe40000000800 */
[----:B------:R-:W-:-:S02]  /*0240*/  USHF.L.U32 UR10, UR10, 0x7, URZ ;  /* 0x000000070a0a7899 */ /* 0x000fc4000800063f */
[----:B------:R-:W-:-:S04]  /*0250*/  UIMAD UR4, UR5, UR4, URZ ;  /* 0x00000004050472a4 */ /* 0x000fc8000f8e023f */
[----:B------:R-:W-:-:S04]  /*0260*/  UISETP.GE.AND UP0, UPT, UR10, UR4, UPT ;  /* 0x000000040a00728c */ /* 0x000fc8000bf06270 */
[----:B------:R-:W-:Y:S01]  /*0270*/  USEL UR13, UR13, 0xffffffff, !UP0 ;  /* 0xffffffff0d0d7887 */ /* 0x000fe2000c000000 */
[----:B------:R-:W-:Y:S05]  /*0280*/  BRA `(.L_x_699) ;  /* 0x000001b000007947 */ /* 0x000fea0003800000 */
.L_x_695:
        /* <DEDUP_REMOVED lines=8> */
.L_x_700:
        /* <DEDUP_REMOVED lines=13> */
.L_x_702:
[----:B------:R-:W-:Y:S02]  /*03e0*/  ULDC UR5, c[0x0][0x54c] ;  /* 0x0001530000057ab9 */ /* 0x000fe40000000800 */
.L_x_701:
[----:B------:R-:W-:Y:S02]  /*03f0*/  ULDC UR4, c[0x0][0x548] ;  /* 0x0001520000047ab9 */ /* 0x000fe40000000800 */
[----:B------:R-:W-:-:S02]  /*0400*/  USHF.L.U32 UR10, UR10, 0x7, URZ ;  /* 0x000000070a0a7899 */ /* 0x000fc4000800063f */
[----:B------:R-:W-:-:S04]  /*0410*/  UIMAD UR4, UR5, UR4, URZ ;  /* 0x00000004050472a4 */ /* 0x000fc8000f8e023f */
[----:B------:R-:W-:-:S04]  /*0420*/  UISETP.GE.AND UP0, UPT, UR10, UR4, UPT ;  /* 0x000000040a00728c */ /* 0x000fc8000bf06270 */
[----:B------:R-:W-:-:S06]  /*0430*/  USEL UR13, UR13, 0xffffffff, !UP0 ;  /* 0xffffffff0d0d7887 */ /* 0x000fcc000c000000 */
.L_x_699:
[----:B------:R-:W-:-:S13]  /*0440*/  ISETP.LE.AND P0, PT, RZ, UR13, PT ;  /* 0x0000000dff007c0c */ /* 0x000fda000bf03270 */
[----:B------:R-:W-:Y:S05]  /*0450*/  @!P0 EXIT ;  /* 0x000000000000894d */ /* 0x000fea0003800000 */
[----:B------:R-:W-:Y:S02]  /*0460*/  ULDC.64 UR8, c[0x0][0x370] ;  /* 0x0000dc0000087ab9 */ /* 0x000fe40000000a00 */
[----:B------:R-:W-:Y:S02]  /*0470*/  UISETP.NE.U32.AND UP1, UPT, URZ, UR8, UPT ;  /* 0x000000083f00728c */ /* 0x000fe4000bf25070 */
[----:B------:R-:W-:Y:S02]  /*0480*/  ULDC.64 UR4, c[0x0][0x360] ;  /* 0x0000d80000047ab9 */ /* 0x000fe40000000a00 */
[----:B------:R-:W-:Y:S02]  /*0490*/  UISETP.NE.U32.AND UP0, UPT, URZ, UR4, UPT ;  /* 0x000000043f00728c */ /* 0x000fe4000bf05070 */
[----:B------:R-:W-:Y:S02]  /*04a0*/  ULDC.64 UR6, c[0x0][0x348] ;  /* 0x0000d20000067ab9 */ /* 0x000fe40000000a00 */
[----:B------:R-:W-:-:S02]  /*04b0*/  UISETP.NE.AND.EX UP1, UPT, URZ, UR9, UPT, UP1 ;  /* 0x000000093f00728c */ /* 0x000fc4000bf25310 */
[----:B------:R-:W-:Y:S02]  /*04c0*/  UISETP.NE.U32.AND UP2, UPT, URZ, UR6, UPT ;  /* 0x000000063f00728c */ /* 0x000fe4000bf45070 */
[----:B------:R-:W-:Y:S02]  /*04d0*/  UISETP.NE.AND.EX UP0, UPT, URZ, UR5, UPT, UP0 ;  /* 0x000000053f00728c */ /* 0x000fe4000bf05300 */
[----:B------:R-:W-:Y:S01]  /*04e0*/  UISETP.NE.AND.EX UP2, UPT, URZ, UR7, UPT, UP2 ;  /* 0x000000073f00728c */ /* 0x000fe2000bf45320 */
[----:B------:R-:W-:Y:S01]  /*04f0*/  PLOP3.LUT P2, PT, PT, PT, UP1, 0x80, 0x0 ;  /* 0x000000000000781c */ /* 0x000fe20003f4f018 */
[----:B------:R-:W-:Y:S02]  /*0500*/  ULDC.64 UR8, c[0x0][0x370] ;  /* 0x0000dc0000087ab9 */ /* 0x000fe40000000a00 */
[----:B------:R-:W-:Y:S01]  /*0510*/  ULDC.64 UR6, c[0x0][0x348] ;  /* 0x0000d20000067ab9 */ /* 0x000fe20000000a00 */
[----:B------:R-:W-:Y:S01]  /*0520*/  PLOP3.LUT P0, PT, PT, PT, UP0, 0x80, 0x0 ;  /* 0x000000000000781c */ /* 0x000fe20003f0f008 */
[----:B------:R-:W-:Y:S01]  /*0530*/  ULDC.64 UR4, c[0x0][0x360] ;  /* 0x0000d80000047ab9 */ /* 0x000fe20000000a00 */
[----:B------:R-:W-:Y:S01]  /*0540*/  PLOP3.LUT P1, PT, PT, PT, UP2, 0x80, 0x0 ;  /* 0x000000000000781c */ /* 0x000fe20003f2f028 */
[----:B------:R-:W-:-:S02]  /*0550*/  @UP1 UIMAD.WIDE UR8, UR13, UR17, UR8 ;  /* 0x000000110d0812a5 */ /* 0x000fc4000f8e0208 */
[----:B------:R-:W-:Y:S02]  /*0560*/  @UP0 UIMAD.WIDE UR4, UR13, UR17, UR4 ;  /* 0x000000110d0402a5 */ /* 0x000fe4000f8e0204 */
[----:B------:R-:W-:Y:S02]  /*0570*/  UIMAD.WIDE UR6, UR13, UR17, UR6 ;  /* 0x000000110d0672a5 */ /* 0x000fe4000f8e0206 */
[----:B------:R-:W-:Y:S02]  /*0580*/  IMAD.U32 R3, RZ, RZ, UR9 ;  /* 0x00000009ff037e24 */ /* 0x000fe4000f8e00ff */
[----:B------:R-:W-:Y:S01]  /*0590*/  IMAD.U32 R2, RZ, RZ, UR8 ;  /* 0x00000008ff027e24 */ /* 0x000fe2000f8e00ff */
[----:B------:R-:W-:Y:S01]  /*05a0*/  MOV R4, UR4 ;  /* 0x0000000400047c02 */ /* 0x000fe20008000f00 */
[----:B------:R-:W-:Y:S01]  /*05b0*/  IMAD.U32 R5, RZ, RZ, UR5 ;  /* 0x00000005ff057e24 */ /* 0x000fe2000f8e00ff */
[----:B------:R-:W-:Y:S01]  /*05c0*/  MOV R6, UR6 ;  /* 0x0000000600067c02 */ /* 0x000fe20008000f00 */
[----:B------:R-:W-:Y:S01]  /*05d0*/  IMAD.U32 R7, RZ, RZ, UR7 ;  /* 0x00000007ff077e24 */ /* 0x000fe2000f8e00ff */
[----:B------:R1:W2:Y:S04]  /*05e0*/  @P2 LDG.E R3, [R2.64] ;  /* 0x0000000e02032981 */ /* 0x0002a8000c1e1900 */
[----:B------:R-:W3:Y:S04]  /*05f0*/  @P0 LDG.E R0, [R4.64] ;  /* 0x0000000e04000981 */ /* 0x000ee8000c1e1900 */
[----:B-1----:R-:W4:Y:S01]  /*0600*/  @P1 LDG.E R2, [R6.64] ;  /* 0x0000000e06021981 */ /* 0x002f22000c1e1900 */
[----:B------:R-:W1:Y:S01]  /*0610*/  S2UR UR9, SR_CTAID.Y ;  /* 0x00000000000979c3 */ /* 0x000e620000002600 */
[----:B------:R-:W-:-:S02]  /*0620*/  UMOV UR11, URZ ;  /* 0x0000003f000b7c82 */ /* 0x000fc40008000000 */
[----:B------:R-:W-:Y:S02]  /*0630*/  ULDC UR12, c[0x0][0x168] ;  /* 0x00005a00000c7ab9 */ /* 0x000fe40000000800 */
[----:B------:R-:W-:Y:S02]  /*0640*/  UMOV UR16, URZ ;  /* 0x0000003f00107c82 */ /* 0x000fe40008000000 */
[----:B------:R-:W-:Y:S02]  /*0650*/  ULDC UR4, c[0x0][0x2ac] ;  /* 0x0000ab0000047ab9 */ /* 0x000fe40000000800 */
[----:B------:R-:W-:Y:S02]  /*0660*/  ULDC UR7, c[0x0][0x1d0] ;  /* 0x0000740000077ab9 */ /* 0x000fe40000000800 */
[----:B------:R-:W-:Y:S02]  /*0670*/  UIMAD UR7, UR4, UR7, URZ ;  /* 0x00000007040772a4 */ /* 0x000fe4000f8e023f */
[----:B-1----:R-:W-:Y:S01]  /*0680*/  USHF.R.S32.HI UR8, URZ, 0x1f, UR9 ;  /* 0x0000001f3f087899 */ /* 0x002fe20008011409 */
[----:B--2---:R1:W2:Y:S08]  /*0690*/  @P2 R2UR UR11, R3 ;  /* 0x00000000030b23c2 */ /* 0x0042b000000e0000 */
[----:B---3--:R1:W3:Y:S08]  /*06a0*/  @P0 R2UR UR12, R0 ;  /* 0x00000000000c03c2 */ /* 0x0082f000000e0000 */
[----:B----4-:R1:W4:Y:S02]  /*06b0*/  @P1 R2UR UR16, R2 ;  /* 0x00000000021013c2 */ /* 0x01032400000e0000 */
[----:B-1--4-:R-:W-:Y:S05]  /*06c0*/  @P0 BRA `(.L_x_703) ;  /* 0x0000006000000947 */ /* 0x012fea0003800000 */
[----:B--2---:R-:W-:Y:S05]  /*06d0*/  @!P1 BRA `(.L_x_703) ;  /* 0x0000005000009947 */ /* 0x004fea0003800000 */
[----:B------:R-:W2:Y:S04]  /*06e0*/  LDG.E R2, [R6.64] ;  /* 0x0000000e06027981 */ /* 0x000ea8000c1e1900 */
[----:B------:R-:W4:Y:S01]  /*06f0*/  LDG.E R0, [R6.64+0x4] ;  /* 0x0000040e06007981 */ /* 0x000f22000c1e1900 */
[----:B--23--:R-:W1:Y:S08]  /*0700*/  R2UR UR12, R2 ;  /* 0x00000000020c73c2 */ /* 0x00ce7000000e0000 */
[----:B----4-:R-:W1:Y:S02]  /*0710*/  R2UR UR4, R0 ;  /* 0x00000000000473c2 */ /* 0x010e6400000e0000 */
[----:B-1----:R-:W-:-:S06]  /*0720*/  UIADD3 UR12, -UR12, UR4, URZ ;  /* 0x000000040c0c7290 */ /* 0x002fcc000fffe13f */
.L_x_703:
[----:B--2---:R-:W-:-:S04]  /*0730*/  ISETP.NE.U32.AND P0, PT, RZ, c[0x0][0x368], PT ;  /* 0x0000da00ff007a0c */ /* 0x004fc80003f05070 */
[----:B------:R-:W-:-:S13]  /*0740*/  ISETP.NE.AND.EX P0, PT, RZ, c[0x0][0x36c], PT, P0 ;  /* 0x0000db00ff007a0c */ /* 0x000fda0003f05300 */
[----:B------:R-:W-:Y:S05]  /*0750*/  @!P0 BRA `(.L_x_704) ;  /* 0x0000007000008947 */ /* 0x000fea0003800000 */
[----:B------:R-:W-:Y:S02]  /*0760*/  ULDC.64 UR4, c[0x0][0x368] ;  /* 0x0000da0000047ab9 */ /* 0x000fe40000000a00 */
[----:B------:R-:W-:-:S06]  /*0770*/  UIMAD.WIDE UR4, UR13, UR17, UR4 ;  /* 0x000000110d0472a5 */ /* 0x000fcc000f8e0204 */
[----:B------:R-:W-:Y:S02]  /*0780*/  MOV R2, UR4 ;  /* 0x0000000400027c02 */ /* 0x000fe40008000f00 */
[----:B------:R-:W-:-:S05]  /*0790*/  MOV R3, UR5 ;  /* 0x0000000500037c02 */ /* 0x000fca0008000f00 */
[----:B------:R-:W2:Y:S02]  /*07a0*/  LDG.E R0, [R2.64] ;  /* 0x0000000e02007981 */ /* 0x000ea4000c1e1900 */
[----:B--2---:R1:W2:Y:S02]  /*07b0*/  R2UR UR7, R0 ;  /* 0x00000000000773c2 */ /* 0x0042a400000e0000 */
[----:B-12---:R-:W-:Y:S05]  /*07c0*/  BRA `(.L_x_705) ;  /* 0x000000c000007947 */ /* 0x006fea0003800000 */
.L_x_704:
[----:B------:R-:W-:-:S04]  /*07d0*/  ISETP.NE.U32.AND P0, PT, RZ, c[0x0][0x350], PT ;  /* 0x0000d400ff007a0c */ /* 0x000fc80003f05070 */
[----:B------:R-:W-:-:S13]  /*07e0*/  ISETP.NE.AND.EX P0, PT, RZ, c[0x0][0x354], PT, P0 ;  /* 0x0000d500ff007a0c */ /* 0x000fda0003f05300 */
[----:B------:R-:W-:Y:S05]  /*07f0*/  @!P0 BRA `(.L_x_705) ;  /* 0x0000009000008947 */ /* 0x000fea0003800000 */
[----:B------:R-:W-:Y:S02]  /*0800*/  ULDC.64 UR4, c[0x0][0x350] ;  /* 0x0000d40000047ab9 */ /* 0x000fe40000000a00 */
[----:B------:R-:W-:-:S06]  /*0810*/  UIMAD.WIDE UR4, UR13, UR17, UR4 ;  /* 0x000000110d0472a5 */ /* 0x000fcc000f8e0204 */
[----:B------:R-:W-:Y:S02]  /*0820*/  MOV R2, UR4 ;  /* 0x0000000400027c02 */ /* 0x000fe40008000f00 */
[----:B------:R-:W-:-:S05]  /*0830*/  MOV R3, UR5 ;  /* 0x0000000500037c02 */ /* 0x000fca0008000f00 */
[----:B------:R-:W2:Y:S04]  /*0840*/  LDG.E R4, [R2.64] ;  /* 0x0000000e02047981 */ /* 0x000ea8000c1e1900 */
[----:B------:R-:W4:Y:S01]  /*0850*/  LDG.E R0, [R2.64+0x4] ;  /* 0x0000040e02007981 */ /* 0x000f22000c1e1900 */
[----:B--2---:R-:W1:Y:S08]  /*0860*/  R2UR UR4, R4 ;  /* 0x00000000040473c2 */ /* 0x004e7000000e0000 */
[----:B----4-:R-:W1:Y:S02]  /*0870*/  R2UR UR7, R0 ;  /* 0x00000000000773c2 */ /* 0x010e6400000e0000 */
[----:B-1----:R-:W-:-:S06]  /*0880*/  UIADD3 UR7, -UR4, UR7, URZ ;  /* 0x0000000704077290 */ /* 0x002fcc000fffe13f */
.L_x_705:
[----:B------:R-:W-:Y:S01]  /*0890*/  ULDC UR4, c[0x0][0x2c4] ;  /* 0x0000b10000047ab9 */ /* 0x000fe20000000800 */
[----:B------:R-:W-:Y:S01]  /*08a0*/  PLOP3.LUT P4, PT, PT, PT, PT, 0x80, 0x0 ;  /* 0x000000000000781c */ /* 0x000fe20003f8f070 */
[----:B------:R-:W-:Y:S01]  /*08b0*/  UISETP.NE.AND UP1, UPT, UR4, 0x1, UPT ;  /* 0x000000010400788c */ /* 0x000fe2000bf25270 */
[----:B------:R-:W-:Y:S01]  /*08c0*/  CS2R R94, SRZ ;  /* 0x00000000005e7805 */ /* 0x000fe2000001ff00 */
[----:B------:R-:W-:Y:S01]  /*08d0*/  UIADD3 UR7, -UR11, UR7, URZ ;  /* 0x000000070b077290 */ /* 0x000fe2000fffe13f */
[----:B------:R-:W-:Y:S01]  /*08e0*/  CS2R R92, SRZ ;  /* 0x00000000005c7805 */ /* 0x000fe2000001ff00 */
[----:B------:R-:W-:Y:S01]  /*08f0*/  ULDC.64 UR4, c[0x0][0x2c8] ;  /* 0x0000b20000047ab9 */ /* 0x000fe20000000a00 */
[----:B------:R-:W-:Y:S01]  /*0900*/  CS2R R98, SRZ ;  /* 0x0000000000627805 */ /* 0x000fe2000001ff00 */
[----:B---3--:R-:W-:Y:S01]  /*0910*/  UIADD3 UR6, UR7, 0x40, -UR12 ;  /* 0x0000004007067890 */ /* 0x008fe2000fffe80c */
[----:B------:R-:W-:Y:S01]  /*0920*/  CS2R R96, SRZ ;  /* 0x0000000000607805 */ /* 0x000fe2000001ff00 */
[----:B------:R-:W-:Y:S01]  /*0930*/  CS2R R90, SRZ ;  /* 0x00000000005a7805 */ /* 0x000fe2000001ff00 */
[----:B------:R-:W-:Y:S01]  /*0940*/  CS2R R88, SRZ ;  /* 0x0000000000587805 */ /* 0x000fe2000001ff00 */
[----:B------:R-:W-:Y:S01]  /*0950*/  IMAD.MOV.U32 R11, RZ, RZ, RZ ;  /* 0x000000ffff0b7224 */ /* 0x000fe200078e00ff */
[----:B------:R-:W-:Y:S01]  /*0960*/  @UP1 UIADD3 UR18, UR10, 0x7f, URZ ;  /* 0x0000007f0a121890 */ /* 0x000fe2000fffe03f */
[----:B------:R-:W-:Y:S01]  /*0970*/  IMAD.MOV.U32 R86, RZ, RZ, RZ ;  /* 0x000000ffff567224 */ /* 0x000fe200078e00ff */
[----:B------:R-:W-:Y:S01]  /*0980*/  MOV R12, RZ ;  /* 0x000000ff000c7202 */ /* 0x000fe20000000f00 */
[----:B------:R-:W-:Y:S01]  /*0990*/  IMAD.MOV.U32 R84, RZ, RZ, RZ ;  /* 0x000000ffff547224 */ /* 0x000fe200078e00ff */
[----:B------:R-:W-:Y:S01]  /*09a0*/  UIMAD.WIDE.U32 UR18, UR18, UR4, URZ ;  /* 0x00000004121272a5 */ /* 0x000fe2000f8e003f */
[----:B------:R-:W-:Y:S01]  /*09b0*/  CS2R R14, SRZ ;  /* 0x00000000000e7805 */ /* 0x000fe2000001ff00 */
[----:B------:R-:W-:Y:S01]  /*09c0*/  UIADD3 UR4, UR10, 0x7f, URZ ;  /* 0x0000007f0a047890 */ /* 0x000fe2000fffe03f */
[----:B------:R-:W-:Y:S01]  /*09d0*/  MOV R78, RZ ;  /* 0x000000ff004e7202 */ /* 0x000fe20000000f00 */
[----:B------:R-:W-:Y:S01]  /*09e0*/  @UP1 USHF.R.U32.HI UR4, URZ, UR5, UR19 ;  /* 0x000000053f041299 */ /* 0x000fe20008011613 */
[----:B------:R-:W-:Y:S01]  /*09f0*/  IMAD.MOV.U32 R76, RZ, RZ, RZ ;  /* 0x000000ffff4c7224 */ /* 0x000fe200078e00ff */
[----:B------:R-:W-:Y:S01]  /*0a00*/  UIADD3 UR5, UR7, 0x3f, URZ ;  /* 0x0000003f07057890 */ /* 0x000fe2000fffe03f */
[----:B------:R-:W-:Y:S01]  /*0a10*/  CS2R R16, SRZ ;  /* 0x0000000000107805 */ /* 0x000fe2000001ff00 */
[----:B------:R-:W-:Y:S01]  /*0a20*/  UIADD3 UR6, UR6, UR4, URZ ;  /* 0x0000000406067290 */ /* 0x000fe2000fffe03f */
[----:B------:R-:W-:Y:S01]  /*0a30*/  MOV R82, RZ ;  /* 0x000000ff00527202 */ /* 0x000fe20000000f00 */
[----:B------:R-:W-:Y:S01]  /*0a40*/  USHF.R.S32.HI UR18, URZ, 0x1f, UR5 ;  /* 0x0000001f3f127899 */ /* 0x000fe20008011405 */
[----:B------:R-:W-:Y:S01]  /*0a50*/  IMAD.MOV.U32 R80, RZ, RZ, RZ ;  /* 0x000000ffff507224 */ /* 0x000fe200078e00ff */
[----:B------:R-:W-:Y:S01]  /*0a60*/  USHF.R.S32.HI UR4, URZ, 0x1f, UR6 ;  /* 0x0000001f3f047899 */ /* 0x000fe20008011406 */
[----:B------:R-:W-:Y:S01]  /*0a70*/  MOV R18, RZ ;  /* 0x000000ff00127202 */ /* 0x000fe20000000f00 */
[----:B------:R-:W-:Y:S01]  /*0a80*/  ULEA.HI UR18, UR18, UR5, URZ, 0x6 ;  /* 0x0000000512127291 */ /* 0x000fe2000f8f303f */
[----:B------:R-:W-:Y:S01]  /*0a90*/  IMAD.MOV.U32 R74, RZ, RZ, RZ ;  /* 0x000000ffff4a7224 */ /* 0x000fe200078e00ff */
[----:B------:R-:W-:Y:S01]  /*0aa0*/  ULEA.HI UR4, UR4, UR6, URZ, 0x6 ;  /* 0x0000000604047291 */ /* 0x000fe2000f8f303f */
[----:B------:R-:W-:Y:S01]  /*0ab0*/  CS2R R20, SRZ ;  /* 0x0000000000147805 */ /* 0x000fe2000001ff00 */
[----:B------:R-:W-:Y:S01]  /*0ac0*/  USHF.R.S32.HI UR18, URZ, 0x6, UR18 ;  /* 0x000000063f127899 */ /* 0x000fe20008011412 */
[----:B------:R-:W-:Y:S01]  /*0ad0*/  MOV R72, RZ ;  /* 0x000000ff00487202 */ /* 0x000fe20000000f00 */
[----:B------:R-:W-:Y:S01]  /*0ae0*/  USHF.R.S32.HI UR4, URZ, 0x6, UR4 ;  /* 0x000000063f047899 */ /* 0x000fe20008011404 */
[----:B------:R-:W-:Y:S01]  /*0af0*/  IMAD.MOV.U32 R70, RZ, RZ, RZ ;  /* 0x000000ffff467224 */ /* 0x000fe200078e00ff */
[----:B------:R-:W-:Y:S01]  /*0b00*/  CS2R R22, SRZ ;  /* 0x0000000000167805 */ /* 0x000fe2000001ff00 */
[----:B------:R-:W-:Y:S01]  /*0b10*/  MOV R68, RZ ;  /* 0x000000ff00447202 */ /* 0x000fe20000000f00 */
[----:B------:R-:W-:Y:S01]  /*0b20*/  UISETP.LT.AND UP0, UPT, UR18, UR4, UPT ;  /* 0x000000041200728c */ /* 0x000fe2000bf01270 */
[----:B------:R-:W-:Y:S01]  /*0b30*/  IMAD.MOV.U32 R174, RZ, RZ, RZ ;  /* 0x000000ffffae7224 */ /* 0x000fe200078e00ff */
[----:B------:R-:W-:Y:S01]  /*0b40*/  CS2R R24, SRZ ;  /* 0x0000000000187805 */ /* 0x000fe2000001ff00 */
[----:B------:R-:W-:Y:S01]  /*0b50*/  MOV R172, RZ ;  /* 0x000000ff00ac7202 */ /* 0x000fe20000000f00 */
[----:B------:R-:W-:Y:S01]  /*0b60*/  USEL UR6, UR18, UR4, UP0 ;  /* 0x0000000412067287 */ /* 0x000fe20008000000 */
[----:B------:R-:W-:Y:S01]  /*0b70*/  IMAD.MOV.U32 R138, RZ, RZ, RZ ;  /* 0x000000ffff8a7224 */ /* 0x000fe200078e00ff */
[----:B------:R-:W-:Y:S01]  /*0b80*/  CS2R R26, SRZ ;  /* 0x00000000001a7805 */ /* 0x000fe2000001ff00 */
[----:B------:R-:W-:Y:S01]  /*0b90*/  MOV R136, RZ ;  /* 0x000000ff00887202 */ /* 0x000fe20000000f00 */
[----:B------:R-:W-:Y:S01]  /*0ba0*/  UISETP.GE.AND UP0, UPT, UR6, 0x1, UPT ;  /* 0x000000010600788c */ /* 0x000fe2000bf06270 */
[----:B------:R-:W-:Y:S01]  /*0bb0*/  CS2R R134, SRZ ;  /* 0x0000000000867805 */ /* 0x000fe2000001ff00 */
[----:B------:R-:W-:Y:S01]  /*0bc0*/  IMAD.MOV.U32 R132, RZ, RZ, RZ ;  /* 0x000000ffff847224 */ /* 0x000fe200078e00ff */
[----:B------:R-:W-:Y:S01]  /*0bd0*/  CS2R R28, SRZ ;  /* 0x00000000001c7805 */ /* 0x000fe2000001ff00 */
[----:B------:R-:W-:Y:S01]  /*0be0*/  MOV R130, RZ ;  /* 0x000000ff00827202 */ /* 0x000fe20000000f00 */
[----:B------:R-:W-:Y:S01]  /*0bf0*/  IMAD.MOV.U32 R128, RZ, RZ, RZ ;  /* 0x000000ffff807224 */ /* 0x000fe200078e00ff */
[----:B------:R-:W-:Y:S01]  /*0c00*/  PLOP3.LUT P0, PT, PT, PT, UP0, 0x80, 0x0 ;  /* 0x000000000000781c */ /* 0x000fe20003f0f008 */
        /* <DEDUP_REMOVED lines=34> */
[----:B------:R-:W-:Y:S01]  /*0e30*/  MOV R54, RZ ;  /* 0x000000ff00367202 */ /* 0x000fe20000000f00 */
[----:B------:R-:W-:Y:S01]  /*0e40*/  CS2R R52, SRZ ;  /* 0x0000000000347805 */ /* 0x000fe2000001ff00 */
[----:B------:R-:W-:Y:S01]  /*0e50*/  IMAD.MOV.U32 R51, RZ, RZ, RZ ;  /* 0x000000ffff337224 */ /* 0x000fe200078e00ff */
[----:B------:R-:W-:Y:S05]  /*0e60*/  @!P0 BRA `(.L_x_706) ;  /* 0x0000ca0000008947 */ /* 0x000fea0003800000 */
[----:B------:R-:W-:Y:S02]  /*0e70*/  ULDC.64 UR4, c[0x0][0x340] ;  /* 0x0000d00000047ab9 */ /* 0x000fe40000000a00 */
[----:B------:R-:W-:-:S04]  /*0e80*/  UISETP.NE.U32.AND UP0, UPT, URZ, UR4, UPT ;  /* 0x000000043f00728c */ /* 0x000fc8000bf05070 */
[----:B------:R-:W-:-:S03]  /*0e90*/  UISETP.NE.AND.EX UP0, UPT, URZ, UR5, UPT, UP0 ;  /* 0x000000053f00728c */ /* 0x000fc6000bf05300 */
[----:B------:R-:W-:-:S03]  /*0ea0*/  ULDC.64 UR4, c[0x0][0x340] ;  /* 0x0000d00000047ab9 */ /* 0x000fc60000000a00 */
[----:B------:R-:W-:-:S05]  /*0eb0*/  PLOP3.LUT P2, PT, PT, PT, UP0, 0x80, 0x0 ;  /* 0x000000000000781c */ /* 0x000fca0003f4f008 */
[----:B------:R-:W-:-:S06]  /*0ec0*/  @UP0 UIMAD.WIDE UR4, UR13, UR17, UR4 ;  /* 0x000000110d0402a5 */ /* 0x000fcc000f8e0204 */
[----:B------:R-:W-:Y:S02]  /*0ed0*/  IMAD.U32 R2, RZ, RZ, UR4 ;  /* 0x00000004ff027e24 */ /* 0x000fe4000f8e00ff */
[----:B------:R-:W-:Y:S01]  /*0ee0*/  IMAD.U32 R3, RZ, RZ, UR5 ;  /* 0x00000005ff037e24 */ /* 0x000fe2000f8e00ff */
[----:B------:R-:W-:Y:S01]  /*0ef0*/  SHF.R.S32.HI R9, RZ, 0x1f, R143 ;  /* 0x0000001fff097819 */ /* 0x000fe2000001148f */
[----:B------:R-:W-:Y:S02]  /*0f00*/  USHF.R.S32.HI UR17, URZ, 0x1f, UR16 ;  /* 0x0000001f3f117899 */ /* 0x000fe40008011410 */
[----:B------:R-:W-:Y:S01]  /*0f10*/  ULDC.64 UR4, c[0x0][0x178] ;  /* 0x00005e0000047ab9 */ /* 0x000fe20000000a00 */
[----:B------:R1:W2:Y:S01]  /*0f20*/  @P2 LDG.E R8, [R2.64] ;  /* 0x0000000e02082981 */ /* 0x0002a2000c1e1900 */
[----:B------:R-:W-:Y:S01]  /*0f30*/  UIMAD UR17, UR17, UR4, URZ ;  /* 0x00000004111172a4 */ /* 0x000fe2000f8e023f */
[----:B------:R-:W-:Y:S01]  /*0f40*/  PLOP3.LUT P1, PT, PT, PT, UP1, 0x80, 0x0 ;  /* 0x000000000000781c */ /* 0x000fe20003f2f018 */
[----:B------:R-:W-:Y:S01]  /*0f50*/  UIMAD.WIDE.U32 UR18, UR16, UR4, URZ ;  /* 0x00000004101272a5 */ /* 0x000fe2000f8e003f */
[----:B------:R-:W-:Y:S01]  /*0f60*/  PLOP3.LUT P0, PT, PT, PT, UP1, 0x80, 0x0 ;  /* 0x000000000000781c */ /* 0x000fe20003f0f018 */
[----:B------:R-:W-:Y:S01]  /*0f70*/  UIMAD UR17, UR16, UR5, UR17 ;  /* 0x00000005101172a4 */ /* 0x000fe2000f8e0211 */
[CC--:B------:R-:W-:Y:S01]  /*0f80*/  LEA.HI R21, R9.reuse, R143.reuse, RZ, 0x3 ;  /* 0x0000008f09157211 */ /* 0x0c0fe200078f18ff */
[----:B------:R-:W-:Y:S01]  /*0f90*/  BSSY B0, `(.L_x_707) ;  /* 0x0000060000007945 */ /* 0x000fe20003800000 */
[----:B------:R-:W-:Y:S01]  /*0fa0*/  ULDC.64 UR4, c[0x0][0x1b8] ;  /* 0x00006e0000047ab9 */ /* 0x000fe20000000a00 */
[CC--:B------:R-:W-:Y:S01]  /*0fb0*/  LEA.HI R20, R9.reuse, R143.reuse, RZ, 0x4 ;  /* 0x0000008f09147211 */ /* 0x0c0fe200078f20ff */
[----:B------:R-:W-:Y:S01]  /*0fc0*/  UIADD3 UR19, UR19, UR17, URZ ;  /* 0x0000001113137290 */ /* 0x000fe2000fffe03f */
[----:B------:R-:W-:Y:S01]  /*0fd0*/  SHF.R.S32.HI R19, RZ, 0x3, R21 ;  /* 0x00000003ff137819 */ /* 0x000fe20000011415 */
[----:B------:R-:W-:Y:S01]  /*0fe0*/  USHF.R.S32.HI UR17, URZ, 0x1f, UR13 ;  /* 0x0000001f3f117899 */ /* 0x000fe2000801140d */
[----:B------:R-:W-:Y:S01]  /*0ff0*/  LEA.HI R142, R9, R143, RZ, 0x5 ;  /* 0x0000008f098e7211 */ /* 0x000fe200078f28ff */
[----:B------:R-:W-:-:S02]  /*1000*/  UIMAD UR16, UR8, UR4, URZ ;  /* 0x00000004081072a4 */ /* 0x000fc4000f8e023f */
[----:B------:R-:W-:Y:S01]  /*1010*/  USEL UR17, UR17, URZ, !UP2 ;  /* 0x0000003f11117287 */ /* 0x000fe2000d000000 */
[----:B------:R-:W-:Y:S01]  /*1020*/  SHF.R.S32.HI R141, RZ, 0x5, R142 ;  /* 0x00000005ff8d7819 */ /* 0x000fe2000001148e */
[----:B------:R-:W-:Y:S02]  /*1030*/  UIMAD UR16, UR9, UR5, UR16 ;  /* 0x00000005091072a4 */ /* 0x000fe4000f8e0210 */
[----:B------:R-:W-:Y:S02]  /*1040*/  UIMAD.WIDE.U32 UR20, UR9, UR4, UR18 ;  /* 0x00000004091472a5 */ /* 0x000fe4000f8e0012 */
[----:B------:R-:W-:Y:S02]  /*1050*/  USEL UR18, UR13, URZ, !UP2 ;  /* 0x0000003f0d127287 */ /* 0x000fe4000d000000 */
[----:B------:R-:W-:Y:S01]  /*1060*/  ULDC.64 UR4, c[0x0][0x1c0] ;  /* 0x0000700000047ab9 */ /* 0x000fe20000000a00 */
[----:B-1----:R-:W-:Y:S01]  /*1070*/  LEA.HI R2, R9, R143, RZ, 0x2 ;  /* 0x0000008f09027211 */ /* 0x002fe200078f10ff */
[----:B------:R-:W-:-:S02]  /*1080*/  UIMAD UR17, UR17, UR4, URZ ;  /* 0x00000004111172a4 */ /* 0x000fc4000f8e023f */
[----:B------:R-:W-:Y:S01]  /*1090*/  UIADD3 UR21, UR21, UR16, URZ ;  /* 0x0000001015157290 */ /* 0x000fe2000fffe03f */
[----:B------:R-:W-:Y:S01]  /*10a0*/  LOP3.LUT R0, R2, 0xfffffffc, RZ, 0xc0, !PT ;  /* 0xfffffffc02007812 */ /* 0x000fe200078ec0ff */
[----:B------:R-:W-:Y:S01]  /*10b0*/  UIMAD UR5, UR18, UR5, UR17 ;  /* 0x00000005120572a4 */ /* 0x000fe2000f8e0211 */
[----:B------:R-:W-:Y:S01]  /*10c0*/  SHF.R.S32.HI R40, RZ, 0x2, R2 ;  /* 0x00000002ff287819 */ /* 0x000fe20000011402 */
[----:B------:R-:W-:Y:S02]  /*10d0*/  UIMAD.WIDE.U32 UR18, UR18, UR4, UR20 ;  /* 0x00000004121272a5 */ /* 0x000fe4000f8e0014 */
[----:B------:R-:W-:Y:S01]  /*10e0*/  IMAD.IADD R100, R143, 0x1, -R0 ;  /* 0x000000018f647824 */ /* 0x000fe200078e0a00 */
[----:B------:R-:W-:Y:S01]  /*10f0*/  ULDC UR4, c[0x0][0x2c4] ;  /* 0x0000b10000047ab9 */ /* 0x000fe20000000800 */
[----:B------:R-:W-:Y:S01]  /*1100*/  IADD3 R11, R40, UR10, RZ ;  /* 0x0000000a280b7c10 */ /* 0x000fe2000fffe0ff */
[----:B------:R-:W-:Y:S01]  /*1110*/  UIADD3 UR5, UR19, UR5, URZ ;  /* 0x0000000513057290 */ /* 0x000fe2000fffe03f */
[----:B------:R-:W-:Y:S01]  /*1120*/  IMAD R173, R100, 0x20, R40 ;  /* 0x0000002064ad7824 */ /* 0x000fe200078e0228 */
[----:B------:R-:W-:Y:S01]  /*1130*/  UIMAD UR4, UR12, UR4, URZ ;  /* 0x000000040c0472a4 */ /* 0x000fe2000f8e023f */
[----:B------:R-:W-:-:S02]  /*1140*/  IMAD.U32 R5, RZ, RZ, UR19 ;  /* 0x00000013ff057e24 */ /* 0x000fc4000f8e00ff */
[----:B------:R-:W-:Y:S01]  /*1150*/  IMAD.U32 R4, RZ, RZ, UR18 ;  /* 0x00000012ff047e24 */ /* 0x000fe2000f8e00ff */
[----:B------:R-:W-:Y:S01]  /*1160*/  IADD3 R3, R173, UR10, RZ ;  /* 0x0000000aad037c10 */ /* 0x000fe2000fffe0ff */
[----:B------:R-:W-:Y:S01]  /*1170*/  IMAD.U32 R5, RZ, RZ, UR5 ;  /* 0x00000005ff057e24 */ /* 0x000fe2000f8e00ff */
[----:B------:R1:W-:Y:S01]  /*1180*/  STL [R1+0x20], R173 ;  /* 0x000020ad01007387 */ /* 0x0003e20000100800 */
[----:B------:R-:W-:Y:S02]  /*1190*/  IMAD.SHL.U32 R140, R100, 0x8, RZ ;  /* 0x00000008648c7824 */ /* 0x000fe400078e00ff */
[----:B------:R-:W-:-:S03]  /*11a0*/  @P1 IMAD.HI.U32 R0, R3, c[0x0][0x2c8], RZ ;  /* 0x0000b20003001a27 */ /* 0x000fc600078e00ff */
[C---:B------:R-:W-:Y:S01]  /*11b0*/  IADD3 R16, R140.reuse, 0x20, RZ ;  /* 0x000000208c107810 */ /* 0x040fe20007ffe0ff */
[----:B------:R-:W-:Y:S01]  /*11c0*/  IMAD.MOV.U32 R2, RZ, RZ, R3 ;  /* 0x000000ffff027224 */ /* 0x000fe200078e0003 */
[----:B------:R-:W-:Y:S02]  /*11d0*/  @P0 SHF.R.U32.HI R2, RZ, c[0x0][0x2cc], R0 ;  /* 0x0000b300ff020a19 */ /* 0x000fe40000011600 */
[C---:B------:R-:W-:Y:S02]  /*11e0*/  IADD3 R41, R140.reuse, 0x40, RZ ;  /* 0x000000408c297810 */ /* 0x040fe40007ffe0ff */
[--C-:B------:R-:W-:Y:S01]  /*11f0*/  SHF.R.S32.HI R0, RZ, 0x1f, R2.reuse ;  /* 0x0000001fff007819 */ /* 0x100fe20000011402 */
[----:B------:R-:W-:Y:S01]  /*1200*/  IMAD.MOV R6, RZ, RZ, -R2 ;  /* 0x000000ffff067224 */ /* 0x000fe200078e0a02 */
[----:B------:R-:W-:Y:S02]  /*1210*/  ISETP.GE.AND P5, PT, R140, c[0x0][0x198], PT ;  /* 0x000066008c007a0c */ /* 0x000fe40003fa6270 */
[----:B------:R-:W-:Y:S01]  /*1220*/  ISETP.GE.AND P4, PT, R16, c[0x0][0x198], PT ;  /* 0x0000660010007a0c */ /* 0x000fe20003f86270 */
[----:B------:R-:W-:-:S02]  /*1230*/  IMAD R0, R0, c[0x0][0x1b0], RZ ;  /* 0x00006c0000007a24 */ /* 0x000fc400078e02ff */
[----:B------:R-:W-:Y:S02]  /*1240*/  IMAD R6, R6, c[0x0][0x2c4], R3 ;  /* 0x0000b10006067a24 */ /* 0x000fe400078e0203 */
[C---:B------:R-:W-:Y:S02]  /*1250*/  IMAD R7, R2.reuse, c[0x0][0x1b4], R0 ;  /* 0x00006d0002077a24 */ /* 0x040fe400078e0200 */
[----:B------:R-:W-:Y:S01]  /*1260*/  IMAD.WIDE.U32 R2, R2, c[0x0][0x1b0], R4 ;  /* 0x00006c0002027a25 */ /* 0x000fe200078e0004 */
[----:B------:R-:W-:Y:S02]  /*1270*/  SHF.R.S32.HI R0, RZ, 0x1f, R6 ;  /* 0x0000001fff007819 */ /* 0x000fe40000011406 */
[----:B------:R-:W-:Y:S01]  /*1280*/  LOP3.LUT R5, R20, 0xfffffff0, RZ, 0xc0, !PT ;  /* 0xfffffff014057812 */ /* 0x000fe200078ec0ff */
[----:B------:R-:W-:Y:S02]  /*1290*/  IMAD.SHL.U32 R4, R19, 0x40, RZ ;  /* 0x0000004013047824 */ /* 0x000fe400078e00ff */
[----:B------:R-:W-:-:S02]  /*12a0*/  IMAD R0, R0, c[0x0][0x1a8], RZ ;  /* 0x00006a0000007a24 */ /* 0x000fc400078e02ff */
[----:B------:R-:W-:Y:S02]  /*12b0*/  IMAD.IADD R3, R3, 0x1, R7 ;  /* 0x0000000103037824 */ /* 0x000fe400078e0207 */
[----:B------:R-:W-:Y:S01]  /*12c0*/  IMAD R7, R6, c[0x0][0x1ac], R0 ;  /* 0x00006b0006077a24 */ /* 0x000fe200078e0200 */
[----:B------:R-:W-:Y:S01]  /*12d0*/  LOP3.LUT R0, R4, 0xc0, RZ, 0xc0, !PT ;  /* 0x000000c004007812 */ /* 0x000fe200078ec0ff */
[----:B------:R-:W-:Y:S02]  /*12e0*/  IMAD.IADD R17, R143, 0x1, -R5 ;  /* 0x000000018f117824 */ /* 0x000fe400078e0a05 */
[----:B------:R-:W-:Y:S01]  /*12f0*/  IMAD.WIDE.U32 R2, R6, c[0x0][0x1a8], R2 ;  /* 0x00006a0006027a25 */ /* 0x000fe200078e0002 */
[----:B------:R-:W-:Y:S02]  /*1300*/  SHF.R.U32.HI R4, RZ, 0x3, R0 ;  /* 0x00000003ff047819 */ /* 0x000fe40000011600 */
[----:B------:R-:W-:Y:S01]  /*1310*/  LOP3.LUT R0, R0, 0x18, R140, 0xf8, !PT ;  /* 0x0000001800007812 */ /* 0x000fe200078ef88c */
[----:B------:R-:W-:Y:S01]  /*1320*/  IMAD.IADD R5, R3, 0x1, R7 ;  /* 0x0000000103057824 */ /* 0x000fe200078e0207 */
[----:B------:R-:W-:-:S02]  /*1330*/  LEA.HI R15, R17, R17, RZ, 0x1 ;  /* 0x00000011110f7211 */ /* 0x000fc400078f08ff */
[----:B------:R-:W-:Y:S02]  /*1340*/  LOP3.LUT R6, R0, R4, RZ, 0x3c, !PT ;  /* 0x0000000400067212 */ /* 0x000fe400078e3cff */
[--C-:B------:R-:W-:Y:S02]  /*1350*/  SHF.R.S32.HI R3, RZ, 0x1, R15.reuse ;  /* 0x00000001ff037819 */ /* 0x100fe4000001140f */
[----:B------:R-:W-:Y:S02]  /*1360*/  SHF.R.S32.HI R0, RZ, 0x1f, R15 ;  /* 0x0000001fff007819 */ /* 0x000fe4000001140f */
[----:B------:R-:W-:Y:S02]  /*1370*/  LEA R14, P0, R2, c[0x0][0x160], 0x1 ;  /* 0x00005800020e7a11 */ /* 0x000fe400078008ff */
[----:B------:R-:W-:Y:S02]  /*1380*/  LEA.HI R0, R0, R3, RZ, 0x2 ;  /* 0x0000000300007211 */ /* 0x000fe400078f10ff */
[----:B------:R-:W-:Y:S01]  /*1390*/  LEA.HI.X R12, R2, c[0x0][0x164], R5, 0x1, P0 ;  /* 0x00005900020c7a11 */ /* 0x000fe200000f0c05 */
[----:B------:R1:W3:Y:S01]  /*13a0*/  SHFL.IDX PT, R4, R14, RZ, 0x1c1f ;  /* 0x001c1fff0e047589 */ /* 0x0002e200000e0000 */
[----:B------:R-:W-:-:S02]  /*13b0*/  LOP3.LUT R0, R0, 0xfffffffc, RZ, 0xc0, !PT ;  /* 0xfffffffc00007812 */ /* 0x000fc400078ec0ff */
[----:B------:R-:W-:Y:S01]  /*13c0*/  LEA.HI R2, R40, R40, RZ, 0x1 ;  /* 0x0000002828027211 */ /* 0x000fe200078f08ff */
[----:B------:R1:W4:Y:S01]  /*13d0*/  SHFL.IDX PT, R5, R12, RZ, 0x1c1f ;  /* 0x001c1fff0c057589 */ /* 0x00032200000e0000 */
[----:B------:R-:W-:Y:S01]  /*13e0*/  ISETP.GE.AND P0, PT, R11, UR4, PT ;  /* 0x000000040b007c0c */ /* 0x000fe2000bf06270 */
[----:B------:R-:W-:Y:S01]  /*13f0*/  IMAD.IADD R18, R3, 0x1, -R0 ;  /* 0x0000000103127824 */ /* 0x000fe200078e0a00 */
[----:B------:R-:W-:Y:S01]  /*1400*/  LOP3.LUT R0, R2, 0x7fffffe, RZ, 0xc0, !PT ;  /* 0x07fffffe02007812 */ /* 0x000fe200078ec0ff */
[----:B------:R-:W-:-:S03]  /*1410*/  IMAD.MOV.U32 R2, RZ, RZ, 0x10 ;  /* 0x00000010ff027424 */ /* 0x000fc600078e00ff */
[----:B------:R-:W-:Y:S01]  /*1420*/  LOP3.LUT P1, RZ, R18, 0x2, RZ, 0xc0, !PT ;  /* 0x0000000212ff7812 */ /* 0x000fe2000782c0ff */
[----:B------:R-:W-:-:S03]  /*1430*/  IMAD.IADD R0, R40, 0x1, -R0 ;  /* 0x0000000128007824 */ /* 0x000fc600078e0a00 */
[----:B------:R-:W-:Y:S01]  /*1440*/  SEL R2, R2, 0xfffffff0, !P1 ;  /* 0xfffffff002027807 */ /* 0x000fe20004800000 */
[----:B------:R-:W-:-:S04]  /*1450*/  IMAD R0, R141, 0x8, R0 ;  /* 0x000000088d007824 */ /* 0x000fc800078e0200 */
[----:B------:R-:W-:Y:S01]  /*1460*/  IMAD.U32 R13, R0, 0x20, R6 ;  /* 0x00000020000d7824 */ /* 0x000fe200078e0006 */
[----:B--2---:R1:W2:Y:S02]  /*1470*/  @P2 R2UR UR17, R8 ;  /* 0x00000000081123c2 */ /* 0x0042a400000e0000 */
[----:B--2---:R-:W-:Y:S01]  /*1480*/  @!UP0 UMOV UR17, UR13 ;  /* 0x0000000d00118c82 */ /* 0x004fe20008000000 */
[----:B------:R-:W-:Y:S01]  /*1490*/  ISETP.GE.AND P2, PT, R41, c[0x0][0x198], PT ;  /* 0x0000660029007a0c */ /* 0x000fe20003f46270 */
[----:B------:R-:W-:Y:S07]  /*14a0*/  @P0 BRA `(.L_x_708) ;  /* 0x000000e000000947 */ /* 0x000fee0003800000 */
[----:B---34-:R-:W-:Y:S01]  /*14b0*/  SHF.R.S32.HI R3, RZ, 0x1f, R16 ;  /* 0x0000001fff037819 */ /* 0x018fe20000011410 */
[----:B-1----:R-:W-:Y:S01]  /*14c0*/  IMAD.WIDE R8, R140, 0x2, R4 ;  /* 0x000000028c087825 */ /* 0x002fe200078e0204 */
        /* <DEDUP_REMOVED lines=12> */
.L_x_708:
[----:B---34-:R-:W-:Y:S05]  /*1590*/  BSYNC B0 ;  /* 0x0000000000007941 */ /* 0x018fea0003800000 */
.L_x_707:
[----:B-1----:R-:W-:Y:S01]  /*15a0*/  IADD3 R0, R11, 0x20, RZ ;  /* 0x000000200b007810 */ /* 0x002fe20007ffe0ff */
[----:B------:R1:W2:Y:S01]  /*15b0*/  SHFL.IDX PT, R5, R12, 0x1, 0x1c1f ;  /* 0x003c1f000c057f89 */ /* 0x0002a200000e0000 */
[----:B------:R-:W-:Y:S02]  /*15c0*/  BSSY B0, `(.L_x_709) ;  /* 0x0000012000007945 */ /* 0x000fe40003800000 */
[----:B------:R-:W-:Y:S01]  /*15d0*/  ISETP.GE.AND P0, PT, R0, UR4, PT ;  /* 0x0000000400007c0c */ /* 0x000fe2000bf06270 */
        /* <DEDUP_REMOVED lines=16> */
.L_x_710:
[----:B------:R-:W-:Y:S05]  /*16e0*/  BSYNC B0 ;  /* 0x0000000000007941 */ /* 0x000fea0003800000 */
.L_x_709:
[----:B--2---:R-:W-:Y:S01]  /*16f0*/  IADD3 R0, R11, 0x40, RZ ;  /* 0x000000400b007810 */ /* 0x004fe20007ffe0ff */
[----:B------:R2:W4:Y:S01]  /*1700*/  SHFL.IDX PT, R5, R12, 0x2, 0x1c1f ;  /* 0x005c1f000c057f89 */ /* 0x00052200000e0000 */
[----:B------:R-:W-:Y:S02]  /*1710*/  BSSY B0, `(.L_x_711) ;  /* 0x0000012000007945 */ /* 0x000fe40003800000 */
[----:B------:R-:W-:Y:S01]  /*1720*/  ISETP.GE.AND P0, PT, R0, UR4, PT ;  /* 0x0000000400007c0c */ /* 0x000fe2000bf06270 */
        /* <DEDUP_REMOVED lines=16> */
.L_x_712:
[----:B------:R-:W-:Y:S05]  /*1830*/  BSYNC B0 ;  /* 0x0000000000007941 */ /* 0x000fea0003800000 */
.L_x_711:
[----:B------:R-:W-:Y:S01]  /*1840*/  IMAD.MOV.U32 R3, RZ, RZ, c[0x0][0x2b8] ;  /* 0x0000ae00ff037624 */ /* 0x000fe200078e00ff */
[----:B---3--:R-:W-:Y:S01]  /*1850*/  SHFL.IDX PT, R4, R14, 0x3, 0x1c1f ;  /* 0x007c1f000e047f89 */ /* 0x008fe200000e0000 */
[----:B------:R-:W-:Y:S01]  /*1860*/  IMAD.U32 R0, RZ, RZ, UR6 ;  /* 0x00000006ff007e24 */ /* 0x000fe2000f8e00ff */
[----:B------:R-:W-:Y:S01]  /*1870*/  SHF.R.S32.HI R6, RZ, 0x1f, R16 ;  /* 0x0000001fff067819 */ /* 0x000fe20000011410 */
[----:B------:R-:W-:Y:S01]  /*1880*/  IMAD.SHL.U32 R168, R13, 0x2, RZ ;  /* 0x000000020da87824 */ /* 0x000fe200078e00ff */
[----:B------:R-:W-:Y:S01]  /*1890*/  ISETP.NE.AND P3, PT, R3, 0x1, PT ;  /* 0x000000010300780c */ /* 0x000fe20003f65270 */
[----:B------:R-:W-:Y:S01]  /*18a0*/  IMAD R0, R0, 0x40, R173 ;  /* 0x0000004000007824 */ /* 0x000fe200078e02ad */
[----:B----4-:R-:W3:Y:S01]  /*18b0*/  SHFL.IDX PT, R5, R12, 0x3, 0x1c1f ;  /* 0x007c1f000c057f89 */ /* 0x010ee200000e0000 */
[----:B------:R-:W-:Y:S01]  /*18c0*/  IADD3 R3, R11, 0x60, RZ ;  /* 0x000000600b037810 */ /* 0x000fe20007ffe0ff */
[----:B------:R-:W-:Y:S01]  /*18d0*/  USHF.R.S32.HI UR16, URZ, 0x1f, UR17 ;  /* 0x0000001f3f107899 */ /* 0x000fe20008011411 */
[----:B------:R-:W-:Y:S01]  /*18e0*/  IMAD.MOV.U32 R237, RZ, RZ, RZ ;  /* 0x000000ffffed7224 */ /* 0x000fe200078e00ff */
[----:B------:R-:W-:Y:S01]  /*18f0*/  IADD3 R0, R0, -0x40, RZ ;  /* 0xffffffc000007810 */ /* 0x000fe20007ffe0ff */
[----:B------:R-:W-:Y:S01]  /*1900*/  STL [R1], R168 ;  /* 0x000000a801007387 */ /* 0x000fe20000100800 */
[----:B------:R-:W-:Y:S01]  /*1910*/  ISETP.GE.AND P1, PT, R3, UR4, PT ;  /* 0x0000000403007c0c */ /* 0x000fe2000bf26270 */
[----:B------:R-:W-:Y:S01]  /*1920*/  ULDC.64 UR4, c[0x0][0x2b0] ;  /* 0x0000ac0000047ab9 */ /* 0x000fe20000000a00 */
[C---:B------:R-:W-:Y:S01]  /*1930*/  IADD3 R11, R0.reuse, UR11, RZ ;  /* 0x0000000b000b7c10 */ /* 0x040fe2000fffe0ff */
[----:B------:R-:W-:Y:S01]  /*1940*/  UIMAD UR16, UR16, UR4, URZ ;  /* 0x00000004101072a4 */ /* 0x000fe2000f8e023f */
[----:B------:R-:W-:Y:S01]  /*1950*/  ISETP.GE.AND P6, PT, R0, UR7, PT ;  /* 0x0000000700007c0c */ /* 0x000fe2000bfc6270 */
[----:B------:R-:W-:Y:S01]  /*1960*/  UIMAD.WIDE.U32 UR18, UR17, UR4, URZ ;  /* 0x00000004111272a5 */ /* 0x000fe2000f8e003f */
[----:B------:R-:W-:Y:S01]  /*1970*/  SHF.R.S32.HI R3, RZ, 0x1f, R41 ;  /* 0x0000001fff037819 */ /* 0x000fe20000011429 */
[----:B------:R-:W-:Y:S01]  /*1980*/  @P3 IMAD.HI.U32 R0, R11, c[0x0][0x2bc], RZ ;  /* 0x0000af000b003a27 */ /* 0x000fe200078e00ff */
[----:B------:R-:W-:Y:S01]  /*1990*/  ISETP.GT.OR P6, PT, R173, 0x3f, P6 ;  /* 0x0000003fad00780c */ /* 0x000fe200037c4670 */
[----:B------:R-:W-:Y:S01]  /*19a0*/  UIMAD UR16, UR17, UR5, UR16 ;  /* 0x00000005111072a4 */ /* 0x000fe2000f8e0210 */
[----:B------:R-:W-:Y:S01]  /*19b0*/  LEA.HI R3, R3, R41, RZ, 0x3 ;  /* 0x0000002903037211 */ /* 0x000fe200078f18ff */
[----:B------:R-:W-:Y:S01]  /*19c0*/  IMAD.MOV.U32 R10, RZ, RZ, R11 ;  /* 0x000000ffff0a7224 */ /* 0x000fe200078e000b */
[----:B------:R-:W-:Y:S01]  /*19d0*/  @P3 SHF.R.U32.HI R10, RZ, c[0x0][0x2c0], R0 ;  /* 0x0000b000ff0a3a19 */ /* 0x000fe20000011600 */
[----:B------:R-:W-:Y:S01]  /*19e0*/  UIADD3 UR16, UR19, UR16, URZ ;  /* 0x0000001013107290 */ /* 0x000fe2000fffe03f */
[----:B------:R-:W-:Y:S01]  /*19f0*/  LEA.HI R0, R6, R16, RZ, 0x3 ;  /* 0x0000001006007211 */ /* 0x000fe200078f18ff */
[----:B------:R-:W-:Y:S01]  /*1a00*/  ULDC.64 UR4, c[0x0][0x1e8] ;  /* 0x00007a0000047ab9 */ /* 0x000fe20000000a00 */
[----:B------:R-:W-:-:S02]  /*1a10*/  LOP3.LUT R170, R3, 0xfffffff8, RZ, 0xc0, !PT ;  /* 0xfffffff803aa7812 */ /* 0x000fc400078ec0ff */
[----:B------:R-:W-:Y:S01]  /*1a20*/  LOP3.LUT R171, R0, 0xfffffff8, RZ, 0xc0, !PT ;  /* 0xfffffff800ab7812 */ /* 0x000fe200078ec0ff */
[--C-:B---3--:R-:W-:Y:S02]  /*1a30*/  @!P1 IMAD.WIDE R6, R140, 0x2, R4.reuse ;  /* 0x000000028c069825 */ /* 0x108fe400078e0204 */
[C---:B------:R-:W-:Y:S02]  /*1a40*/  @!P6 IADD3 R0, P0, R10.reuse, UR18, RZ ;  /* 0x000000120a00ec10 */ /* 0x040fe4000ff1e0ff */
[--C-:B------:R-:W-:Y:S01]  /*1a50*/  @!P1 IMAD.WIDE R8, R171, 0x2, R4.reuse ;  /* 0x00000002ab089825 */ /* 0x100fe200078e0204 */
[----:B------:R-:W-:Y:S01]  /*1a60*/  @!PT LDS RZ, [RZ] ;  /* 0x00000000fffff984 */ /* 0x000fe20000000800 */
[----:B------:R3:W-:Y:S01]  /*1a70*/  @!P1 LDGSTS.E.BYPASS.LTC128B.128 [R168+0x7900], [R6.64], !P5 ;  /* 0x0790000006a89fae */ /* 0x0007e2000e901d4e */
[----:B------:R-:W-:Y:S02]  /*1a80*/  @!P6 LEA.HI.X.SX32 R3, R10, UR16, 0x1, P0 ;  /* 0x000000100a03ec11 */ /* 0x000fe400080f0eff */
[----:B------:R-:W-:Y:S01]  /*1a90*/  @!P1 IMAD.WIDE R4, R170, 0x2, R4 ;  /* 0x00000002aa049825 */ /* 0x000fe200078e0204 */
[----:B------:R4:W-:Y:S04]  /*1aa0*/  @!P1 LDGSTS.E.BYPASS.LTC128B.128 [R168+0x9900], [R8.64], !P4 ;  /* 0x0990000008a89fae */ /* 0x0009e8000e101d4e */
[----:B------:R5:W-:Y:S04]  /*1ab0*/  @!P1 LDGSTS.E.BYPASS.LTC128B.128 [R168+0xb900], [R4.64], !P2 ;  /* 0x0b90000004a89fae */ /* 0x000be8000d101d4e */
[----:B------:R-:W0:Y:S01]  /*1ac0*/  LDGDEPBAR ;  /* 0x00000000000079af */ /* 0x000e220000000000 */
[----:B-12---:R-:W-:Y:S01]  /*1ad0*/  SHF.R.S32.HI R12, RZ, 0x4, R20 ;  /* 0x00000004ff0c7819 */ /* 0x006fe20000011414 */
[----:B------:R-:W-:-:S02]  /*1ae0*/  UIMAD UR17, UR8, UR4, URZ ;  /* 0x00000004081172a4 */ /* 0x000fc4000f8e023f */
[----:B------:R-:W-:Y:S01]  /*1af0*/  UIMAD.WIDE.U32 UR20, UR9, UR4, URZ ;  /* 0x00000004091472a5 */ /* 0x000fe2000f8e003f */
[----:B------:R-:W-:Y:S01]  /*1b00*/  STL [R1+0x3c], R171 ;  /* 0x00003cab01007387 */ /* 0x000fe20000100800 */
[----:B---3--:R-:W-:-:S03]  /*1b10*/  @!P6 LEA R6, P0, R0, c[0x0][0x2a0], 0x2 ;  /* 0x0000a8000006ea11 */ /* 0x008fc600078010ff */
[----:B------:R-:W-:Y:S01]  /*1b20*/  BAR.SYNC.DEFER_BLOCKING 0x0 ;  /* 0x0000000000007b1d */ /* 0x000fe20000010000 */
[----:B------:R-:W-:Y:S01]  /*1b30*/  @!P6 LEA.HI.X R7, R0, c[0x0][0x2a4], R3, 0x2, P0 ;  /* 0x0000a9000007ea11 */ /* 0x000fe200000f1403 */
[----:B-----5:R-:W-:Y:S01]  /*1b40*/  IMAD.MOV R5, RZ, RZ, -R10 ;  /* 0x000000ffff057224 */ /* 0x020fe200078e0a0a */
[----:B----4-:R-:W-:Y:S01]  /*1b50*/  LEA.HI R8, R20, R12, RZ, 0x1 ;  /* 0x0000000c14087211 */ /* 0x010fe200078f08ff */
[----:B------:R-:W-:Y:S01]  /*1b60*/  UIMAD UR17, UR9, UR5, UR17 ;  /* 0x00000005091172a4 */ /* 0x000fe2000f8e0211 */
[----:B------:R-:W-:Y:S01]  /*1b70*/  ISETP.GE.AND P5, PT, R16, c[0x0][0x1d4], PT ;  /* 0x0000750010007a0c */ /* 0x000fe20003fa6270 */
[----:B------:R-:W-:Y:S01]  /*1b80*/  IMAD R238, R5, c[0x0][0x2b8], R11 ;  /* 0x0000ae0005ee7a24 */ /* 0x000fe200078e020b */
[----:B------:R-:W-:Y:S01]  /*1b90*/  LOP3.LUT R8, R8, 0xfffffffe, RZ, 0xc0, !PT ;  /* 0xfffffffe08087812 */ /* 0x000fe200078ec0ff */
[----:B------:R-:W-:Y:S01]  /*1ba0*/  ULDC.64 UR4, c[0x0][0x210] ;  /* 0x0000840000047ab9 */ /* 0x000fe20000000a00 */
[----:B------:R-:W-:Y:S01]  /*1bb0*/  ISETP.GE.AND P4, PT, R41, c[0x0][0x1d4], PT ;  /* 0x0000750029007a0c */ /* 0x000fe20003f86270 */
[----:B------:R-:W-:Y:S01]  /*1bc0*/  STL [R1+0x40], R170 ;  /* 0x000040aa01007387 */ /* 0x000fe20000100800 */
[----:B------:R-:W-:Y:S01]  /*1bd0*/  SHF.R.S32.HI R9, RZ, 0x1f, R238 ;  /* 0x0000001fff097819 */ /* 0x000fe200000114ee */
[----:B------:R-:W-:-:S04]  /*1be0*/  IMAD.IADD R12, R12, 0x1, -R8 ;  /* 0x000000010c0c7824 */ /* 0x000fc800078e0a08 */
[----:B------:R-:W-:Y:S01]  /*1bf0*/  IMAD R8, R9, c[0x0][0x208], RZ ;  /* 0x0000820009087a24 */ /* 0x000fe200078e02ff */
[----:B------:R-:W-:Y:S01]  /*1c00*/  UIMAD.WIDE.U32 UR22, UR9, UR4, URZ ;  /* 0x00000004091672a5 */ /* 0x000fe2000f8e003f */
[----:B------:R1:W2:Y:S01]  /*1c10*/  @!P6 LDG.E R237, [R6.64] ;  /* 0x0000000e06ede981 */ /* 0x0002a2000c1e1900 */
[----:B------:R-:W-:Y:S01]  /*1c20*/  LOP3.LUT R0, R21, 0xfffffff8, RZ, 0xc0, !PT ;  /* 0xfffffff815007812 */ /* 0x000fe200078ec0ff */
[----:B------:R-:W-:Y:S01]  /*1c30*/  IMAD R8, R238, c[0x0][0x20c], R8 ;  /* 0x00008300ee087a24 */ /* 0x000fe200078e0208 */
[----:B------:R-:W-:Y:S01]  /*1c40*/  UIMAD UR4, UR8, UR4, URZ ;  /* 0x00000004080472a4 */ /* 0x000fe2000f8e023f */
[----:B------:R-:W-:Y:S01]  /*1c50*/  ISETP.GE.AND P6, PT, R140, c[0x0][0x1d4], PT ;  /* 0x000075008c007a0c */ /* 0x000fe20003fc6270 */
[----:B------:R-:W-:Y:S01]  /*1c60*/  UIADD3 UR8, UR21, UR17, URZ ;  /* 0x0000001115087290 */ /* 0x000fe2000fffe03f */
[----:B------:R-:W-:Y:S01]  /*1c70*/  IMAD.IADD R4, R143, 0x1, -R0 ;  /* 0x000000018f047824 */ /* 0x000fe200078e0a00 */
[----:B------:R-:W-:Y:S01]  /*1c80*/  UIMAD UR4, UR9, UR5, UR4 ;  /* 0x00000005090472a4 */ /* 0x000fe2000f8e0204 */
[----:B------:R-:W-:Y:S01]  /*1c90*/  SHF.R.S32.HI R172, RZ, 0x1f, R140 ;  /* 0x0000001fffac7819 */ /* 0x000fe2000001148c */
[----:B------:R-:W-:Y:S01]  /*1ca0*/  UISETP.GE.AND UP0, UPT, UR6, 0x2, UPT ;  /* 0x000000020600788c */ /* 0x000fe2000bf06270 */
[----:B------:R-:W-:Y:S01]  /*1cb0*/  SEL R169, RZ, 0x10, P4 ;  /* 0x00000010ffa97807 */ /* 0x000fe20002000000 */
[----:B------:R-:W-:Y:S01]  /*1cc0*/  UIADD3 UR17, UR23, UR4, URZ ;  /* 0x0000000417117290 */ /* 0x000fe2000fffe03f */
[----:B------:R-:W-:Y:S01]  /*1cd0*/  LEA.HI R3, R4, R4, RZ, 0x1 ;  /* 0x0000000404037211 */ /* 0x000fe200078f08ff */
[----:B------:R-:W-:-:S04]  /*1ce0*/  ULEA UR4, UR6, 0xffffffc0, 0x6 ;  /* 0xffffffc006047891 */ /* 0x000fc8000f8e303f */
[----:B------:R-:W-:-:S06]  /*1cf0*/  UIADD3 UR4, UR7, -UR4, URZ ;  /* 0x8000000407047290 */ /* 0x000fcc000fffe03f */
[----:B------:R-:W-:Y:S02]  /*1d00*/  IADD3 R40, -R40, UR4, RZ ;  /* 0x0000000428287c10 */ /* 0x000fe4000fffe1ff */
[----:B-1----:R-:W-:Y:S01]  /*1d10*/  SHF.R.S32.HI R6, RZ, 0x1, R3 ;  /* 0x00000001ff067819 */ /* 0x002fe20000011403 */
[----:B------:R-:W-:Y:S01]  /*1d20*/  IMAD.SHL.U32 R7, R19, 0x8, RZ ;  /* 0x0000000813077824 */ /* 0x000fe200078e00ff */
[----:B------:R-:W-:Y:S02]  /*1d30*/  LOP3.LUT R3, R3, 0x3fffffe, RZ, 0xc0, !PT ;  /* 0x03fffffe03037812 */ /* 0x000fe400078ec0ff */
[C---:B------:R-:W-:Y:S01]  /*1d40*/  LOP3.LUT P2, RZ, R6.reuse, 0x2, RZ, 0xc0, !PT ;  /* 0x0000000206ff7812 */ /* 0x040fe2000784c0ff */
[----:B------:R-:W-:-:S05]  /*1d50*/  IMAD.SHL.U32 R0, R6, 0x40, RZ ;  /* 0x0000004006007824 */ /* 0x000fca00078e00ff */
[----:B------:R-:W-:-:S04]  /*1d60*/  LOP3.LUT R0, R0, 0xc0, RZ, 0xc0, !PT ;  /* 0x000000c000007812 */ /* 0x000fc800078ec0ff */
[----:B------:R-:W-:Y:S02]  /*1d70*/  LOP3.LUT R7, R0, 0x8, R7, 0xf8, !PT ;  /* 0x0000000800077812 */ /* 0x000fe400078ef807 */
[----:B------:R-:W-:Y:S01]  /*1d80*/  SHF.R.U32.HI R5, RZ, 0x3, R0 ;  /* 0x00000003ff057819 */ /* 0x000fe20000011600 */
[----:B------:R-:W-:Y:S02]  /*1d90*/  IMAD.IADD R0, R4, 0x1, -R3 ;  /* 0x0000000104007824 */ /* 0x000fe400078e0a03 */
[----:B------:R-:W-:Y:S01]  /*1da0*/  IMAD R3, R9, c[0x0][0x1e0], RZ ;  /* 0x0000780009037a24 */ /* 0x000fe200078e02ff */
[----:B------:R-:W-:Y:S01]  /*1db0*/  LOP3.LUT R5, R7, R5, RZ, 0x3c, !PT ;  /* 0x0000000507057212 */ /* 0x000fe200078e3cff */
[----:B------:R-:W-:-:S04]  /*1dc0*/  IMAD.WIDE.U32 R6, R238, c[0x0][0x1e0], RZ ;  /* 0x00007800ee067a25 */ /* 0x000fc800078e00ff */
[----:B------:R-:W-:Y:S02]  /*1dd0*/  IMAD R3, R238, c[0x0][0x1e4], R3 ;  /* 0x00007900ee037a24 */ /* 0x000fe400078e0203 */
[----:B------:R-:W-:Y:S02]  /*1de0*/  IMAD R0, R12, 0x8, R0 ;  /* 0x000000080c007824 */ /* 0x000fe400078e0200 */
[----:B------:R-:W-:Y:S02]  /*1df0*/  IMAD.IADD R7, R7, 0x1, R3 ;  /* 0x0000000107077824 */ /* 0x000fe400078e0203 */
[----:B------:R-:W-:Y:S02]  /*1e00*/  IMAD.U32 R0, R0, 0x20, R5 ;  /* 0x0000002000007824 */ /* 0x000fe400078e0005 */
[----:B------:R-:W-:-:S04]  /*1e10*/  IMAD.WIDE.U32 R4, R238, c[0x0][0x208], RZ ;  /* 0x00008200ee047a25 */ /* 0x000fc800078e00ff */
[----:B------:R-:W-:Y:S02]  /*1e20*/  IMAD.IADD R5, R5, 0x1, R8 ;  /* 0x0000000105057824 */ /* 0x000fe400078e0208 */
[----:B------:R-:W-:-:S05]  /*1e30*/  IMAD.SHL.U32 R220, R0, 0x2, RZ ;  /* 0x0000000200dc7824 */ /* 0x000fca00078e00ff */
[C---:B------:R-:W-:Y:S02]  /*1e40*/  IADD3 R0, R220.reuse, 0x3100, RZ ;  /* 0x00003100dc007810 */ /* 0x040fe40007ffe0ff */
[----:B------:R-:W-:Y:S02]  /*1e50*/  IADD3 R225, R220, 0x3120, RZ ;  /* 0x00003120dce17810 */ /* 0x000fe40007ffe0ff */
[----:B------:R-:W-:Y:S01]  /*1e60*/  @P2 IADD3 R225, R0, -0x20, RZ ;  /* 0xffffffe000e12810 */ /* 0x000fe20007ffe0ff */
[----:B------:R-:W-:-:S03]  /*1e70*/  IMAD.SHL.U32 R0, R18, 0x40, RZ ;  /* 0x0000004012007824 */ /* 0x000fc600078e00ff */
[C---:B------:R-:W-:Y:S02]  /*1e80*/  IADD3 R236, R225.reuse, 0x400, RZ ;  /* 0x00000400e1ec7810 */ /* 0x040fe40007ffe0ff */
[----:B------:R-:W-:Y:S02]  /*1e90*/  LOP3.LUT R0, R0, 0xc0, RZ, 0xc0, !PT ;  /* 0x000000c000007812 */ /* 0x000fe400078ec0ff */
[C---:B------:R-:W-:Y:S02]  /*1ea0*/  IADD3 R235, R225.reuse, 0x800, RZ ;  /* 0x00000800e1eb7810 */ /* 0x040fe40007ffe0ff */
[C---:B------:R-:W-:Y:S02]  /*1eb0*/  IADD3 R234, R225.reuse, 0xc00, RZ ;  /* 0x00000c00e1ea7810 */ /* 0x040fe40007ffe0ff */
[C---:B------:R-:W-:Y:S02]  /*1ec0*/  IADD3 R233, R225.reuse, 0x1000, RZ ;  /* 0x00001000e1e97810 */ /* 0x040fe40007ffe0ff */
[----:B------:R-:W-:-:S02]  /*1ed0*/  IADD3 R232, R225, 0x1400, RZ ;  /* 0x00001400e1e87810 */ /* 0x000fc40007ffe0ff */
[C---:B------:R-:W-:Y:S02]  /*1ee0*/  IADD3 R231, R225.reuse, 0x1800, RZ ;  /* 0x00001800e1e77810 */ /* 0x040fe40007ffe0ff */
[C---:B------:R-:W-:Y:S02]  /*1ef0*/  IADD3 R230, R225.reuse, 0x1c00, RZ ;  /* 0x00001c00e1e67810 */ /* 0x040fe40007ffe0ff */
[C---:B------:R-:W-:Y:S02]  /*1f00*/  IADD3 R229, R225.reuse, 0x2000, RZ ;  /* 0x00002000e1e57810 */ /* 0x040fe40007ffe0ff */
[C---:B------:R-:W-:Y:S02]  /*1f10*/  IADD3 R228, R225.reuse, 0x2400, RZ ;  /* 0x00002400e1e47810 */ /* 0x040fe40007ffe0ff */
[C---:B------:R-:W-:Y:S02]  /*1f20*/  IADD3 R227, R225.reuse, 0x2800, RZ ;  /* 0x00002800e1e37810 */ /* 0x040fe40007ffe0ff */
[----:B------:R-:W-:-:S02]  /*1f30*/  IADD3 R226, R225, 0x2c00, RZ ;  /* 0x00002c00e1e27810 */ /* 0x000fc40007ffe0ff */
[----:B--2---:R-:W-:Y:S01]  /*1f40*/  SHF.R.S32.HI R3, RZ, 0x1f, R237 ;  /* 0x0000001fff037819 */ /* 0x004fe200000114ed */
[----:B------:R-:W-:-:S04]  /*1f50*/  IMAD.WIDE.U32 R6, R237, c[0x0][0x1f0], R6 ;  /* 0x00007c00ed067a25 */ /* 0x000fc800078e0006 */
[C---:B------:R-:W-:Y:S01]  /*1f60*/  IMAD R9, R3.reuse, c[0x0][0x1f0], RZ ;  /* 0x00007c0003097a24 */ /* 0x040fe200078e02ff */
[----:B------:R-:W-:Y:S01]  /*1f70*/  IADD3 R8, P0, R6, UR20, RZ ;  /* 0x0000001406087c10 */ /* 0x000fe2000ff1e0ff */
[----:B------:R-:W-:Y:S02]  /*1f80*/  IMAD R3, R3, c[0x0][0x218], RZ ;  /* 0x0000860003037a24 */ /* 0x000fe400078e02ff */
[C---:B------:R-:W-:Y:S02]  /*1f90*/  IMAD R9, R237.reuse, c[0x0][0x1f4], R9 ;  /* 0x00007d00ed097a24 */ /* 0x040fe400078e0209 */
[----:B------:R-:W-:-:S03]  /*1fa0*/  IMAD.WIDE.U32 R4, R237, c[0x0][0x218], R4 ;  /* 0x00008600ed047a25 */ /* 0x000fc600078e0004 */
[----:B------:R-:W-:Y:S01]  /*1fb0*/  IADD3.X R6, R7, UR8, R9, P0, !PT ;  /* 0x0000000807067c10 */ /* 0x000fe200087fe409 */
[----:B------:R-:W-:Y:S01]  /*1fc0*/  IMAD R3, R237, c[0x0][0x21c], R3 ;  /* 0x00008700ed037a24 */ /* 0x000fe200078e0203 */
[----:B------:R-:W-:Y:S02]  /*1fd0*/  LEA R9, P1, R8, c[0x0][0x1c8], 0x1 ;  /* 0x0000720008097a11 */ /* 0x000fe400078208ff */
[----:B------:R-:W-:Y:S02]  /*1fe0*/  IADD3 R7, P0, R4, UR22, RZ ;  /* 0x0000001604077c10 */ /* 0x000fe4000ff1e0ff */
[----:B------:R-:W-:Y:S01]  /*1ff0*/  LEA.HI.X R8, R8, c[0x0][0x1cc], R6, 0x1, P1 ;  /* 0x0000730008087a11 */ /* 0x000fe200008f0c06 */
[----:B------:R-:W-:Y:S01]  /*2000*/  SHFL.IDX PT, R4, R9, RZ, 0x1c1f ;  /* 0x001c1fff09047589 */ /* 0x000fe200000e0000 */
[----:B------:R-:W-:Y:S02]  /*2010*/  IADD3.X R3, R5, UR17, R3, P0, !PT ;  /* 0x0000001105037c10 */ /* 0x000fe400087fe403 */
[----:B------:R-:W-:Y:S01]  /*2020*/  LEA R11, P0, R7, c[0x0][0x1f8], 0x1 ;  /* 0x00007e00070b7a11 */ /* 0x000fe200078008ff */
[----:B------:R-:W1:Y:S01]  /*2030*/  SHFL.IDX PT, R5, R8, RZ, 0x1c1f ;  /* 0x001c1fff08057589 */ /* 0x000e6200000e0000 */
[----:B------:R-:W-:-:S02]  /*2040*/  ISETP.GE.AND P1, PT, R40, 0x1, PT ;  /* 0x000000012800780c */ /* 0x000fc40003f26270 */
[----:B------:R-:W-:Y:S01]  /*2050*/  LEA.HI.X R10, R7, c[0x0][0x1fc], R3, 0x1, P0 ;  /* 0x00007f00070a7a11 */ /* 0x000fe200000f0c03 */
[----:B------:R-:W-:Y:S01]  /*2060*/  SHFL.IDX PT, R6, R9, 0x1, 0x1c1f ;  /* 0x003c1f0009067f89 */ /* 0x000fe200000e0000 */
[----:B------:R-:W-:Y:S01]  /*2070*/  ISETP.GT.AND P0, PT, R40, 0x20, PT ;  /* 0x000000202800780c */ /* 0x000fe20003f04270 */
[----:B------:R-:W-:Y:S02]  /*2080*/  IMAD.SHL.U32 R3, R12, 0x8, RZ ;  /* 0x000000080c037824 */ /* 0x000fe400078e00ff */
[----:B------:R2:W3:Y:S03]  /*2090*/  SHFL.IDX PT, R7, R8, 0x1, 0x1c1f ;  /* 0x003c1f0008077f89 */ /* 0x0004e600000e0000 */
[----:B------:R-:W-:Y:S01]  /*20a0*/  LOP3.LUT R3, R0, 0x8, R3, 0xf8, !PT ;  /* 0x0000000800037812 */ /* 0x000fe200078ef803 */
[----:B------:R-:W4:Y:S01]  /*20b0*/  SHFL.IDX PT, R14, R11, RZ, 0x1c1f ;  /* 0x001c1fff0b0e7589 */ /* 0x000f2200000e0000 */
[----:B------:R-:W-:-:S03]  /*20c0*/  SHF.R.U32.HI R0, RZ, 0x3, R0 ;  /* 0x00000003ff007819 */ /* 0x000fc60000011600 */
[----:B------:R-:W-:Y:S01]  /*20d0*/  SHFL.IDX PT, R13, R11, 0x1, 0x1c1f ;  /* 0x003c1f000b0d7f89 */ /* 0x000fe200000e0000 */
[----:B------:R-:W-:-:S03]  /*20e0*/  LOP3.LUT R102, R3, R0, RZ, 0x3c, !PT ;  /* 0x0000000003667212 */ /* 0x000fc600078e3cff */
[----:B------:R-:W5:Y:S04]  /*20f0*/  SHFL.IDX PT, R12, R10, RZ, 0x1c1f ;  /* 0x001c1fff0a0c7589 */ /* 0x000f6800000e0000 */
[----:B------:R3:W4:Y:S01]  /*2100*/  SHFL.IDX PT, R3, R10, 0x1, 0x1c1f ;  /* 0x003c1f000a037f89 */ /* 0x00072200000e0000 */
[----:B--2---:R-:W-:Y:S02]  /*2110*/  LOP3.LUT R8, R15, 0x7fffffe, RZ, 0xc0, !PT ;  /* 0x07fffffe0f087812 */ /* 0x004fe400078ec0ff */
[----:B------:R-:W-:-:S03]  /*2120*/  SHF.R.S32.HI R15, RZ, 0x1f, R17 ;  /* 0x0000001fff0f7819 */ /* 0x000fc60000011411 */
[----:B------:R-:W-:Y:S01]  /*2130*/  IMAD.IADD R103, R17, 0x1, -R8 ;  /* 0x0000000111677824 */ /* 0x000fe200078e0a08 */
[----:B------:R-:W-:Y:S01]  /*2140*/  LEA.HI R15, R15, R17, RZ, 0x3 ;  /* 0x000000110f0f7211 */ /* 0x000fe200078f18ff */
[----:B-1----:R-:W-:-:S04]  /*2150*/  @P1 IMAD.WIDE R8, R140, 0x2, R4 ;  /* 0x000000028c081825 */ /* 0x002fc800078e0204 */
[----:B------:R-:W-:Y:S01]  /*2160*/  IMAD.SHL.U32 R0, R15, 0x20, RZ ;  /* 0x000000200f007824 */ /* 0x000fe200078e00ff */
[----:B------:R1:W-:Y:S01]  /*2170*/  @P1 LDGSTS.E.BYPASS.LTC128B.128 [R168+0x3100], [R8.64], !P6 ;  /* 0x0310000008a81fae */ /* 0x0003e2000f101d4e */
[----:B---3--:R-:W-:-:S03]  /*2180*/  @P0 IMAD.WIDE R10, R140, 0x2, R6 ;  /* 0x000000028c0a0825 */ /* 0x008fc600078e0206 */
[----:B------:R-:W-:-:S05]  /*2190*/  LOP3.LUT R101, R0, 0xffffff00, RZ, 0xc0, !PT ;  /* 0xffffff0000657812 */ /* 0x000fca00078ec0ff */
[----:B------:R-:W-:-:S04]  /*21a0*/  IMAD R0, R141, 0x200, R101 ;  /* 0x000002008d007824 */ /* 0x000fc800078e0265 */
[----:B------:R-:W-:-:S04]  /*21b0*/  IMAD R0, R103, 0x20, R0 ;  /* 0x0000002067007824 */ /* 0x000fc800078e0200 */
[----:B------:R-:W-:-:S04]  /*21c0*/  IMAD.IADD R0, R102, 0x1, R0 ;  /* 0x0000000166007824 */ /* 0x000fc800078e0200 */
[----:B------:R-:W-:Y:S02]  /*21d0*/  IMAD.SHL.U32 R223, R0, 0x2, RZ ;  /* 0x0000000200df7824 */ /* 0x000fe400078e00ff */
[----:B------:R-:W-:Y:S02]  /*21e0*/  IMAD R0, R103, 0x20, R101 ;  /* 0x0000002067007824 */ /* 0x000fe400078e0265 */
[----:B------:R-:W-:Y:S02]  /*21f0*/  IMAD R224, R2, 0x2, R223 ;  /* 0x0000000202e07824 */ /* 0x000fe400078e02df */
[----:B-1----:R-:W-:-:S04]  /*2200*/  @P1 IMAD.WIDE R8, R171, 0x2, R4 ;  /* 0x00000002ab081825 */ /* 0x002fc800078e0204 */
[----:B------:R-:W-:Y:S01]  /*2210*/  @P1 IMAD.WIDE R4, R170, 0x2, R4 ;  /* 0x00000002aa041825 */ /* 0x000fe200078e0204 */
[----:B------:R1:W-:Y:S03]  /*2220*/  @P1 LDGSTS.E.BYPASS.LTC128B.128 [R168+0x4100], [R8.64], !P5 ;  /* 0x0410000008a81fae */ /* 0x0003e6000e901d4e */
[----:B------:R-:W-:Y:S01]  /*2230*/  IMAD.IADD R0, R102, 0x1, R0 ;  /* 0x0000000166007824 */ /* 0x000fe200078e0200 */
[----:B------:R2:W-:Y:S04]  /*2240*/  @P1 LDGSTS.E.BYPASS.LTC128B.128 [R168+0x5100], [R4.64], !P4 ;  /* 0x0510000004a81fae */ /* 0x0005e8000e101d4e */
[----:B------:R3:W-:Y:S01]  /*2250*/  @P0 LDGSTS.E.BYPASS.LTC128B.128 [R168+0x3900], [R10.64], !P6 ;  /* 0x039000000aa80fae */ /* 0x0007e2000f101d4e */
[----:B-1----:R-:W-:-:S04]  /*2260*/  @P0 IMAD.WIDE R8, R171, 0x2, R6 ;  /* 0x00000002ab080825 */ /* 0x002fc800078e0206 */
[----:B------:R-:W-:Y:S01]  /*2270*/  @P0 IMAD.WIDE R6, R170, 0x2, R6 ;  /* 0x00000002aa060825 */ /* 0x000fe200078e0206 */
[----:B------:R1:W-:Y:S03]  /*2280*/  @P0 LDGSTS.E.BYPASS.LTC128B.128 [R168+0x4900], [R8.64], !P5 ;  /* 0x0490000008a80fae */ /* 0x0003e6000e901d4e */
[----:B--2---:R-:W-:Y:S01]  /*2290*/  IMAD.WIDE R4, R171, 0x2, RZ ;  /* 0x00000002ab047825 */ /* 0x004fe200078e02ff */
[----:B------:R2:W-:Y:S04]  /*22a0*/  @P0 LDGSTS.E.BYPASS.LTC128B.128 [R168+0x5900], [R6.64], !P4 ;  /* 0x0590000006a80fae */ /* 0x0005e8000e101d4e */
[----:B------:R-:W0:Y:S01]  /*22b0*/  LDGDEPBAR ;  /* 0x00000000000079af */ /* 0x000e220000000000 */
[----:B----4-:R-:W-:-:S05]  /*22c0*/  IADD3 R46, P2, R14, R4, RZ ;  /* 0x000000040e2e7210 */ /* 0x010fca0007f5e0ff */
[----:B-----5:R-:W-:Y:S01]  /*22d0*/  IMAD.X R47, R12, 0x1, R5, P2 ;  /* 0x000000010c2f7824 */ /* 0x020fe200010e0605 */
[----:B------:R-:W-:Y:S01]  /*22e0*/  ISETP.GE.AND P2, PT, R16, c[0x0][0x1d4], PT ;  /* 0x0000750010007a0c */ /* 0x000fe20003f46270 */
[----:B-1----:R-:W-:-:S04]  /*22f0*/  IMAD.WIDE R8, R140, 0x2, RZ ;  /* 0x000000028c087825 */ /* 0x002fc800078e02ff */
[----:B--2---:R-:W-:Y:S01]  /*2300*/  IMAD.WIDE R6, R170, 0x2, RZ ;  /* 0x00000002aa067825 */ /* 0x004fe200078e02ff */
[----:B------:R-:W-:Y:S01]  /*2310*/  IADD3 R48, P0, R14, R8, RZ ;  /* 0x000000080e307210 */ /* 0x000fe20007f1e0ff */
[----:B------:R-:W-:-:S04]  /*2320*/  DEPBAR.LE SB0, 0x1 ;  /* 0x000080400000791a */ /* 0x000fc80000000000 */
[----:B------:R-:W-:Y:S01]  /*2330*/  IADD3 R44, P1, R8, R13, RZ ;  /* 0x0000000d082c7210 */ /* 0x000fe20007f3e0ff */
[----:B------:R-:W-:Y:S01]  /*2340*/  IMAD.X R49, R12, 0x1, R9, P0 ;  /* 0x000000010c317824 */ /* 0x000fe200000e0609 */
[----:B------:R-:W-:-:S04]  /*2350*/  DEPBAR.LE SB0, 0x0 ;  /* 0x000080000000791a */ /* 0x000fc80000000000 */
[----:B------:R-:W-:Y:S01]  /*2360*/  BAR.SYNC.DEFER_BLOCKING 0x0 ;  /* 0x0000000000007b1d */ /* 0x000fe20000010000 */
[----:B------:R-:W-:Y:S01]  /*2370*/  IADD3 R42, P0, R4, R13, RZ ;  /* 0x0000000d042a7210 */ /* 0x000fe20007f1e0ff */
[----:B------:R-:W-:Y:S01]  /*2380*/  IMAD.X R45, R9, 0x1, R3, P1 ;  /* 0x00000001092d7824 */ /* 0x000fe200008e0603 */
[----:B------:R-:W-:-:S03]  /*2390*/  IADD3 R38, P1, R14, R6, RZ ;  /* 0x000000060e267210 */ /* 0x000fc60007f3e0ff */
[----:B------:R-:W-:Y:S01]  /*23a0*/  IMAD.X R43, R5, 0x1, R3, P0 ;  /* 0x00000001052b7824 */ /* 0x000fe200000e0603 */
[----:B------:R-:W-:Y:S01]  /*23b0*/  IADD3 R36, P0, R6, R13, RZ ;  /* 0x0000000d06247210 */ /* 0x000fe20007f1e0ff */
[----:B------:R-:W-:Y:S01]  /*23c0*/  IMAD.X R39, R12, 0x1, R7, P1 ;  /* 0x000000010c277824 */ /* 0x000fe200008e0607 */
[----:B------:R-:W-:-:S03]  /*23d0*/  ISETP.GE.AND P1, PT, R140, c[0x0][0x1d4], PT ;  /* 0x000075008c007a0c */ /* 0x000fc60003f26270 */
[----:B------:R-:W-:Y:S01]  /*23e0*/  IMAD.X R37, R7, 0x1, R3, P0 ;  /* 0x0000000107257824 */ /* 0x000fe200000e0603 */
[----:B------:R-:W-:Y:S02]  /*23f0*/  ISETP.LT.OR P0, PT, R40, 0x1, P1 ;  /* 0x000000012800780c */ /* 0x000fe40000f01670 */
[----:B------:R-:W-:Y:S02]  /*2400*/  ISETP.GE.AND P1, PT, R41, c[0x0][0x1d4], PT ;  /* 0x0000750029007a0c */ /* 0x000fe40003f26270 */
[----:B------:R-:W-:-:S05]  /*2410*/  IADD3 R3, R168, 0x100, RZ ;  /* 0x00000100a8037810 */ /* 0x000fca0007ffe0ff */
[----:B------:R-:W-:Y:S04]  /*2420*/  STL [R1+0x4], R3 ;  /* 0x0000040301007387 */ /* 0x000fe80000100800 */
[----:B---3--:R-:W-:Y:S04]  /*2430*/  LDSM.16.M88.4 R8, [R223+0x6100] ;  /* 0x00610000df08783b */ /* 0x008fe80000000200 */
[----:B------:R-:W-:Y:S04]  /*2440*/  LDSM.16.M88.4 R4, [R223+0x7100] ;  /* 0x00710000df04783b */ /* 0x000fe80000000200 */
[----:B------:R-:W-:Y:S04]  /*2450*/  LDSM.16.M88.4 R16, [R224+0x6100] ;  /* 0x00610000e010783b */ /* 0x000fe80000000200 */
[----:B------:R-:W-:Y:S04]  /*2460*/  LDSM.16.M88.4 R12, [R224+0x7100] ;  /* 0x00710000e00c783b */ /* 0x000fe80000000200 */
[----:B------:R-:W1:Y:S04]  /*2470*/  LDSM.16.M88.4 R32, [R220+0x3100] ;  /* 0x00310000dc20783b */ /* 0x000e680000000200 */
[----:B------:R-:W-:Y:S04]  /*2480*/  LDSM.16.M88.4 R28, [R220+0x3500] ;  /* 0x00350000dc1c783b */ /* 0x000fe80000000200 */
[----:B------:R-:W2:Y:S04]  /*2490*/  LDSM.16.M88.4 R24, [R220+0x3900] ;  /* 0x00390000dc18783b */ /* 0x000ea80000000200 */
[----:B------:R-:W3:Y:S04]  /*24a0*/  LDSM.16.M88.4 R20, [R220+0x3d00] ;  /* 0x003d0000dc14783b */ /* 0x000ee80000000200 */
[----:B------:R-:W-:Y:S04]  /*24b0*/  LDSM.16.M88.4 R60, [R225] ;  /* 0x00000000e13c783b */ /* 0x000fe80000000200 */
[----:B------:R-:W-:Y:S04]  /*24c0*/  LDSM.16.M88.4 R56, [R225+0x400] ;  /* 0x00040000e138783b */ /* 0x000fe80000000200 */
[----:B------:R-:W4:Y:S04]  /*24d0*/  LDSM.16.M88.4 R52, [R225+0x800] ;  /* 0x00080000e134783b */ /* 0x000f280000000200 */
[----:B------:R-:W5:Y:S04]  /*24e0*/  LDSM.16.M88.4 R64, [R225+0xc00] ;  /* 0x000c0000e140783b */ /* 0x000f680000000200 */
[----:B------:R-:W-:Y:S01]  /*24f0*/  @!PT LDS RZ, [RZ] ;  /* 0x00000000fffff984 */ /* 0x000fe20000000800 */
[----:B------:R-:W-:Y:S01]  /*2500*/  @!PT LDS RZ, [RZ] ;  /* 0x00000000fffff984 */ /* 0x000fe20000000800 */
[----:B------:R-:W-:Y:S01]  /*2510*/  @!PT LDS RZ, [RZ] ;  /* 0x00000000fffff984 */ /* 0x000fe20000000800 */
[----:B------:R3:W-:Y:S01]  /*2520*/  LDGSTS.E.BYPASS.LTC128B.128 [R168+0x100], [R48.64], !P0 ;  /* 0x0010000030a87fae */ /* 0x0007e2000c101d4e */
[----:B------:R-:W-:-:S02]  /*2530*/  ISETP.LT.OR P0, PT, R40, 0x1, P2 ;  /* 0x000000012800780c */ /* 0x000fc40001701670 */
[C---:B------:R-:W-:Y:S01]  /*2540*/  ISETP.LT.OR P2, PT, R40.reuse, 0x21, P2 ;  /* 0x000000212800780c */ /* 0x040fe20001741670 */
[C---:B-1----:R-:W-:Y:S10]  /*2550*/  HMMA.16816.F32 R84, R4.reuse, R32, RZ ;  /* 0x000000200454723c */ /* 0x042ff400000018ff */
[----:B------:R1:W-:Y:S01]  /*2560*/  LDGSTS.E.BYPASS.LTC128B.128 [R168+0x1100], [R46.64], !P0 ;  /* 0x011000002ea87fae */ /* 0x0003e2000c101d4e */
[C---:B------:R-:W-:Y:S01]  /*2570*/  ISETP.LT.OR P0, PT, R40.reuse, 0x1, P1 ;  /* 0x000000012800780c */ /* 0x040fe20000f01670 */
[----:B--2---:R-:W-:Y:S01]  /*2580*/  HMMA.16816.F32 R68, R4, R24, RZ ;  /* 0x000000180444723c */ /* 0x004fe200000018ff */
[----:B------:R-:W-:-:S07]  /*2590*/  ISETP.LT.OR P1, PT, R40, 0x21, P1 ;  /* 0x000000212800780c */ /* 0x000fce0000f21670 */
[----:B------:R-:W-:Y:S04]  /*25a0*/  HMMA.16816.F32 R76, R4, R28, RZ ;  /* 0x0000001c044c723c */ /* 0x000fe800000018ff */
[----:B------:R2:W-:Y:S01]  /*25b0*/  LDGSTS.E.BYPASS.LTC128B.128 [R168+0x2100], [R38.64], !P0 ;  /* 0x0210000026a87fae */ /* 0x0005e2000c101d4e */
[----:B------:R-:W-:-:S03]  /*25c0*/  ISETP.GE.AND P0, PT, R140, c[0x0][0x1d4], PT ;  /* 0x000075008c007a0c */ /* 0x000fc60003f06270 */
[----:B---3--:R-:W-:Y:S01]  /*25d0*/  HMMA.16816.F32 R48, R4, R20, RZ ;  /* 0x000000140430723c */ /* 0x008fe200000018ff */
[----:B------:R-:W-:-:S07]  /*25e0*/  ISETP.LT.OR P0, PT, R40, 0x21, P0 ;  /* 0x000000212800780c */ /* 0x000fce0000701670 */
[C---:B------:R-:W-:Y:S06]  /*25f0*/  HMMA.16816.F32 R80, R4.reuse, R34, RZ ;  /* 0x000000220450723c */ /* 0x040fec00000018ff */
[----:B------:R1:W-:Y:S01]  /*2600*/  LDGSTS.E.BYPASS.LTC128B.128 [R168+0x900], [R44.64], !P0 ;  /* 0x009000002ca87fae */ /* 0x0003e2000c101d4e */
[----:B------:R-:W-:Y:S01]  /*2610*/  PLOP3.LUT P0, PT, PT, PT, UP0, 0x80, 0x0 ;  /* 0x000000000000781c */ /* 0x000fe20003f0f008 */
[----:B------:R-:W-:Y:S02]  /*2620*/  HMMA.16816.F32 R72, R4, R30, RZ ;  /* 0x0000001e0448723c */ /* 0x000fe400000018ff */
[----:B------:R3:W-:Y:S01]  /*2630*/  LDGSTS.E.BYPASS.LTC128B.128 [R168+0x1900], [R42.64], !P2 ;  /* 0x019000002aa87fae */ /* 0x0007e2000d101d4e */
[----:B------:R-:W-:-:S03]  /*2640*/  ISETP.GT.AND P2, PT, R173, 0x3f, PT ;  /* 0x0000003fad00780c */ /* 0x000fc60003f44270 */
[----:B------:R2:W-:Y:S02]  /*2650*/  LDGSTS.E.BYPASS.LTC128B.128 [R168+0x2900], [R36.64], !P1 ;  /* 0x0290000024a87fae */ /* 0x0005e4000c901d4e */
[C---:B------:R-:W-:Y:S02]  /*2660*/  HMMA.16816.F32 R92, R4.reuse, R26, RZ ;  /* 0x0000001a045c723c */ /* 0x040fe400000018ff */
[----:B------:R-:W0:Y:S06]  /*2670*/  LDGDEPBAR ;  /* 0x00000000000079af */ /* 0x000e2c0000000000 */
[----:B------:R-:W-:Y:S08]  /*2680*/  HMMA.16816.F32 R120, R4, R22, RZ ;  /* 0x000000160478723c */ /* 0x000ff000000018ff */
[C---:B------:R-:W-:Y:S08]  /*2690*/  HMMA.16816.F32 R4, R8.reuse, R20, RZ ;  /* 0x000000140804723c */ /* 0x040ff000000018ff */
[C---:B------:R-:W-:Y:S01]  /*26a0*/  HMMA.16816.F32 R116, R8.reuse, R32, RZ ;  /* 0x000000200874723c */ /* 0x040fe200000018ff */
[----:B--2---:R-:W-:Y:S07]  /*26b0*/  LDSM.16.M88.4 R36, [R220+0x4100] ;  /* 0x00410000dc24783b */ /* 0x004fee0000000200 */
[C---:B------:R-:W-:Y:S01]  /*26c0*/  HMMA.16816.F32 R112, R8.reuse, R34, RZ ;  /* 0x000000220870723c */ /* 0x040fe200000018ff */
[----:B------:R-:W-:Y:S07]  /*26d0*/  LDSM.16.M88.4 R32, [R220+0x4500] ;  /* 0x00450000dc20783b */ /* 0x000fee0000000200 */
[C---:B------:R-:W-:Y:S08]  /*26e0*/  HMMA.16816.F32 R96, R8.reuse, R28, RZ ;  /* 0x0000001c0860723c */ /* 0x040ff000000018ff */
[C---:B------:R-:W-:Y:S01]  /*26f0*/  HMMA.16816.F32 R108, R8.reuse, R30, RZ ;  /* 0x0000001e086c723c */ /* 0x040fe200000018ff */
[----:B------:R-:W-:Y:S07]  /*2700*/  LDSM.16.M88.4 R28, [R220+0x4900] ;  /* 0x00490000dc1c783b */ /* 0x000fee0000000200 */
[C---:B------:R-:W-:Y:S08]  /*2710*/  HMMA.16816.F32 R88, R8.reuse, R24, RZ ;  /* 0x000000180858723c */ /* 0x040ff000000018ff */
[C---:B------:R-:W-:Y:S01]  /*2720*/  HMMA.16816.F32 R104, R8.reuse, R26, RZ ;  /* 0x0000001a0868723c */ /* 0x040fe200000018ff */
[----:B------:R-:W-:Y:S07]  /*2730*/  LDSM.16.M88.4 R24, [R220+0x4d00] ;  /* 0x004d0000dc18783b */ /* 0x000fee0000000200 */
[----:B------:R-:W-:Y:S01]  /*2740*/  HMMA.16816.F32 R20, R8, R22, RZ ;  /* 0x000000160814723c */ /* 0x000fe200000018ff */
[----:B------:R-:W2:Y:S07]  /*2750*/  LDSM.16.M88.4 R8, [R223+0x9100] ;  /* 0x00910000df08783b */ /* 0x000eae0000000200 */
[C---:B----4-:R-:W-:Y:S08]  /*2760*/  HMMA.16816.F32 R152, R12.reuse, R52, R68 ;  /* 0x000000340c98723c */ /* 0x050ff00000001844 */
[C---:B------:R-:W-:Y:S08]  /*2770*/  HMMA.16816.F32 R136, R12.reuse, R60, R84 ;  /* 0x0000003c0c88723c */ /* 0x040ff00000001854 */
[C---:B------:R-:W-:Y:S08]  /*2780*/  HMMA.16816.F32 R156, R12.reuse, R56, R76 ;  /* 0x000000380c9c723c */ /* 0x040ff0000000184c */
[C---:B-----5:R-:W-:Y:S01]  /*2790*/  HMMA.16816.F32 R148, R12.reuse, R64, R48 ;  /* 0x000000400c94723c */ /* 0x060fe20000001830 */
[----:B------:R-:W-:Y:S07]  /*27a0*/  LDSM.16.M88.4 R48, [R225+0x1800] ;  /* 0x00180000e130783b */ /* 0x000fee0000000200 */
[C---:B------:R-:W-:Y:S08]  /*27b0*/  HMMA.16816.F32 R68, R12.reuse, R62, R80 ;  /* 0x0000003e0c44723c */ /* 0x040ff00000001850 */
[C---:B-1----:R-:W-:Y:S08]  /*27c0*/  HMMA.16816.F32 R44, R12.reuse, R58, R72 ;  /* 0x0000003a0c2c723c */ /* 0x042ff00000001848 */
[C---:B------:R-:W-:Y:S08]  /*27d0*/  HMMA.16816.F32 R124, R12.reuse, R54, R92 ;  /* 0x000000360c7c723c */ /* 0x040ff0000000185c */
[----:B------:R-:W-:Y:S01]  /*27e0*/  HMMA.16816.F32 R120, R12, R66, R120 ;  /* 0x000000420c78723c */ /* 0x000fe20000001878 */
[----:B------:R-:W1:Y:S07]  /*27f0*/  LDSM.16.M88.4 R12, [R223+0x8100] ;  /* 0x00810000df0c783b */ /* 0x000e6e0000000200 */
[C---:B------:R-:W-:Y:S08]  /*2800*/  HMMA.16816.F32 R132, R16.reuse, R52, R88 ;  /* 0x000000341084723c */ /* 0x040ff00000001858 */
[C---:B------:R-:W-:Y:S01]  /*2810*/  HMMA.16816.F32 R144, R16.reuse, R64, R4 ;  /* 0x000000401090723c */ /* 0x040fe20000001804 */
[----:B------:R-:W-:Y:S07]  /*2820*/  LDSM.16.M88.4 R4, [R224+0x9100] ;  /* 0x00910000e004783b */ /* 0x000fee0000000200 */
[C---:B------:R-:W-:Y:S01]  /*2830*/  HMMA.16816.F32 R80, R16.reuse, R54, R104 ;  /* 0x000000361050723c */ /* 0x040fe20000001868 */
[----:B------:R-:W4:Y:S07]  /*2840*/  LDSM.16.M88.4 R52, [R225+0x1400] ;  /* 0x00140000e134783b */ /* 0x000f2e0000000200 */
[C---:B------:R-:W-:Y:S01]  /*2850*/  HMMA.16816.F32 R76, R16.reuse, R66, R20 ;  /* 0x00000042104c723c */ /* 0x040fe20000001814 */
[----:B------:R-:W5:Y:S04]  /*2860*/  LDSM.16.M88.4 R64, [R225+0x1c00] ;  /* 0x001c0000e140783b */ /* 0x000f680000000200 */
[----:B------:R-:W-:Y:S03]  /*2870*/  LDSM.16.M88.4 R20, [R224+0x8100] ;  /* 0x00810000e014783b */ /* 0x000fe60000000200 */
[C---:B------:R-:W-:Y:S08]  /*2880*/  HMMA.16816.F32 R88, R16.reuse, R62, R112 ;  /* 0x0000003e1058723c */ /* 0x040ff00000001870 */
[C---:B------:R-:W-:Y:S08]  /*2890*/  HMMA.16816.F32 R116, R16.reuse, R60, R116 ;  /* 0x0000003c1074723c */ /* 0x040ff00000001874 */
[C---:B------:R-:W-:Y:S08]  /*28a0*/  HMMA.16816.F32 R128, R16.reuse, R56, R96 ;  /* 0x000000381080723c */ /* 0x040ff00000001860 */
[----:B------:R-:W-:Y:S01]  /*28b0*/  HMMA.16816.F32 R84, R16, R58, R108 ;  /* 0x0000003a1054723c */ /* 0x000fe2000000186c */
[----:B------:R-:W1:Y:S07]  /*28c0*/  LDSM.16.M88.4 R56, [R225+0x1000] ;  /* 0x00100000e138783b */ /* 0x000e6e0000000200 */
[C---:B--2---:R-:W-:Y:S08]  /*28d0*/  HMMA.16816.F32 R72, R8.reuse, R36, R136 ;  /* 0x000000240848723c */ /* 0x044ff00000001888 */
[C---:B------:R-:W-:Y:S08]  /*28e0*/  HMMA.16816.F32 R60, R8.reuse, R32, R156 ;  /* 0x00000020083c723c */ /* 0x040ff0000000189c */
[C---:B---3--:R-:W-:Y:S08]  /*28f0*/  HMMA.16816.F32 R40, R8.reuse, R28, R152 ;  /* 0x0000001c0828723c */ /* 0x048ff00000001898 */
[C---:B------:R-:W-:Y:S08]  /*2900*/  HMMA.16816.F32 R92, R8.reuse, R24, R148 ;  /* 0x00000018085c723c */ /* 0x040ff00000001894 */
[C---:B------:R-:W-:Y:S08]  /*2910*/  HMMA.16816.F32 R68, R8.reuse, R38, R68 ;  /* 0x000000260844723c */ /* 0x040ff00000001844 */
[C---:B------:R-:W-:Y:S08]  /*2920*/  HMMA.16816.F32 R44, R8.reuse, R34, R44 ;  /* 0x00000022082c723c */ /* 0x040ff0000000182c */
[C---:B------:R-:W-:Y:S08]  /*2930*/  HMMA.16816.F32 R16, R8.reuse, R30, R124 ;  /* 0x0000001e0810723c */ /* 0x040ff0000000187c */
[----:B------:R-:W-:Y:S08]  /*2940*/  HMMA.16816.F32 R8, R8, R26, R120 ;  /* 0x0000001a0808723c */ /* 0x000ff00000001878 */
[C---:B-1----:R-:W-:Y:S08]  /*2950*/  HMMA.16816.F32 R96, R12.reuse, R38, R88 ;  /* 0x000000260c60723c */ /* 0x042ff00000001858 */
[C---:B------:R-:W-:Y:S01]  /*2960*/  HMMA.16816.F32 R104, R12.reuse, R36, R116 ;  /* 0x000000240c68723c */ /* 0x040fe20000001874 */
[----:B------:R-:W-:Y:S07]  /*2970*/  LDSM.16.M88.4 R36, [R220+0x5900] ;  /* 0x00590000dc24783b */ /* 0x000fee0000000200 */
[C---:B------:R-:W-:Y:S08]  /*2980*/  HMMA.16816.F32 R88, R12.reuse, R32, R128 ;  /* 0x000000200c58723c */ /* 0x040ff00000001880 */
[C---:B------:R-:W-:Y:S08]  /*2990*/  HMMA.16816.F32 R84, R12.reuse, R34, R84 ;  /* 0x000000220c54723c */ /* 0x040ff00000001854 */
[C---:B------:R-:W-:Y:S08]  /*29a0*/  HMMA.16816.F32 R32, R12.reuse, R28, R132 ;  /* 0x0000001c0c20723c */ /* 0x040ff00000001884 */
[C---:B------:R-:W-:Y:S08]  /*29b0*/  HMMA.16816.F32 R80, R12.reuse, R30, R80 ;  /* 0x0000001e0c50723c */ /* 0x040ff00000001850 */
[C---:B------:R-:W-:Y:S08]  /*29c0*/  HMMA.16816.F32 R28, R12.reuse, R24, R144 ;  /* 0x000000180c1c723c */ /* 0x040ff00000001890 */
[----:B------:R-:W-:Y:S01]  /*29d0*/  HMMA.16816.F32 R76, R12, R26, R76 ;  /* 0x0000001a0c4c723c */ /* 0x000fe2000000184c */
[----:B------:R-:W-:Y:S04]  /*29e0*/  LDSM.16.M88.4 R12, [R224+0xa100] ;  /* 0x00a10000e00c783b */ /* 0x000fe80000000200 */
[----:B------:R-:W-:Y:S03]  /*29f0*/  LDSM.16.M88.4 R24, [R225+0x2800] ;  /* 0x00280000e118783b */ /* 0x000fe60000000200 */
[C---:B----4-:R-:W-:Y:S01]  /*2a00*/  HMMA.16816.F32 R152, R4.reuse, R54, R44 ;  /* 0x000000360498723c */ /* 0x050fe2000000182c */
[----:B------:R-:W-:Y:S07]  /*2a10*/  LDSM.16.M88.4 R44, [R220+0x5100] ;  /* 0x00510000dc2c783b */ /* 0x000fee0000000200 */
[C---:B------:R-:W-:Y:S01]  /*2a20*/  HMMA.16816.F32 R144, R4.reuse, R50, R16 ;  /* 0x000000320490723c */ /* 0x040fe20000001810 */
[----:B------:R-:W1:Y:S07]  /*2a30*/  LDSM.16.M88.4 R16, [R223+0xb100] ;  /* 0x00b10000df10783b */ /* 0x000e6e0000000200 */
[C---:B-----5:R-:W-:Y:S01]  /*2a40*/  HMMA.16816.F32 R132, R4.reuse, R66, R8 ;  /* 0x000000420484723c */ /* 0x060fe20000001808 */
[----:B------:R-:W2:Y:S07]  /*2a50*/  LDSM.16.M88.4 R8, [R223+0xa100] ;  /* 0x00a10000df08783b */ /* 0x000eae0000000200 */
[C---:B------:R-:W-:Y:S01]  /*2a60*/  HMMA.16816.F32 R156, R4.reuse, R52, R60 ;  /* 0x00000034049c723c */ /* 0x040fe2000000183c */
[----:B------:R-:W-:Y:S07]  /*2a70*/  LDSM.16.M88.4 R60, [R220+0x5d00] ;  /* 0x005d0000dc3c783b */ /* 0x000fee0000000200 */
[C---:B------:R-:W-:Y:S01]  /*2a80*/  HMMA.16816.F32 R148, R4.reuse, R48, R40 ;  /* 0x000000300494723c */ /* 0x040fe20000001828 */
[----:B------:R-:W3:Y:S07]  /*2a90*/  LDSM.16.M88.4 R40, [R220+0x5500] ;  /* 0x00550000dc28783b */ /* 0x000eee0000000200 */
[C---:B------:R-:W-:Y:S08]  /*2aa0*/  HMMA.16816.F32 R164, R4.reuse, R56, R72 ;  /* 0x0000003804a4723c */ /* 0x040ff00000001848 */
[----:B------:R-:W-:Y:S08]  /*2ab0*/  HMMA.16816.F32 R160, R4, R58, R68 ;  /* 0x0000003a04a0723c */ /* 0x000ff00000001844 */
[C---:B------:R-:W-:Y:S08]  /*2ac0*/  HMMA.16816.F32 R128, R20.reuse, R56, R104 ;  /* 0x000000381480723c */ /* 0x040ff00000001868 */
[----:B------:R-:W-:Y:S08]  /*2ad0*/  HMMA.16816.F32 R124, R20, R58, R96 ;  /* 0x0000003a147c723c */ /* 0x000ff00000001860 */
[----:B------:R-:W-:Y:S01]  /*2ae0*/  HMMA.16816.F32 R136, R4, R64, R92 ;  /* 0x000000400488723c */ /* 0x000fe2000000185c */
[----:B------:R-:W-:Y:S07]  /*2af0*/  LDSM.16.M88.4 R4, [R224+0xb100] ;  /* 0x00b10000e004783b */ /* 0x000fee0000000200 */
[C---:B------:R-:W-:Y:S08]  /*2b00*/  HMMA.16816.F32 R120, R20.reuse, R52, R88 ;  /* 0x000000341478723c */ /* 0x040ff00000001858 */
[C---:B------:R-:W-:Y:S01]  /*2b10*/  HMMA.16816.F32 R112, R20.reuse, R48, R32 ;  /* 0x000000301470723c */ /* 0x040fe20000001820 */
[----:B------:R-:W4:Y:S07]  /*2b20*/  LDSM.16.M88.4 R32, [R225+0x2000] ;  /* 0x00200000e120783b */ /* 0x000f2e0000000200 */
[C---:B------:R-:W-:Y:S08]  /*2b30*/  HMMA.16816.F32 R116, R20.reuse, R54, R84 ;  /* 0x000000361474723c */ /* 0x040ff00000001854 */
[C---:B------:R-:W-:Y:S01]  /*2b40*/  HMMA.16816.F32 R108, R20.reuse, R50, R80 ;  /* 0x00000032146c723c */ /* 0x040fe20000001850 */
[----:B------:R-:W5:Y:S07]  /*2b50*/  LDSM.16.M88.4 R48, [R225+0x2c00] ;  /* 0x002c0000e130783b */ /* 0x000f6e0000000200 */
[----:B------:R-:W-:Y:S01]  /*2b60*/  HMMA.16816.F32 R72, R20, R64, R28 ;  /* 0x000000401448723c */ /* 0x000fe2000000181c */
[----:B------:R-:W3:Y:S01]  /*2b70*/  LDSM.16.M88.4 R28, [R225+0x2400] ;  /* 0x00240000e11c783b */ /* 0x000ee20000000200 */
[----:B------:R-:W-:-:S06]  /*2b80*/  DEPBAR.LE SB0, 0x0 ;  /* 0x000080000000791a */ /* 0x000fcc0000000000 */
[----:B------:R-:W-:Y:S08]  /*2b90*/  HMMA.16816.F32 R68, R20, R66, R76 ;  /* 0x000000421444723c */ /* 0x000ff0000000184c */
[C---:B-1----:R-:W-:Y:S08]  /*2ba0*/  HMMA.16816.F32 R104, R16.reuse, R44, R164 ;  /* 0x0000002c1068723c */ /* 0x042ff000000018a4 */
[----:B------:R-:W-:Y:S08]  /*2bb0*/  HMMA.16816.F32 R96, R16, R46, R160 ;  /* 0x0000002e1060723c */ /* 0x000ff000000018a0 */
[C---:B--2---:R-:W-:Y:S08]  /*2bc0*/  HMMA.16816.F32 R56, R8.reuse, R44, R128 ;  /* 0x0000002c0838723c */ /* 0x044ff00000001880 */
[----:B------:R-:W-:Y:S08]  /*2bd0*/  HMMA.16816.F32 R52, R8, R46, R124 ;  /* 0x0000002e0834723c */ /* 0x000ff0000000187c */
[C---:B---3--:R-:W-:Y:S08]  /*2be0*/  HMMA.16816.F32 R92, R16.reuse, R40, R156 ;  /* 0x00000028105c723c */ /* 0x048ff0000000189c */
        /* <DEDUP_REMOVED lines=10> */
[----:B------:R-:W-:Y:S08]  /*2c90*/  HMMA.16816.F32 R8, R8, R62, R68 ;  /* 0x0000003e0808723c */ /* 0x000ff00000001844 */
[----:B----4-:R-:W-:Y:S08]  /*2ca0*/  HMMA.16816.F32 R60, R12, R32, R56 ;  /* 0x000000200c3c723c */ /* 0x010ff00000001838 */
[----:B-----5:R-:W-:Y:S08]  /*2cb0*/  HMMA.16816.F32 R108, R4, R50, R64 ;  /* 0x00000032046c723c */ /* 0x020ff00000001840 */
[----:B------:R-:W-:Y:S08]  /*2cc0*/  HMMA.16816.F32 R56, R12, R34, R52 ;  /* 0x000000220c38723c */ /* 0x000ff00000001834 */
[C---:B------:R-:W-:Y:S08]  /*2cd0*/  HMMA.16816.F32 R92, R4.reuse, R28, R92 ;  /* 0x0000001c045c723c */ /* 0x040ff0000000185c */
[----:B------:R-:W-:Y:S08]  /*2ce0*/  HMMA.16816.F32 R88, R4, R30, R88 ;  /* 0x0000001e0458723c */ /* 0x000ff00000001858 */
[C---:B------:R-:W-:Y:S08]  /*2cf0*/  HMMA.16816.F32 R52, R12.reuse, R28, R44 ;  /* 0x0000001c0c34723c */ /* 0x040ff0000000182c */
[C---:B------:R-:W-:Y:S08]  /*2d00*/  HMMA.16816.F32 R40, R12.reuse, R30, R40 ;  /* 0x0000001e0c28723c */ /* 0x040ff00000001828 */
[C---:B------:R-:W-:Y:S07]  /*2d10*/  HMMA.16816.F32 R64, R12.reuse, R50, R8 ;  /* 0x000000320c40723c */ /* 0x040fee0000001808 */
[----:B------:R-:W-:Y:S01]  /*2d20*/  SHF.R.S32.HI R9, RZ, 0x1f, R171 ;  /* 0x0000001fff097819 */ /* 0x000fe200000114ab */
[-C--:B------:R-:W-:Y:S04]  /*2d30*/  HMMA.16816.F32 R28, R12, R24.reuse, R20 ;  /* 0x000000180c1c723c */ /* 0x080fe80000001814 */
[----:B------:R1:W-:Y:S03]  /*2d40*/  STL [R1+0x44], R9 ;  /* 0x0000440901007387 */ /* 0x0003e60000100800 */
[----:B------:R-:W-:Y:S01]  /*2d50*/  SHF.R.S32.HI R22, RZ, 0x1f, R170 ;  /* 0x0000001fff167819 */ /* 0x000fe200000114aa */
[C---:B------:R-:W-:Y:S04]  /*2d60*/  HMMA.16816.F32 R84, R4.reuse, R24, R84 ;  /* 0x000000180454723c */ /* 0x040fe80000001854 */
[----:B------:R1:W-:Y:S04]  /*2d70*/  STL [R1+0x48], R22 ;  /* 0x0000481601007387 */ /* 0x0003e80000100800 */
[C---:B------:R-:W-:Y:S08]  /*2d80*/  HMMA.16816.F32 R80, R4.reuse, R26, R80 ;  /* 0x0000001a0450723c */ /* 0x040ff00000001850 */
[C---:B------:R-:W-:Y:S08]  /*2d90*/  HMMA.16816.F32 R104, R4.reuse, R32, R104 ;  /* 0x000000200468723c */ /* 0x040ff00000001868 */
[C---:B------:R-:W-:Y:S08]  /*2da0*/  HMMA.16816.F32 R96, R4.reuse, R34, R96 ;  /* 0x000000220460723c */ /* 0x040ff00000001860 */
[----:B------:R-:W-:Y:S08]  /*2db0*/  HMMA.16816.F32 R76, R4, R48, R76 ;  /* 0x00000030044c723c */ /* 0x000ff0000000184c */
[C---:B------:R-:W-:Y:S08]  /*2dc0*/  HMMA.16816.F32 R24, R12.reuse, R26, R36 ;  /* 0x0000001a0c18723c */ /* 0x040ff00000001824 */
[----:B------:R-:W-:Y:S01]  /*2dd0*/  HMMA.16816.F32 R68, R12, R48, R16 ;  /* 0x000000300c44723c */ /* 0x000fe20000001810 */
[----:B------:R-:W-:Y:S06]  /*2de0*/  BAR.SYNC.DEFER_BLOCKING 0x0 ;  /* 0x0000000000007b1d */ /* 0x000fec0000010000 */
[----:B------:R-:W-:Y:S05]  /*2df0*/  @!P0 BRA `(.L_x_713) ;  /* 0x0000042000008947 */ /* 0x000fea0003800000 */
[----:B-1----:R-:W-:Y:S01]  /*2e00*/  ULEA UR5, UR6, UR11, 0x6 ;  /* 0x0000000b06057291 */ /* 0x002fe2000f8e303f */
[----:B------:R-:W-:-:S05]  /*2e10*/  IMAD.MOV.U32 R237, RZ, RZ, RZ ;  /* 0x000000ffffed7224 */ /* 0x000fca00078e00ff */
        /* <DEDUP_REMOVED lines=11> */
[----:B------:R-:W-:Y:S01]  /*2ed0*/  SEL R20, RZ, 0x10, P6 ;  /* 0x00000010ff147807 */ /* 0x000fe20003000000 */
[C---:B------:R-:W-:Y:S01]  /*2ee0*/  IMAD.SHL.U32 R21, R140.reuse, 0x2, RZ ;  /* 0x000000028c157824 */ /* 0x040fe200078e00ff */
[----:B------:R-:W-:Y:S01]  /*2ef0*/  SEL R19, RZ, 0x10, P5 ;  /* 0x00000010ff137807 */ /* 0x000fe20002800000 */
[----:B------:R-:W-:Y:S01]  /*2f00*/  IMAD R238, R3, c[0x0][0x2b8], R4 ;  /* 0x0000ae0003ee7a24 */ /* 0x000fe200078e0204 */
[----:B------:R-:W-:Y:S01]  /*2f10*/  SHF.L.U64.HI R11, R140, 0x1, R172 ;  /* 0x000000018c0b7819 */ /* 0x000fe200000102ac */
[----:B------:R-:W-:Y:S01]  /*2f20*/  IMAD.SHL.U32 R18, R170, 0x2, RZ ;  /* 0x00000002aa127824 */ /* 0x000fe200078e00ff */
[----:B------:R-:W-:Y:S01]  /*2f30*/  IADD3 R10, -R19, 0x10, RZ ;  /* 0x00000010130a7810 */ /* 0x000fe20007ffe1ff */
[----:B------:R-:W-:Y:S01]  /*2f40*/  IMAD.WIDE.U32 R4, R238, c[0x0][0x1e0], RZ ;  /* 0x00007800ee047a25 */ /* 0x000fe200078e00ff */
[----:B------:R-:W-:-:S02]  /*2f50*/  SHF.R.S32.HI R3, RZ, 0x1f, R238 ;  /* 0x0000001fff037819 */ /* 0x000fc400000114ee */
[----:B------:R-:W-:-:S03]  /*2f60*/  SHF.L.U64.HI R9, R171, 0x1, R9 ;  /* 0x00000001ab097819 */ /* 0x000fc60000010209 */
[----:B------:R-:W-:-:S04]  /*2f70*/  IMAD R3, R3, c[0x0][0x1e0], RZ ;  /* 0x0000780003037a24 */ /* 0x000fc800078e02ff */
[----:B------:R-:W-:-:S04]  /*2f80*/  IMAD R3, R238, c[0x0][0x1e4], R3 ;  /* 0x00007900ee037a24 */ /* 0x000fc800078e0203 */
[----:B------:R-:W-:Y:S01]  /*2f90*/  IMAD.IADD R5, R5, 0x1, R3 ;  /* 0x0000000105057824 */ /* 0x000fe200078e0203 */
[----:B-1----:R-:W-:-:S04]  /*2fa0*/  IADD3 R7, -R20, 0x10, RZ ;  /* 0x0000001014077810 */ /* 0x002fc80007ffe1ff */
[----:B------:R-:W-:Y:S01]  /*2fb0*/  LOP3.LUT R8, R7, 0xf, RZ, 0xc0, !PT ;  /* 0x0000000f07087812 */ /* 0x000fe200078ec0ff */
[----:B------:R-:W-:Y:S01]  /*2fc0*/  IMAD.SHL.U32 R7, R171, 0x2, RZ ;  /* 0x00000002ab077824 */ /* 0x000fe200078e00ff */
[----:B--2---:R-:W-:Y:S01]  /*2fd0*/  SHF.R.S32.HI R3, RZ, 0x1f, R237 ;  /* 0x0000001fff037819 */ /* 0x004fe200000114ed */
[----:B------:R-:W-:-:S04]  /*2fe0*/  IMAD.WIDE.U32 R4, R237, c[0x0][0x1f0], R4 ;  /* 0x00007c00ed047a25 */ /* 0x000fc800078e0004 */
[----:B------:R-:W-:-:S04]  /*2ff0*/  IMAD R3, R3, c[0x0][0x1f0], RZ ;  /* 0x00007c0003037a24 */ /* 0x000fc800078e02ff */
[----:B------:R-:W-:Y:S01]  /*3000*/  IMAD R6, R237, c[0x0][0x1f4], R3 ;  /* 0x00007d00ed067a24 */ /* 0x000fe200078e0203 */
[----:B------:R-:W-:-:S04]  /*3010*/  IADD3 R3, P0, R4, UR20, RZ ;  /* 0x0000001404037c10 */ /* 0x000fc8000ff1e0ff */
[----:B------:R-:W-:Y:S02]  /*3020*/  IADD3.X R6, R5, UR8, R6, P0, !PT ;  /* 0x0000000805067c10 */ /* 0x000fe400087fe406 */
[----:B------:R-:W-:-:S04]  /*3030*/  LEA R5, P0, R3, c[0x0][0x1c8], 0x1 ;  /* 0x0000720003057a11 */ /* 0x000fc800078008ff */
[----:B------:R-:W-:Y:S02]  /*3040*/  LEA.HI.X R6, R3, c[0x0][0x1cc], R6, 0x1, P0 ;  /* 0x0000730003067a11 */ /* 0x000fe400000f0c06 */
[----:B------:R-:W1:Y:S04]  /*3050*/  SHFL.IDX PT, R3, R5, 0x1, 0x1c1f ;  /* 0x003c1f0005037f89 */ /* 0x000e6800000e0000 */
[----:B------:R-:W2:Y:S04]  /*3060*/  SHFL.IDX PT, R4, R6, 0x1, 0x1c1f ;  /* 0x003c1f0006047f89 */ /* 0x000ea800000e0000 */
[----:B------:R-:W3:Y:S04]  /*3070*/  SHFL.IDX PT, R5, R5, RZ, 0x1c1f ;  /* 0x001c1fff05057589 */ /* 0x000ee800000e0000 */
[----:B------:R-:W4:Y:S01]  /*3080*/  SHFL.IDX PT, R6, R6, RZ, 0x1c1f ;  /* 0x001c1fff06067589 */ /* 0x000f2200000e0000 */
[----:B-1----:R-:W-:-:S02]  /*3090*/  IADD3 R16, P1, P0, R8, R3, R21 ;  /* 0x0000000308107210 */ /* 0x002fc4000783e015 */
[----:B------:R-:W-:Y:S02]  /*30a0*/  LOP3.LUT R8, R10, 0xf, RZ, 0xc0, !PT ;  /* 0x0000000f0a087812 */ /* 0x000fe400078ec0ff */
[----:B------:R-:W-:Y:S02]  /*30b0*/  IADD3 R10, -R169, 0x10, RZ ;  /* 0x00000010a90a7810 */ /* 0x000fe40007ffe1ff */
[-C--:B--2---:R-:W-:Y:S02]  /*30c0*/  IADD3.X R17, RZ, R4.reuse, R11, P1, P0 ;  /* 0x00000004ff117210 */ /* 0x084fe40000fe040b */
[----:B------:R-:W-:Y:S02]  /*30d0*/  IADD3 R14, P1, P0, R8, R3, R7 ;  /* 0x00000003080e7210 */ /* 0x000fe4000783e007 */
[----:B------:R-:W-:Y:S02]  /*30e0*/  LOP3.LUT R8, R10, 0xf, RZ, 0xc0, !PT ;  /* 0x0000000f0a087812 */ /* 0x000fe400078ec0ff */
[----:B------:R-:W-:-:S02]  /*30f0*/  IADD3.X R15, RZ, R4, R9, P1, P0 ;  /* 0x00000004ff0f7210 */ /* 0x000fc40000fe0409 */
[----:B------:R-:W-:Y:S02]  /*3100*/  IADD3 R12, P1, P0, R8, R3, R18 ;  /* 0x00000003080c7210 */ /* 0x000fe4000783e012 */
[----:B------:R-:W-:-:S04]  /*3110*/  SHF.L.U64.HI R3, R170, 0x1, R22 ;  /* 0x00000001aa037819 */ /* 0x000fc80000010216 */
[----:B------:R-:W-:Y:S02]  /*3120*/  IADD3.X R13, RZ, R4, R3, P1, P0 ;  /* 0x00000004ff0d7210 */ /* 0x000fe40000fe0403 */
[C---:B---3--:R-:W-:Y:S02]  /*3130*/  IADD3 R10, P1, R5.reuse, R21, RZ ;  /* 0x00000015050a7210 */ /* 0x048fe40007f3e0ff */
[----:B------:R-:W-:-:S03]  /*3140*/  IADD3 R8, P0, R5, R7, RZ ;  /* 0x0000000705087210 */ /* 0x000fc60007f1e0ff */
[----:B----4-:R-:W-:Y:S01]  /*3150*/  IMAD.X R11, R6, 0x1, R11, P1 ;  /* 0x00000001060b7824 */ /* 0x010fe200008e060b */
[----:B------:R-:W-:Y:S01]  /*3160*/  ISETP.NE.U32.AND P1, PT, R20, RZ, PT ;  /* 0x000000ff1400720c */ /* 0x000fe20003f25070 */
[C---:B------:R-:W-:Y:S01]  /*3170*/  IMAD.X R9, R6.reuse, 0x1, R9, P0 ;  /* 0x0000000106097824 */ /* 0x040fe200000e0609 */
[----:B------:R-:W-:Y:S02]  /*3180*/  IADD3 R4, P0, R5, R18, RZ ;  /* 0x0000001205047210 */ /* 0x000fe40007f1e0ff */
[----:B------:R1:W-:Y:S03]  /*3190*/  LDGSTS.E.BYPASS.LTC128B.128 [R168+0x3100], [R10.64], !P6 ;  /* 0x031000000aa87fae */ /* 0x0003e6000f101d4e */
[----:B------:R-:W-:Y:S01]  /*31a0*/  IMAD.X R5, R6, 0x1, R3, P0 ;  /* 0x0000000106057824 */ /* 0x000fe200000e0603 */
[----:B------:R1:W-:Y:S01]  /*31b0*/  LDGSTS.E.BYPASS.LTC128B.128 [R168+0x4100], [R8.64], !P5 ;  /* 0x0410000008a87fae */ /* 0x0003e2000e901d4e */
[----:B------:R-:W-:-:S03]  /*31c0*/  ISETP.NE.U32.AND P0, PT, R19, RZ, PT ;  /* 0x000000ff1300720c */ /* 0x000fc60003f05070 */
[----:B------:R1:W-:Y:S04]  /*31d0*/  LDGSTS.E.BYPASS.LTC128B.128 [R168+0x5100], [R4.64], !P4 ;  /* 0x0510000004a87fae */ /* 0x0003e8000e101d4e */
[----:B------:R1:W-:Y:S01]  /*31e0*/  LDGSTS.E.BYPASS.LTC128B.128.ZFILL [R168+0x3900], [R16.64], P1 ;  /* 0x0390000010a87fae */ /* 0x0003e20008941d4e */
[----:B------:R-:W-:-:S05]  /*31f0*/  ISETP.NE.U32.AND P1, PT, R169, RZ, PT ;  /* 0x000000ffa900720c */ /* 0x000fca0003f25070 */
[----:B------:R1:W-:Y:S08]  /*3200*/  LDGSTS.E.BYPASS.LTC128B.128.ZFILL [R168+0x4900], [R14.64], P0 ;  /* 0x049000000ea87fae */ /* 0x0003f00008141d4e */
[----:B------:R1:W-:Y:S02]  /*3210*/  LDGSTS.E.BYPASS.LTC128B.128.ZFILL [R168+0x5900], [R12.64], P1 ;  /* 0x059000000ca87fae */ /* 0x0003e40008941d4e */
.L_x_713:
[----:B-1----:R-:W-:Y:S01]  /*3220*/  LOP3.LUT R3, R142, 0xffffffe0, RZ, 0xc0, !PT ;  /* 0xffffffe08e037812 */ /* 0x002fe200078ec0ff */
[----:B------:R-:W-:Y:S01]  /*3230*/  UMOV UR5, 0xffffffc0 ;  /* 0xffffffc000057882 */ /* 0x000fe20000000000 */
[----:B------:R-:W-:Y:S01]  /*3240*/  SHF.R.S32.HI R5, RZ, 0x1f, R141 ;  /* 0x0000001fff057819 */ /* 0x000fe2000001148d */
[----:B------:R-:W-:Y:S01]  /*3250*/  UIMAD UR5, UR6, UR5, 0x41 ;  /* 0x00000041060574a4 */ /* 0x000fe2000f8e0205 */
[----:B------:R-:W-:Y:S01]  /*3260*/  PLOP3.LUT P1, PT, PT, PT, UP1, 0x80, 0x0 ;  /* 0x000000000000781c */ /* 0x000fe20003f2f018 */
[----:B------:R-:W-:Y:S01]  /*3270*/  IMAD.IADD R4, R143, 0x1, -R3 ;  /* 0x000000018f047824 */ /* 0x000fe200078e0a03 */
[----:B------:R-:W-:Y:S01]  /*3280*/  LEA.HI R3, R5, R141, RZ, 0x2 ;  /* 0x0000008d05037211 */ /* 0x000fe200078f10ff */
[----:B------:R-:W-:Y:S01]  /*3290*/  IMAD.SHL.U32 R221, R0, 0x2, RZ ;  /* 0x0000000200dd7824 */ /* 0x000fe200078e00ff */
[----:B------:R-:W-:Y:S01]  /*32a0*/  PLOP3.LUT P0, PT, PT, PT, UP1, 0x80, 0x0 ;  /* 0x000000000000781c */ /* 0x000fe20003f0f018 */
[----:B------:R-:W-:Y:S01]  /*32b0*/  UIADD3 UR6, UR6, -0x2, URZ ;  /* 0xfffffffe06067890 */ /* 0x000fe2000fffe03f */
[----:B------:R-:W-:Y:S01]  /*32c0*/  SHF.R.S32.HI R5, RZ, 0x1f, R4 ;  /* 0x0000001fff057819 */ /* 0x000fe20000011404 */
[----:B------:R-:W-:Y:S01]  /*32d0*/  IMAD R222, R2, 0x2, R221 ;  /* 0x0000000202de7824 */ /* 0x000fe200078e02dd */
[----:B------:R-:W-:Y:S01]  /*32e0*/  LOP3.LUT R6, R3, 0xffffffc, RZ, 0xc0, !PT ;  /* 0x0ffffffc03067812 */ /* 0x000fe200078ec0ff */
[----:B------:R-:W0:Y:S01]  /*32f0*/  LDGDEPBAR ;  /* 0x00000000000079af */ /* 0x000e220000000000 */
[----:B------:R-:W-:-:S02]  /*3300*/  LEA.HI R5, R5, R4, RZ, 0x2 ;  /* 0x0000000405057211 */ /* 0x000fc400078f10ff */
[----:B------:R-:W-:Y:S01]  /*3310*/  LEA.HI R3, R100, R100, RZ, 0x1 ;  /* 0x0000006464037211 */ /* 0x000fe200078f08ff */
[----:B------:R-:W-:Y:S01]  /*3320*/  IMAD.IADD R7, R141, 0x1, -R6 ;  /* 0x000000018d077824 */ /* 0x000fe200078e0a06 */
[C---:B------:R-:W-:Y:S02]  /*3330*/  LEA.HI.SX32 R6, R5.reuse, UR10, 0x1e ;  /* 0x0000000a05067c11 */ /* 0x040fe4000f8ff2ff */
[----:B------:R-:W-:Y:S01]  /*3340*/  LOP3.LUT R5, R5, 0x7ffffffc, RZ, 0xc0, !PT ;  /* 0x7ffffffc05057812 */ /* 0x000fe200078ec0ff */
[----:B------:R-:W-:Y:S02]  /*3350*/  IMAD.SHL.U32 R8, R3, 0x20, RZ ;  /* 0x0000002003087824 */ /* 0x000fe400078e00ff */
[----:B------:R-:W-:Y:S01]  /*3360*/  IMAD R7, R7, 0x10, R6 ;  /* 0x0000001007077824 */ /* 0x000fe200078e0206 */
[----:B------:R-:W-:Y:S01]  /*3370*/  LOP3.LUT R6, R3, 0x1ffffffe, RZ, 0xc0, !PT ;  /* 0x1ffffffe03067812 */ /* 0x000fe200078ec0ff */
[----:B------:R-:W-:Y:S01]  /*3380*/  IMAD.IADD R4, R4, 0x1, -R5 ;  /* 0x0000000104047824 */ /* 0x000fe200078e0a05 */
[----:B------:R-:W-:-:S03]  /*3390*/  LOP3.LUT R3, R8, 0xffffffc0, RZ, 0xc0, !PT ;  /* 0xffffffc008037812 */ /* 0x000fc600078ec0ff */
[----:B------:R-:W-:Y:S02]  /*33a0*/  IMAD.IADD R6, R100, 0x1, -R6 ;  /* 0x0000000164067824 */ /* 0x000fe400078e0a06 */
[----:B------:R-:W-:Y:S02]  /*33b0*/  IMAD.IADD R3, R3, 0x1, R7 ;  /* 0x0000000103037824 */ /* 0x000fe400078e0207 */
[----:B------:R-:W-:Y:S02]  /*33c0*/  IMAD.U32 R7, RZ, RZ, UR5 ;  /* 0x00000005ff077e24 */ /* 0x000fe4000f8e00ff */
[----:B------:R-:W-:Y:S02]  /*33d0*/  IMAD R9, R6, 0x8, R3 ;  /* 0x0000000806097824 */ /* 0x000fe400078e0203 */
[----:B------:R-:W-:Y:S02]  /*33e0*/  IMAD.SHL.U32 R8, R4, 0x2, RZ ;  /* 0x0000000204087824 */ /* 0x000fe400078e00ff */
[----:B------:R-:W-:Y:S01]  /*33f0*/  @P1 IMAD.HI.U32 R6, R9, c[0x0][0x2c8], RZ ;  /* 0x0000b20009061a27 */ /* 0x000fe200078e00ff */
[----:B------:R-:W-:Y:S02]  /*3400*/  STL [R1+0x34], R9 ;  /* 0x0000340901007387 */ /* 0x000fe40000100800 */
[----:B------:R-:W-:Y:S01]  /*3410*/  IADD3 R7, -R8, UR7, R7 ;  /* 0x0000000708077c10 */ /* 0x000fe2000fffe107 */
[----:B------:R-:W-:Y:S01]  /*3420*/  IMAD.MOV.U32 R3, RZ, RZ, R9 ;  /* 0x000000ffff037224 */ /* 0x000fe200078e0009 */
[----:B------:R-:W-:Y:S01]  /*3430*/  @P0 SHF.R.U32.HI R3, RZ, c[0x0][0x2cc], R6 ;  /* 0x0000b300ff030a19 */ /* 0x000fe20000011606 */
[----:B------:R1:W-:Y:S01]  /*3440*/  STL [R1+0x38], R8 ;  /* 0x0000380801007387 */ /* 0x0003e20000100800 */
[----:B------:R-:W-:-:S03]  /*3450*/  IADD3 R7, R7, -UR12, RZ ;  /* 0x8000000c07077c10 */ /* 0x000fc6000fffe0ff */
[----:B------:R-:W2:Y:S04]  /*3460*/  SHFL.IDX PT, R6, R3, RZ, 0x1c1f ;  /* 0x001c1fff03067589 */ /* 0x000ea800000e0000 */
[----:B------:R-:W3:Y:S01]  /*3470*/  SHFL.IDX PT, R4, R3, 0x2, 0x1c1f ;  /* 0x005c1f0003047f89 */ /* 0x000ee200000e0000 */
[----:B-1----:R-:W-:Y:S01]  /*3480*/  IADD3 R8, -R8, UR4, RZ ;  /* 0x0000000408087c10 */ /* 0x002fe2000fffe1ff */
[----:B------:R-:W-:Y:S01]  /*3490*/  ULDC.64 UR4, c[0x0][0x2c8] ;  /* 0x0000b20000047ab9 */ /* 0x000fe20000000a00 */
[C---:B--2---:R-:W-:Y:S01]  /*34a0*/  IMAD.IADD R5, R7.reuse, 0x1, R6 ;  /* 0x0000000107057824 */ /* 0x044fe200078e0206 */
[----:B------:R-:W-:Y:S01]  /*34b0*/  UIMAD.WIDE.U32 UR24, UR10, UR4, URZ ;  /* 0x000000040a1872a5 */ /* 0x000fe2000f8e003f */
[----:B------:R-:W1:Y:S01]  /*34c0*/  SHFL.IDX PT, R6, R3, 0x1, 0x1c1f ;  /* 0x003c1f0003067f89 */ /* 0x000e6200000e0000 */
[----:B---3--:R-:W-:-:S02]  /*34d0*/  IMAD.IADD R4, R7, 0x1, R4 ;  /* 0x0000000107047824 */ /* 0x008fc400078e0204 */
[----:B------:R-:W-:Y:S01]  /*34e0*/  IMNMX R5, R8, R5, PT ;  /* 0x0000000508057217 */ /* 0x000fe20003800200 */
[----:B------:R-:W2:Y:S01]  /*34f0*/  SHFL.IDX PT, R3, R3, 0x3, 0x1c1f ;  /* 0x007c1f0003037f89 */ /* 0x000ea200000e0000 */
[----:B------:R-:W-:Y:S02]  /*3500*/  @UP1 USHF.R.U32.HI UR10, URZ, UR5, UR25 ;  /* 0x000000053f0a1299 */ /* 0x000fe40008011619 */
[C---:B------:R-:W-:Y:S02]  /*3510*/  ISETP.GT.AND P1, PT, R5.reuse, 0x1, PT ;  /* 0x000000010500780c */ /* 0x040fe40003f24270 */
[----:B------:R-:W-:Y:S01]  /*3520*/  ISETP.GT.AND P0, PT, R5, RZ, PT ;  /* 0x000000ff0500720c */ /* 0x000fe20003f04270 */
[----:B------:R-:W-:Y:S01]  /*3530*/  UIADD3 UR10, UR10, UR7, -UR12 ;  /* 0x000000070a0a7290 */ /* 0x000fe2000fffe80c */
[----:B------:R-:W-:Y:S02]  /*3540*/  FSEL R36, R61, -INF , P1 ;  /* 0xff8000003d247808 */ /* 0x000fe40000800000 */
[----:B------:R-:W-:Y:S01]  /*3550*/  ISETP.GT.AND P1, PT, R5, 0x9, PT ;  /* 0x000000090500780c */ /* 0x000fe20003f24270 */
[----:B------:R-:W-:Y:S01]  /*3560*/  USHF.R.S32.HI UR4, URZ, 0x1f, UR10 ;  /* 0x0000001f3f047899 */ /* 0x000fe2000801140a */
[----:B------:R-:W-:-:S02]  /*3570*/  FSEL R32, R60, -INF , P0 ;  /* 0xff8000003c207808 */ /* 0x000fc40000000000 */
[----:B------:R-:W-:Y:S01]  /*3580*/  FSEL R39, R57, -INF , P1 ;  /* 0xff80000039277808 */ /* 0x000fe20000800000 */
[----:B------:R-:W-:Y:S01]  /*3590*/  ULEA.HI UR4, UR4, UR10, URZ, 0x6 ;  /* 0x0000000a04047291 */ /* 0x000fe2000f8f303f */
[C---:B------:R-:W-:Y:S02]  /*35a0*/  ISETP.GT.AND P1, PT, R5.reuse, 0x11, PT ;  /* 0x000000110500780c */ /* 0x040fe40003f24270 */
[----:B------:R-:W-:Y:S01]  /*35b0*/  ISETP.GT.AND P0, PT, R5, 0x8, PT ;  /* 0x000000080500780c */ /* 0x000fe20003f04270 */
[----:B------:R-:W-:Y:S01]  /*35c0*/  USHF.R.S32.HI UR4, URZ, 0x6, UR4 ;  /* 0x000000063f047899 */ /* 0x000fe20008011404 */
[----:B------:R-:W-:Y:S01]  /*35d0*/  FSEL R123, R53, -INF , P1 ;  /* 0xff800000357b7808 */ /* 0x000fe20000800000 */
[----:B-1----:R-:W-:Y:S01]  /*35e0*/  IMAD.IADD R6, R7, 0x1, R6 ;  /* 0x0000000107067824 */ /* 0x002fe200078e0206 */
[----:B------:R-:W-:Y:S01]  /*35f0*/  ISETP.GT.AND P1, PT, R5, 0x19, PT ;  /* 0x000000190500780c */ /* 0x000fe20003f24270 */
[----:B------:R-:W-:Y:S01]  /*3600*/  UISETP.LT.AND UP0, UPT, URZ, UR4, UPT ;  /* 0x000000043f00728c */ /* 0x000fe2000bf01270 */
[----:B------:R-:W-:Y:S01]  /*3610*/  FSEL R37, R56, -INF , P0 ;  /* 0xff80000038257808 */ /* 0x000fe20000000000 */
[----:B--2---:R-:W-:Y:S01]  /*3620*/  IMAD.IADD R3, R7, 0x1, R3 ;  /* 0x0000000107037824 */ /* 0x004fe200078e0203 */
[----:B------:R-:W-:Y:S01]  /*3630*/  FSEL R124, R41, -INF , P1 ;  /* 0xff800000297c7808 */ /* 0x000fe20000800000 */
[----:B------:R-:W-:Y:S01]  /*3640*/  USEL UR4, URZ, UR4, !UP0 ;  /* 0x000000043f047287 */ /* 0x000fe2000c000000 */
[----:B------:R-:W-:-:S02]  /*3650*/  ISETP.GT.AND P1, PT, R5, 0x21, PT ;  /* 0x000000210500780c */ /* 0x000fc40003f24270 */
[----:B------:R-:W-:Y:S02]  /*3660*/  IMNMX R6, R8, R6, PT ;  /* 0x0000000608067217 */ /* 0x000fe40003800200 */
[----:B------:R-:W-:Y:S02]  /*3670*/  ISETP.GT.AND P0, PT, R5, 0x10, PT ;  /* 0x000000100500780c */ /* 0x000fe40003f04270 */
[----:B------:R-:W-:Y:S02]  /*3680*/  FSEL R176, R29, -INF , P1 ;  /* 0xff8000001db07808 */ /* 0x000fe40000800000 */
[----:B------:R-:W-:Y:S02]  /*3690*/  ISETP.GT.AND P1, PT, R6, RZ, PT ;  /* 0x000000ff0600720c */ /* 0x000fe40003f24270 */
[----:B------:R-:W-:Y:S02]  /*36a0*/  FSEL R74, R52, -INF , P0 ;  /* 0xff800000344a7808 */ /* 0x000fe40000000000 */
[----:B------:R-:W-:-:S02]  /*36b0*/  ISETP.GT.AND P0, PT, R5, 0x18, PT ;  /* 0x000000180500780c */ /* 0x000fc40003f04270 */
[----:B------:R-:W-:Y:S02]  /*36c0*/  FSEL R38, R62, -INF , P1 ;  /* 0xff8000003e267808 */ /* 0x000fe40000800000 */
[----:B------:R-:W-:Y:S02]  /*36d0*/  ISETP.GT.AND P1, PT, R6, 0x8, PT ;  /* 0x000000080600780c */ /* 0x000fe40003f24270 */
[----:B------:R-:W-:Y:S02]  /*36e0*/  FSEL R125, R40, -INF , P0 ;  /* 0xff800000287d7808 */ /* 0x000fe40000000000 */
[----:B------:R-:W-:Y:S02]  /*36f0*/  ISETP.GT.AND P0, PT, R5, 0x20, PT ;  /* 0x000000200500780c */ /* 0x000fe40003f04270 */
[----:B------:R-:W-:Y:S02]  /*3700*/  FSEL R45, R58, -INF , P1 ;  /* 0xff8000003a2d7808 */ /* 0x000fe40000800000 */
[----:B------:R-:W-:-:S02]  /*3710*/  ISETP.GT.AND P1, PT, R6, 0x10, PT ;  /* 0x000000100600780c */ /* 0x000fc40003f24270 */
[----:B------:R-:W-:Y:S02]  /*3720*/  FSEL R167, R28, -INF , P0 ;  /* 0xff8000001ca77808 */ /* 0x000fe40000000000 */
[C---:B------:R-:W-:Y:S02]  /*3730*/  ISETP.GT.AND P0, PT, R5.reuse, 0x28, PT ;  /* 0x000000280500780c */ /* 0x040fe40003f04270 */
[----:B------:R-:W-:Y:S02]  /*3740*/  FSEL R122, R54, -INF , P1 ;  /* 0xff800000367a7808 */ /* 0x000fe40000800000 */
[----:B------:R-:W-:Y:S02]  /*3750*/  ISETP.GT.AND P1, PT, R5, 0x29, PT ;  /* 0x000000290500780c */ /* 0x000fe40003f24270 */
[----:B------:R-:W-:Y:S02]  /*3760*/  FSEL R181, R24, -INF , P0 ;  /* 0xff80000018b57808 */ /* 0x000fe40000000000 */
[----:B------:R-:W-:-:S02]  /*3770*/  ISETP.GT.AND P0, PT, R6, 0x1, PT ;  /* 0x000000010600780c */ /* 0x000fc40003f04270 */
[----:B------:R-:W-:Y:S02]  /*3780*/  FSEL R180, R25, -INF , P1 ;  /* 0xff80000019b47808 */ /* 0x000fe40000800000 */
[----:B------:R-:W-:Y:S02]  /*3790*/  ISETP.GT.AND P1, PT, R6, 0x19, PT ;  /* 0x000000190600780c */ /* 0x000fe40003f24270 */
[----:B------:R-:W-:Y:S02]  /*37a0*/  IMNMX R4, R8, R4, PT ;  /* 0x0000000408047217 */ /* 0x000fe40003800200 */
[----:B------:R-:W-:Y:S02]  /*37b0*/  FSEL R44, R63, -INF , P0 ;  /* 0xff8000003f2c7808 */ /* 0x000fe40000000000 */
[----:B------:R-:W-:Y:S02]  /*37c0*/  ISETP.GT.AND P0, PT, R6, 0x9, PT ;  /* 0x000000090600780c */ /* 0x000fe40003f04270 */
[----:B------:R-:W-:-:S02]  /*37d0*/  FSEL R75, R43, -INF , P1 ;  /* 0xff8000002b4b7808 */ /* 0x000fc40000800000 */
[----:B------:R-:W-:Y:S02]  /*37e0*/  ISETP.GT.AND P1, PT, R4, 0x1, PT ;  /* 0x000000010400780c */ /* 0x000fe40003f24270 */
[----:B------:R-:W-:Y:S02]  /*37f0*/  FSEL R46, R59, -INF , P0 ;  /* 0xff8000003b2e7808 */ /* 0x000fe40000000000 */
[----:B------:R-:W-:Y:S02]  /*3800*/  ISETP.GT.AND P0, PT, R6, 0x11, PT ;  /* 0x000000110600780c */ /* 0x000fe40003f04270 */
[----:B------:R-:W-:Y:S02]  /*3810*/  FSEL R13, R105, -INF , P1 ;  /* 0xff800000690d7808 */ /* 0x000fe40000800000 */
[----:B------:R-:W-:Y:S02]  /*3820*/  ISETP.GT.AND P1, PT, R4, 0x9, PT ;  /* 0x000000090400780c */ /* 0x000fe40003f24270 */
[----:B------:R-:W-:-:S02]  /*3830*/  FSEL R121, R55, -INF , P0 ;  /* 0xff80000037797808 */ /* 0x000fc40000000000 */
[----:B------:R-:W-:Y:S02]  /*3840*/  ISETP.GT.AND P0, PT, R6, 0x18, PT ;  /* 0x000000180600780c */ /* 0x000fe40003f04270 */
[----:B------:R-:W-:Y:S02]  /*3850*/  FSEL R17, R97, -INF , P1 ;  /* 0xff80000061117808 */ /* 0x000fe40000800000 */
[----:B------:R-:W-:Y:S02]  /*3860*/  ISETP.GT.AND P1, PT, R4, 0x11, PT ;  /* 0x000000110400780c */ /* 0x000fe40003f24270 */
[----:B------:R-:W-:Y:S02]  /*3870*/  FSEL R120, R42, -INF , P0 ;  /* 0xff8000002a787808 */ /* 0x000fe40000000000 */
[----:B------:R-:W-:Y:S01]  /*3880*/  ISETP.GT.AND P0, PT, R4, RZ, PT ;  /* 0x000000ff0400720c */ /* 0x000fe20003f04270 */
[----:B------:R-:W-:Y:S01]  /*3890*/  LDSM.16.MT88.4 R40, [R222+0x2100] ;  /* 0x00210000de28783b */ /* 0x000fe20000004200 */
[----:B------:R-:W-:-:S02]  /*38a0*/  FSEL R49, R93, -INF , P1 ;  /* 0xff8000005d317808 */ /* 0x000fc40000800000 */
[----:B------:R-:W-:Y:S02]  /*38b0*/  ISETP.GT.AND P1, PT, R4, 0x19, PT ;  /* 0x000000190400780c */ /* 0x000fe40003f24270 */
[----:B------:R-:W-:Y:S02]  /*38c0*/  FSEL R11, R104, -INF , P0 ;  /* 0xff800000680b7808 */ /* 0x000fe40000000000 */
[C---:B------:R-:W-:Y:S02]  /*38d0*/  ISETP.GT.AND P0, PT, R4.reuse, 0x8, PT ;  /* 0x000000080400780c */ /* 0x040fe40003f04270 */
[----:B------:R-:W-:Y:S02]  /*38e0*/  FSEL R52, R89, -INF , P1 ;  /* 0xff80000059347808 */ /* 0x000fe40000800000 */
[----:B------:R-:W-:Y:S02]  /*38f0*/  ISETP.GT.AND P1, PT, R4, 0x21, PT ;  /* 0x000000210400780c */ /* 0x000fe40003f24270 */
[----:B------:R-:W-:-:S02]  /*3900*/  FSEL R16, R96, -INF , P0 ;  /* 0xff80000060107808 */ /* 0x000fc40000000000 */
[C---:B------:R-:W-:Y:S02]  /*3910*/  ISETP.GT.AND P0, PT, R4.reuse, 0x10, PT ;  /* 0x000000100400780c */ /* 0x040fe40003f04270 */
[----:B------:R-:W-:Y:S02]  /*3920*/  FMNMX.FTZ R7, R11, R13, !PT ;  /* 0x0000000d0b077209 */ /* 0x000fe40007810000 */
[----:B------:R-:W-:Y:S02]  /*3930*/  FSEL R155, R85, -INF , P1 ;  /* 0xff800000559b7808 */ /* 0x000fe40000800000 */
[----:B------:R-:W-:Y:S02]  /*3940*/  ISETP.GT.AND P1, PT, R4, 0x29, PT ;  /* 0x000000290400780c */ /* 0x000fe40003f24270 */
[----:B------:R-:W-:Y:S02]  /*3950*/  IMNMX R3, R8, R3, PT ;  /* 0x0000000308037217 */ /* 0x000fe40003800200 */
[----:B------:R-:W-:-:S02]  /*3960*/  FSEL R47, R92, -INF , P0 ;  /* 0xff8000005c2f7808 */ /* 0x000fc40000000000 */
[----:B------:R-:W-:Y:S02]  /*3970*/  FMNMX.FTZ R7, R16, R7, !PT ;  /* 0x0000000710077209 */ /* 0x000fe40007810000 */
[----:B------:R-:W-:Y:S02]  /*3980*/  ISETP.GT.AND P0, PT, R4, 0x18, PT ;  /* 0x000000180400780c */ /* 0x000fe40003f04270 */
[----:B------:R-:W-:Y:S02]  /*3990*/  FSEL R165, R81, -INF , P1 ;  /* 0xff80000051a57808 */ /* 0x000fe40000800000 */
[----:B------:R-:W-:Y:S02]  /*39a0*/  ISETP.GT.AND P1, PT, R3, RZ, PT ;  /* 0x000000ff0300720c */ /* 0x000fe40003f24270 */
[----:B------:R-:W-:Y:S02]  /*39b0*/  FMNMX.FTZ R7, R17, R7, !PT ;  /* 0x0000000711077209 */ /* 0x000fe40007810000 */
[----:B------:R-:W-:-:S02]  /*39c0*/  FSEL R50, R88, -INF , P0 ;  /* 0xff80000058327808 */ /* 0x000fc40000000000 */
[----:B------:R-:W-:Y:S02]  /*39d0*/  ISETP.GT.AND P0, PT, R4, 0x20, PT ;  /* 0x000000200400780c */ /* 0x000fe40003f04270 */
[----:B------:R-:W-:Y:S02]  /*39e0*/  FSEL R14, R106, -INF , P1 ;  /* 0xff8000006a0e7808 */ /* 0x000fe40000800000 */
[----:B------:R-:W-:Y:S02]  /*39f0*/  ISETP.GT.AND P1, PT, R3, 0x8, PT ;  /* 0x000000080300780c */ /* 0x000fe40003f24270 */
[----:B------:R-:W-:Y:S02]  /*3a00*/  FMNMX.FTZ R7, R47, R7, !PT ;  /* 0x000000072f077209 */ /* 0x000fe40007810000 */
[----:B------:R-:W-:Y:S02]  /*3a10*/  FSEL R141, R84, -INF , P0 ;  /* 0xff800000548d7808 */ /* 0x000fe40000000000 */
[----:B------:R-:W-:-:S02]  /*3a20*/  ISETP.GT.AND P0, PT, R4, 0x28, PT ;  /* 0x000000280400780c */ /* 0x000fc40003f04270 */
[----:B------:R-:W-:Y:S02]  /*3a30*/  FSEL R18, R98, -INF , P1 ;  /* 0xff80000062127808 */ /* 0x000fe40000800000 */
[----:B------:R-:W-:Y:S02]  /*3a40*/  FMNMX.FTZ R7, R49, R7, !PT ;  /* 0x0000000731077209 */ /* 0x000fe40007810000 */
[----:B------:R-:W-:Y:S02]  /*3a50*/  ISETP.GT.AND P1, PT, R3, 0x10, PT ;  /* 0x000000100300780c */ /* 0x000fe40003f24270 */
[----:B------:R-:W-:Y:S02]  /*3a60*/  FSEL R147, R80, -INF , P0 ;  /* 0xff80000050937808 */ /* 0x000fe40000000000 */
[----:B------:R-:W-:Y:S02]  /*3a70*/  ISETP.GT.AND P0, PT, R4, 0x30, PT ;  /* 0x000000300400780c */ /* 0x000fe40003f04270 */
[----:B------:R-:W-:-:S02]  /*3a80*/  FMNMX.FTZ R7, R50, R7, !PT ;  /* 0x0000000732077209 */ /* 0x000fc40007810000 */
[----:B------:R-:W-:Y:S02]  /*3a90*/  FSEL R48, R94, -INF , P1 ;  /* 0xff8000005e307808 */ /* 0x000fe40000800000 */
[C---:B------:R-:W-:Y:S02]  /*3aa0*/  ISETP.GT.AND P1, PT, R3.reuse, 0x18, PT ;  /* 0x000000180300780c */ /* 0x040fe40003f24270 */
[----:B------:R-:W-:Y:S02]  /*3ab0*/  FSEL R212, R76, -INF , P0 ;  /* 0xff8000004cd47808 */ /* 0x000fe40000000000 */
[----:B------:R-:W-:Y:S02]  /*3ac0*/  FMNMX.FTZ R7, R52, R7, !PT ;  /* 0x0000000734077209 */ /* 0x000fe40007810000 */
[----:B------:R-:W-:Y:S02]  /*3ad0*/  ISETP.GT.AND P0, PT, R3, 0x1, PT ;  /* 0x000000010300780c */ /* 0x000fe40003f04270 */
[----:B------:R-:W-:-:S02]  /*3ae0*/  FSEL R72, R90, -INF , P1 ;  /* 0xff8000005a487808 */ /* 0x000fc40000800000 */
[----:B------:R-:W-:Y:S02]  /*3af0*/  ISETP.GT.AND P1, PT, R4, 0x31, PT ;  /* 0x000000310400780c */ /* 0x000fe40003f24270 */
[----:B------:R-:W-:Y:S02]  /*3b00*/  FMNMX.FTZ R7, R141, R7, !PT ;  /* 0x000000078d077209 */ /* 0x000fe40007810000 */
[----:B------:R-:W-:Y:S02]  /*3b10*/  FSEL R15, R107, -INF , P0 ;  /* 0xff8000006b0f7808 */ /* 0x000fe40000000000 */
[----:B------:R-:W-:Y:S02]  /*3b20*/  FSEL R210, R77, -INF , P1 ;  /* 0xff8000004dd27808 */ /* 0x000fe40000800000 */
[----:B------:R-:W-:Y:S02]  /*3b30*/  ISETP.GT.AND P1, PT, R3, 0x20, PT ;  /* 0x000000200300780c */ /* 0x000fe40003f24270 */
[----:B------:R-:W-:-:S02]  /*3b40*/  FMNMX.FTZ R7, R155, R7, !PT ;  /* 0x000000079b077209 */ /* 0x000fc40007810000 */
[----:B------:R-:W-:Y:S02]  /*3b50*/  ISETP.GT.AND P0, PT, R3, 0x9, PT ;  /* 0x000000090300780c */ /* 0x000fe40003f04270 */
[----:B------:R-:W-:Y:S02]  /*3b60*/  FMNMX.FTZ R8, R14, R15, !PT ;  /* 0x0000000f0e087209 */ /* 0x000fe40007810000 */
[----:B------:R-:W-:Y:S02]  /*3b70*/  FSEL R126, R86, -INF , P1 ;  /* 0xff800000567e7808 */ /* 0x000fe40000800000 */
[----:B------:R-:W-:Y:S02]  /*3b80*/  FMNMX.FTZ R7, R147, R7, !PT ;  /* 0x0000000793077209 */ /* 0x000fe40007810000 */
[----:B------:R-:W-:Y:S02]  /*3b90*/  FSEL R19, R99, -INF , P0 ;  /* 0xff80000063137808 */ /* 0x000fe40000000000 */
[----:B------:R-:W-:-:S02]  /*3ba0*/  FMNMX.FTZ R8, R18, R8, !PT ;  /* 0x0000000812087209 */ /* 0x000fc40007810000 */
[----:B------:R-:W-:Y:S02]  /*3bb0*/  ISETP.GT.AND P1, PT, R4, 0x38, PT ;  /* 0x000000380400780c */ /* 0x000fe40003f24270 */
[----:B------:R-:W-:Y:S02]  /*3bc0*/  FMNMX.FTZ R7, R165, R7, !PT ;  /* 0x00000007a5077209 */ /* 0x000fe40007810000 */
[----:B------:R-:W-:Y:S02]  /*3bd0*/  ISETP.GT.AND P0, PT, R3, 0x11, PT ;  /* 0x000000110300780c */ /* 0x000fe40003f04270 */
[----:B------:R-:W-:Y:S02]  /*3be0*/  FMNMX.FTZ R8, R19, R8, !PT ;  /* 0x0000000813087209 */ /* 0x000fe40007810000 */
[----:B------:R-:W-:Y:S02]  /*3bf0*/  FSEL R208, R108, -INF , P1 ;  /* 0xff8000006cd07808 */ /* 0x000fe40000800000 */
[----:B------:R-:W-:-:S02]  /*3c00*/  ISETP.GT.AND P1, PT, R3, 0x28, PT ;  /* 0x000000280300780c */ /* 0x000fc40003f24270 */
[----:B------:R-:W-:Y:S02]  /*3c10*/  FMNMX.FTZ R7, R212, R7, !PT ;  /* 0x00000007d4077209 */ /* 0x000fe40007810000 */
[----:B------:R-:W-:Y:S02]  /*3c20*/  FSEL R51, R95, -INF , P0 ;  /* 0xff8000005f337808 */ /* 0x000fe40000000000 */
[----:B------:R-:W-:Y:S02]  /*3c30*/  FMNMX.FTZ R8, R48, R8, !PT ;  /* 0x0000000830087209 */ /* 0x000fe40007810000 */
        /* <DEDUP_REMOVED lines=9> */
[----:B------:R-:W-:Y:S02]  /*3cd0*/  FMNMX.FTZ R4, R202, R4, !PT ;  /* 0x00000004ca047209 */ /* 0x000fe40007810000 */
[----:B------:R-:W-:Y:S02]  /*3ce0*/  ISETP.GT.AND P0, PT, R3, 0x21, PT ;  /* 0x000000210300780c */ /* 0x000fe40003f04270 */
[----:B------:R-:W-:Y:S01]  /*3cf0*/  FMNMX.FTZ R8, R73, R8, !PT ;  /* 0x0000000849087209 */ /* 0x000fe20007810000 */
[----:B------:R-:W1:Y:S01]  /*3d00*/  SHFL.BFLY PT, R10, R4, 0x2, 0x1f ;  /* 0x0c401f00040a7f89 */ /* 0x000e6200000e0000 */
[----:B------:R-:W-:Y:S02]  /*3d10*/  FMNMX.FTZ R7, R32, R36, !PT ;  /* 0x0000002420077209 */ /* 0x000fe40007810000 */
[----:B------:R-:W-:Y:S02]  /*3d20*/  FSEL R127, R87, -INF , P0 ;  /* 0xff800000577f7808 */ /* 0x000fe40000000000 */
[----:B------:R-:W-:-:S02]  /*3d30*/  FMNMX.FTZ R8, R126, R8, !PT ;  /* 0x000000087e087209 */ /* 0x000fc40007810000 */
[----:B------:R-:W-:Y:S02]  /*3d40*/  FMNMX.FTZ R7, R37, R7, !PT ;  /* 0x0000000725077209 */ /* 0x000fe40007810000 */
[C---:B------:R-:W-:Y:S02]  /*3d50*/  ISETP.GT.AND P0, PT, R3.reuse, 0x29, PT ;  /* 0x000000290300780c */ /* 0x040fe40003f04270 */
[----:B------:R-:W-:Y:S02]  /*3d60*/  ISETP.GT.AND P1, PT, R3, 0x30, PT ;  /* 0x000000300300780c */ /* 0x000fe40003f24270 */
[----:B------:R-:W-:Y:S02]  /*3d70*/  FMNMX.FTZ R8, R127, R8, !PT ;  /* 0x000000087f087209 */ /* 0x000fe40007810000 */
[----:B------:R-:W-:Y:S02]  /*3d80*/  FMNMX.FTZ R7, R39, R7, !PT ;  /* 0x0000000727077209 */ /* 0x000fe40007810000 */
[----:B------:R-:W-:-:S02]  /*3d90*/  FSEL R152, R83, -INF , P0 ;  /* 0xff80000053987808 */ /* 0x000fc40000000000 */
[----:B------:R-:W-:Y:S02]  /*3da0*/  FSEL R206, R78, -INF , P1 ;  /* 0xff8000004ece7808 */ /* 0x000fe40000800000 */
[----:B------:R-:W-:Y:S02]  /*3db0*/  ISETP.GT.AND P0, PT, R3, 0x31, PT ;  /* 0x000000310300780c */ /* 0x000fe40003f04270 */
[----:B------:R-:W-:Y:S02]  /*3dc0*/  ISETP.GT.AND P1, PT, R5, 0x30, PT ;  /* 0x000000300500780c */ /* 0x000fe40003f24270 */
[----:B------:R-:W-:Y:S02]  /*3dd0*/  FMNMX.FTZ R8, R143, R8, !PT ;  /* 0x000000088f087209 */ /* 0x000fe40007810000 */
[----:B------:R-:W-:Y:S02]  /*3de0*/  FMNMX.FTZ R7, R74, R7, !PT ;  /* 0x000000074a077209 */ /* 0x000fe40007810000 */
[----:B------:R-:W-:-:S02]  /*3df0*/  FSEL R209, R79, -INF , P0 ;  /* 0xff8000004fd17808 */ /* 0x000fc40000000000 */
[----:B------:R-:W-:Y:S02]  /*3e00*/  FSEL R239, R68, -INF , P1 ;  /* 0xff80000044ef7808 */ /* 0x000fe40000800000 */
[----:B------:R-:W-:Y:S02]  /*3e10*/  FMNMX.FTZ R8, R152, R8, !PT ;  /* 0x0000000898087209 */ /* 0x000fe40007810000 */
[C---:B------:R-:W-:Y:S02]  /*3e20*/  ISETP.GT.AND P1, PT, R3.reuse, 0x38, PT ;  /* 0x000000380300780c */ /* 0x040fe40003f24270 */
[----:B------:R-:W-:Y:S02]  /*3e30*/  ISETP.GT.AND P0, PT, R3, 0x39, PT ;  /* 0x000000390300780c */ /* 0x000fe40003f04270 */
[----:B------:R-:W-:Y:S02]  /*3e40*/  FMNMX.FTZ R3, R123, R7, !PT ;  /* 0x000000077b037209 */ /* 0x000fe40007810000 */
[----:B------:R-:W-:-:S02]  /*3e50*/  FMNMX.FTZ R7, R206, R8, !PT ;  /* 0x00000008ce077209 */ /* 0x000fc40007810000 */
[----:B------:R-:W-:Y:S02]  /*3e60*/  FMNMX.FTZ R3, R125, R3, !PT ;  /* 0x000000037d037209 */ /* 0x000fe40007810000 */
[----:B------:R-:W-:Y:S02]  /*3e70*/  FSEL R205, R110, -INF , P1 ;  /* 0xff8000006ecd7808 */ /* 0x000fe40000800000 */
[----:B------:R-:W-:Y:S02]  /*3e80*/  FMNMX.FTZ R7, R209, R7, !PT ;  /* 0x00000007d1077209 */ /* 0x000fe40007810000 */
[----:B------:R-:W-:Y:S02]  /*3e90*/  FMNMX.FTZ R3, R124, R3, !PT ;  /* 0x000000037c037209 */ /* 0x000fe40007810000 */
[----:B------:R-:W-:Y:S02]  /*3ea0*/  FMNMX.FTZ R8, R38, R44, !PT ;  /* 0x0000002c26087209 */ /* 0x000fe40007810000 */
[----:B------:R-:W-:-:S02]  /*3eb0*/  FSEL R211, R111, -INF , P0 ;  /* 0xff8000006fd37808 */ /* 0x000fc40000000000 */
[----:B------:R-:W-:Y:S02]  /*3ec0*/  FMNMX.FTZ R7, R205, R7, !PT ;  /* 0x00000007cd077209 */ /* 0x000fe40007810000 */
[----:B-1----:R-:W-:Y:S02]  /*3ed0*/  FMNMX.FTZ R4, R4, R10, !PT ;  /* 0x0000000a04047209 */ /* 0x002fe40007810000 */
[----:B------:R-:W-:Y:S02]  /*3ee0*/  FMNMX.FTZ R9, R167, R3, !PT ;  /* 0x00000003a7097209 */ /* 0x000fe40007810000 */
[----:B------:R-:W-:Y:S01]  /*3ef0*/  FMNMX.FTZ R8, R45, R8, !PT ;  /* 0x000000082d087209 */ /* 0x000fe20007810000 */
[----:B------:R-:W1:Y:S01]  /*3f00*/  SHFL.BFLY PT, R144, R4, 0x1, 0x1f ;  /* 0x0c201f0004907f89 */ /* 0x000e6200000e0000 */
[----:B------:R-:W-:Y:S02]  /*3f10*/  FMNMX.FTZ R3, R211, R7, !PT ;  /* 0x00000007d3037209 */ /* 0x000fe40007810000 */
[----:B------:R-:W-:-:S02]  /*3f20*/  FMNMX.FTZ R7, R176, R9, !PT ;  /* 0x00000009b0077209 */ /* 0x000fc40007810000 */
[----:B------:R-:W-:Y:S01]  /*3f30*/  ISETP.GT.AND P1, PT, R5, 0x31, PT ;  /* 0x000000310500780c */ /* 0x000fe20003f24270 */
[----:B------:R-:W2:Y:S01]  /*3f40*/  SHFL.BFLY PT, R9, R3, 0x2, 0x1f ;  /* 0x0c401f0003097f89 */ /* 0x000ea200000e0000 */
[----:B------:R-:W-:Y:S02]  /*3f50*/  FMNMX.FTZ R8, R46, R8, !PT ;  /* 0x000000082e087209 */ /* 0x000fe40007810000 */
[----:B------:R-:W-:Y:S02]  /*3f60*/  FMNMX.FTZ R7, R181, R7, !PT ;  /* 0x00000007b5077209 */ /* 0x000fe40007810000 */
[----:B------:R-:W-:Y:S02]  /*3f70*/  FSEL R213, R69, -INF , P1 ;  /* 0xff80000045d57808 */ /* 0x000fe40000800000 */
[----:B------:R-:W-:Y:S02]  /*3f80*/  FMNMX.FTZ R8, R122, R8, !PT ;  /* 0x000000087a087209 */ /* 0x000fe40007810000 */
[----:B------:R-:W-:-:S02]  /*3f90*/  ISETP.GT.AND P1, PT, R6, 0x20, PT ;  /* 0x000000200600780c */ /* 0x000fc40003f24270 */
[----:B------:R-:W-:Y:S02]  /*3fa0*/  FMNMX.FTZ R7, R180, R7, !PT ;  /* 0x00000007b4077209 */ /* 0x000fe40007810000 */
[----:B------:R-:W-:Y:S02]  /*3fb0*/  FMNMX.FTZ R8, R121, R8, !PT ;  /* 0x0000000879087209 */ /* 0x000fe40007810000 */
[----:B------:R-:W-:Y:S02]  /*3fc0*/  FSEL R166, R30, -INF , P1 ;  /* 0xff8000001ea67808 */ /* 0x000fe40000800000 */
[C---:B------:R-:W-:Y:S02]  /*3fd0*/  ISETP.GT.AND P0, PT, R5.reuse, 0x38, PT ;  /* 0x000000380500780c */ /* 0x040fe40003f04270 */
[----:B------:R-:W-:Y:S02]  /*3fe0*/  ISETP.GT.AND P1, PT, R5, 0x39, PT ;  /* 0x000000390500780c */ /* 0x000fe40003f24270 */
[----:B------:R-:W-:-:S02]  /*3ff0*/  FMNMX.FTZ R5, R239, R7, !PT ;  /* 0x00000007ef057209 */ /* 0x000fc40007810000 */
[----:B------:R-:W-:Y:S02]  /*4000*/  FMNMX.FTZ R7, R120, R8, !PT ;  /* 0x0000000878077209 */ /* 0x000fe40007810000 */
[----:B------:R-:W-:Y:S02]  /*4010*/  FSEL R243, R64, -INF , P0 ;  /* 0xff80000040f37808 */ /* 0x000fe40000000000 */
[----:B------:R-:W-:Y:S02]  /*4020*/  FMNMX.FTZ R5, R213, R5, !PT ;  /* 0x00000005d5057209 */ /* 0x000fe40007810000 */
[----:B------:R-:W-:Y:S02]  /*4030*/  ISETP.GT.AND P0, PT, R6, 0x21, PT ;  /* 0x000000210600780c */ /* 0x000fe40003f04270 */
[----:B------:R-:W-:Y:S02]  /*4040*/  FMNMX.FTZ R7, R75, R7, !PT ;  /* 0x000000074b077209 */ /* 0x000fe40007810000 */
[----:B------:R-:W-:-:S02]  /*4050*/  FSEL R240, R65, -INF , P1 ;  /* 0xff80000041f07808 */ /* 0x000fc40000800000 */
[----:B------:R-:W-:Y:S02]  /*4060*/  FMNMX.FTZ R5, R243, R5, !PT ;  /* 0x00000005f3057209 */ /* 0x000fe40007810000 */
[----:B------:R-:W-:Y:S02]  /*4070*/  FSEL R164, R31, -INF , P0 ;  /* 0xff8000001fa47808 */ /* 0x000fe40000000000 */
[----:B------:R-:W-:Y:S01]  /*4080*/  ISETP.GT.AND P1, PT, R6, 0x28, PT ;  /* 0x000000280600780c */ /* 0x000fe20003f24270 */
[----:B------:R-:W-:Y:S01]  /*4090*/  LDSM.16.MT88.4 R28, [R221+0x100] ;  /* 0x00010000dd1c783b */ /* 0x000fe20000004200 */
[----:B------:R-:W-:Y:S02]  /*40a0*/  FMNMX.FTZ R7, R166, R7, !PT ;  /* 0x00000007a6077209 */ /* 0x000fe40007810000 */
[----:B------:R-:W-:Y:S02]  /*40b0*/  FMNMX.FTZ R5, R240, R5, !PT ;  /* 0x00000005f0057209 */ /* 0x000fe40007810000 */
[----:B-1----:R-:W-:-:S02]  /*40c0*/  FMNMX.FTZ R144, R4, R144, !PT ;  /* 0x0000009004907209 */ /* 0x002fc40007810000 */
[----:B------:R-:W-:Y:S02]  /*40d0*/  ISETP.GT.AND P0, PT, R6, 0x29, PT ;  /* 0x000000290600780c */ /* 0x000fe40003f04270 */
[----:B------:R-:W-:Y:S01]  /*40e0*/  FSEL R153, R26, -INF , P1 ;  /* 0xff8000001a997808 */ /* 0x000fe20000800000 */
[----:B------:R-:W-:Y:S01]  /*40f0*/  FMUL.FTZ R12, R144, c[0x0][0x2d0] ;  /* 0x0000b400900c7a20 */ /* 0x000fe20000410000 */
[----:B------:R-:W-:Y:S02]  /*4100*/  FMNMX.FTZ R4, R164, R7, !PT ;  /* 0x00000007a4047209 */ /* 0x000fe40007810000 */
[----:B------:R-:W-:Y:S01]  /*4110*/  FSEL R154, R27, -INF , P0 ;  /* 0xff8000001b9a7808 */ /* 0x000fe20000000000 */
[----:B------:R-:W1:Y:S01]  /*4120*/  SHFL.BFLY PT, R7, R5, 0x2, 0x1f ;  /* 0x0c401f0005077f89 */ /* 0x000e6200000e0000 */
[----:B------:R-:W-:Y:S02]  /*4130*/  ISETP.GT.AND P1, PT, R6, 0x30, PT ;  /* 0x000000300600780c */ /* 0x000fe40003f24270 */
[----:B------:R-:W-:Y:S01]  /*4140*/  FMNMX.FTZ R4, R153, R4, !PT ;  /* 0x0000000499047209 */ /* 0x000fe20007810000 */
[----:B------:R-:W-:Y:S01]  /*4150*/  LDSM.16.MT88.4 R24, [R222+0x100] ;  /* 0x00010000de18783b */ /* 0x000fe20000004200 */
[----:B--2---:R-:W-:-:S02]  /*4160*/  FMNMX.FTZ R3, R3, R9, !PT ;  /* 0x0000000903037209 */ /* 0x004fc40007810000 */
[----:B------:R-:W-:Y:S02]  /*4170*/  ISETP.GT.AND P0, PT, R6, 0x31, PT ;  /* 0x000000310600780c */ /* 0x000fe40003f04270 */
[----:B------:R-:W-:Y:S01]  /*4180*/  FSEL R214, R70, -INF , P1 ;  /* 0xff80000046d67808 */ /* 0x000fe20000800000 */
[----:B------:R-:W2:Y:S01]  /*4190*/  SHFL.BFLY PT, R142, R3, 0x1, 0x1f ;  /* 0x0c201f00038e7f89 */ /* 0x000ea200000e0000 */
[----:B------:R-:W-:Y:S02]  /*41a0*/  FMNMX.FTZ R4, R154, R4, !PT ;  /* 0x000000049a047209 */ /* 0x000fe40007810000 */
[----:B------:R-:W-:Y:S02]  /*41b0*/  ISETP.GT.AND P1, PT, R6, 0x38, PT ;  /* 0x000000380600780c */ /* 0x000fe40003f24270 */
[----:B------:R-:W-:Y:S02]  /*41c0*/  FSEL R217, R71, -INF , P0 ;  /* 0xff80000047d97808 */ /* 0x000fe40000000000 */
[----:B------:R-:W-:-:S02]  /*41d0*/  FMNMX.FTZ R4, R214, R4, !PT ;  /* 0x00000004d6047209 */ /* 0x000fc40007810000 */
[----:B------:R-:W-:Y:S02]  /*41e0*/  FSEL R241, R66, -INF , P1 ;  /* 0xff80000042f17808 */ /* 0x000fe40000800000 */
[----:B------:R-:W-:Y:S02]  /*41f0*/  ISETP.GT.AND P1, PT, R6, 0x39, PT ;  /* 0x000000390600780c */ /* 0x000fe40003f24270 */
[----:B------:R-:W-:Y:S02]  /*4200*/  FMNMX.FTZ R4, R217, R4, !PT ;  /* 0x00000004d9047209 */ /* 0x000fe40007810000 */
[----:B------:R-:W-:Y:S02]  /*4210*/  FSEL R242, R67, -INF , P1 ;  /* 0xff80000043f27808 */ /* 0x000fe40000800000 */
[----:B------:R-:W-:Y:S02]  /*4220*/  FMNMX.FTZ R4, R241, R4, !PT ;  /* 0x00000004f1047209 */ /* 0x000fe40007810000 */
[----:B-1----:R-:W-:-:S02]  /*4230*/  FMNMX.FTZ R5, R7, R5, !PT ;  /* 0x0000000507057209 */ /* 0x002fc40007810000 */
[----:B------:R-:W-:Y:S02]  /*4240*/  FMNMX.FTZ R4, R242, R4, !PT ;  /* 0x00000004f2047209 */ /* 0x000fe40007810000 */
[----:B------:R-:W-:Y:S01]  /*4250*/  FSETP.NEU.FTZ.AND P0, PT, R144, -INF , PT ;  /* 0xff8000009000780b */ /* 0x000fe20003f1d000 */
[----:B------:R-:W1:Y:S01]  /*4260*/  SHFL.BFLY PT, R146, R5, 0x1, 0x1f ;  /* 0x0c201f0005927f89 */ /* 0x000e6200000e0000 */
[----:B--2---:R-:W-:Y:S02]  /*4270*/  FMNMX.FTZ R142, R142, R3, !PT ;  /* 0x000000038e8e7209 */ /* 0x004fe40007810000 */
[----:B------:R-:W-:Y:S01]  /*4280*/  FSEL R12, R12, RZ, P0 ;  /* 0x000000ff0c0c7208 */ /* 0x000fe20000000000 */
[----:B------:R-:W2:Y:S01]  /*4290*/  SHFL.BFLY PT, R7, R4, 0x2, 0x1f ;  /* 0x0c401f0004077f89 */ /* 0x000ea200000e0000 */
[C---:B------:R-:W-:Y:S01]  /*42a0*/  FSETP.NEU.FTZ.AND P0, PT, R142.reuse, -INF , PT ;  /* 0xff8000008e00780b */ /* 0x040fe20003f1d000 */
[----:B------:R-:W-:Y:S02]  /*42b0*/  FMUL.FTZ R3, R142, c[0x0][0x2d0] ;  /* 0x0000b4008e037a20 */ /* 0x000fe40000410000 */
[----:B------:R-:W-:-:S03]  /*42c0*/  FFMA.FTZ R6, R11, c[0x0][0x2d0], -R12 ;  /* 0x0000b4000b067a23 */ /* 0x000fc6000001080c */
[----:B------:R-:W-:Y:S01]  /*42d0*/  FSEL R3, R3, RZ, P0 ;  /* 0x000000ff03037208 */ /* 0x000fe20000000000 */
[----:B------:R3:W-:Y:S04]  /*42e0*/  MUFU.EX2 R161, R6 ;  /* 0x0000000600a17308 */ /* 0x0007e80000000800 */
[--C-:B------:R-:W-:Y:S02]  /*42f0*/  FFMA.FTZ R0, R15, c[0x0][0x2d0], -R3.reuse ;  /* 0x0000b4000f007a23 */ /* 0x100fe40000010803 */
[----:B------:R-:W-:Y:S02]  /*4300*/  FFMA.FTZ R2, R19, c[0x0][0x2d0], -R3 ;  /* 0x0000b40013027a23 */ /* 0x000fe40000010803 */
[----:B------:R4:W-:Y:S01]  /*4310*/  MUFU.EX2 R160, R0 ;  /* 0x0000000000a07308 */ /* 0x0009e20000000800 */
[----:B-1----:R-:W-:Y:S01]  /*4320*/  FMNMX.FTZ R146, R5, R146, !PT ;  /* 0x0000009205927209 */ /* 0x002fe20007810000 */
[----:B---3--:R-:W-:Y:S01]  /*4330*/  FFMA.FTZ R6, R13, c[0x0][0x2d0], -R12 ;  /* 0x0000b4000d067a23 */ /* 0x008fe2000001080c */
[----:B--2---:R-:W-:-:S05]  /*4340*/  FMNMX.FTZ R4, R4, R7, !PT ;  /* 0x0000000704047209 */ /* 0x004fca0007810000 */
[----:B------:R-:W-:Y:S01]  /*4350*/  MUFU.EX2 R189, R2 ;  /* 0x0000000200bd7308 */ /* 0x000fe20000000800 */
[----:B------:R-:W-:Y:S01]  /*4360*/  FSETP.NEU.FTZ.AND P0, PT, R146, -INF , PT ;  /* 0xff8000009200780b */ /* 0x000fe20003f1d000 */
[----:B------:R-:W1:Y:S01]  /*4370*/  SHFL.BFLY PT, R5, R4, 0x1, 0x1f ;  /* 0x0c201f0004057f89 */ /* 0x000e6200000e0000 */
[----:B----4-:R-:W-:-:S05]  /*4380*/  FFMA.FTZ R0, R18, c[0x0][0x2d0], -R3 ;  /* 0x0000b40012007a23 */ /* 0x010fca0000010803 */
[----:B------:R2:W3:Y:S08]  /*4390*/  MUFU.EX2 R20, R6 ;  /* 0x0000000600147308 */ /* 0x0004f00000000800 */
[----:B------:R4:W5:Y:S01]  /*43a0*/  MUFU.EX2 R179, R0 ;  /* 0x0000000000b37308 */ /* 0x0009620000000800 */
[----:B--2---:R-:W-:Y:S02]  /*43b0*/  FFMA.FTZ R6, R16, c[0x0][0x2d0], -R12 ;  /* 0x0000b40010067a23 */ /* 0x004fe4000001080c */
[----:B---3--:R-:W-:-:S05]  /*43c0*/  IMAD.MOV.U32 R15, RZ, RZ, R20 ;  /* 0x000000ffff0f7224 */ /* 0x008fca00078e0014 */
[----:B------:R2:W-:Y:S01]  /*43d0*/  MUFU.EX2 R184, R6 ;  /* 0x0000000600b87308 */ /* 0x0005e20000000800 */
[----:B------:R-:W3:Y:S01]  /*43e0*/  LDSM.16.MT88.4 R20, [R221+0x1100] ;  /* 0x00110000dd14783b */ /* 0x000ee20000004200 */
[----:B-1----:R-:W-:Y:S01]  /*43f0*/  FMNMX.FTZ R145, R4, R5, !PT ;  /* 0x0000000504917209 */ /* 0x002fe20007810000 */
[----:B----4-:R-:W-:Y:S01]  /*4400*/  FMUL.FTZ R0, R146, c[0x0][0x2d0] ;  /* 0x0000b40092007a20 */ /* 0x010fe20000410000 */
[----:B------:R-:W-:Y:S02]  /*4410*/  F2FP.PACK_AB R4, R15, R161 ;  /* 0x000000a10f04723e */ /* 0x000fe400000000ff */
[----:B-----5:R-:W-:Y:S02]  /*4420*/  F2FP.PACK_AB R7, R189, R179 ;  /* 0x000000b3bd07723e */ /* 0x020fe400000000ff */
[----:B------:R-:W-:Y:S02]  /*4430*/  FSEL R0, R0, RZ, P0 ;  /* 0x000000ff00007208 */ /* 0x000fe40000000000 */
[----:B------:R-:W-:-:S03]  /*4440*/  FSETP.NEU.FTZ.AND P0, PT, R145, -INF , PT ;  /* 0xff8000009100780b */ /* 0x000fc60003f1d000 */
[----:B------:R-:W-:Y:S02]  /*4450*/  FFMA.FTZ R2, R32, c[0x0][0x2d0], -R0 ;  /* 0x0000b40020027a23 */ /* 0x000fe40000010800 */
[----:B--2---:R-:W-:Y:S01]  /*4460*/  FFMA.FTZ R6, R17, c[0x0][0x2d0], -R12 ;  /* 0x0000b40011067a23 */ /* 0x004fe2000001080c */
[----:B------:R-:W-:Y:S01]  /*4470*/  LDSM.16.MT88.4 R32, [R221+0x2100] ;  /* 0x00210000dd20783b */ /* 0x000fe20000004200 */
[----:B------:R-:W-:Y:S02]  /*4480*/  FFMA.FTZ R8, R37, c[0x0][0x2d0], -R0 ;  /* 0x0000b40025087a23 */ /* 0x000fe40000010800 */
[----:B------:R1:W2:Y:S01]  /*4490*/  MUFU.EX2 R177, R6 ;  /* 0x0000000600b17308 */ /* 0x0002a20000000800 */
[----:B------:R-:W4:Y:S07]  /*44a0*/  LDSM.16.MT88.4 R16, [R222+0x1100] ;  /* 0x00110000de10783b */ /* 0x000f2e0000004200 */
[----:B------:R5:W-:Y:S01]  /*44b0*/  MUFU.EX2 R185, R8 ;  /* 0x0000000800b97308 */ /* 0x000be20000000800 */
[----:B-1----:R-:W-:-:S07]  /*44c0*/  FFMA.FTZ R6, R14, c[0x0][0x2d0], -R3 ;  /* 0x0000b4000e067a23 */ /* 0x002fce0000010803 */
[----:B------:R1:W-:Y:S01]  /*44d0*/  MUFU.EX2 R14, R2 ;  /* 0x00000002000e7308 */ /* 0x0003e20000000800 */
[----:B-----5:R-:W-:-:S07]  /*44e0*/  FFMA.FTZ R8, R39, c[0x0][0x2d0], -R0 ;  /* 0x0000b40027087a23 */ /* 0x020fce0000010800 */
[----:B------:R2:W5:Y:S01]  /*44f0*/  MUFU.EX2 R190, R6 ;  /* 0x0000000600be7308 */ /* 0x0005620000000800 */
[----:B-1----:R-:W-:-:S07]  /*4500*/  FFMA.FTZ R2, R36, c[0x0][0x2d0], -R0 ;  /* 0x0000b40024027a23 */ /* 0x002fce0000010800 */
[----:B------:R-:W1:Y:S01]  /*4510*/  MUFU.EX2 R178, R8 ;  /* 0x0000000800b27308 */ /* 0x000e620000000800 */
[----:B--2---:R-:W-:-:S07]  /*4520*/  F2FP.PACK_AB R6, R177, R184 ;  /* 0x000000b8b106723e */ /* 0x004fce00000000ff */
[----:B------:R2:W-:Y:S01]  /*4530*/  MUFU.EX2 R252, R2 ;  /* 0x0000000200fc7308 */ /* 0x0005e20000000800 */
[----:B-----5:R-:W-:-:S07]  /*4540*/  F2FP.PACK_AB R5, R160, R190 ;  /* 0x000000bea005723e */ /* 0x020fce00000000ff */
[----:B------:R-:W-:Y:S01]  /*4550*/  HMMA.16816.F32 R116, R4, R28, RZ ;  /* 0x0000001c0474723c */ /* 0x000fe200000018ff */
[----:B-1----:R-:W-:Y:S01]  /*4560*/  F2FP.PACK_AB R10, R178, R185 ;  /* 0x000000b9b20a723e */ /* 0x002fe200000000ff */
[----:B--2---:R-:W-:-:S06]  /*4570*/  FMUL.FTZ R2, R145, c[0x0][0x2d0] ;  /* 0x0000b40091027a20 */ /* 0x004fcc0000410000 */
[----:B------:R-:W-:Y:S01]  /*4580*/  HMMA.16816.F32 R112, R4, R24, RZ ;  /* 0x000000180470723c */ /* 0x000fe200000018ff */
[----:B------:R-:W-:-:S07]  /*4590*/  FSEL R2, R2, RZ, P0 ;  /* 0x000000ff02027208 */ /* 0x000fce0000000000 */
[C---:B---3--:R-:W-:Y:S01]  /*45a0*/  HMMA.16816.F32 R108, R4.reuse, R20, RZ ;  /* 0x00000014046c723c */ /* 0x048fe200000018ff */
[--C-:B------:R-:W-:Y:S02]  /*45b0*/  FFMA.FTZ R8, R38, c[0x0][0x2d0], -R2.reuse ;  /* 0x0000b40026087a23 */ /* 0x100fe40000010802 */
[----:B------:R-:W-:Y:S02]  /*45c0*/  LDSM.16.MT88.4 R36, [R222+0x2500] ;  /* 0x00250000de24783b */ /* 0x000fe40000004200 */
[----:B------:R1:W-:Y:S03]  /*45d0*/  MUFU.EX2 R249, R8 ;  /* 0x0000000800f97308 */ /* 0x0003e60000000800 */
[C---:B----4-:R-:W-:Y:S08]  /*45e0*/  HMMA.16816.F32 R104, R4.reuse, R16, RZ ;  /* 0x000000100468723c */ /* 0x050ff000000018ff */
[----:B------:R-:W-:Y:S01]  /*45f0*/  HMMA.16816.F32 R100, R4, R32, RZ ;  /* 0x000000200464723c */ /* 0x000fe200000018ff */
[----:B-1----:R-:W-:-:S07]  /*4600*/  FFMA.FTZ R8, R44, c[0x0][0x2d0], -R2 ;  /* 0x0000b4002c087a23 */ /* 0x002fce0000010802 */
[C---:B------:R-:W-:Y:S01]  /*4610*/  HMMA.16816.F32 R96, R4.reuse, R40, RZ ;  /* 0x000000280460723c */ /* 0x040fe200000018ff */
[----:B------:R1:W2:Y:S07]  /*4620*/  MUFU.EX2 R248, R8 ;  /* 0x0000000800f87308 */ /* 0x0002ae0000000800 */
[C---:B------:R-:W-:Y:S08]  /*4630*/  HMMA.16816.F32 R92, R4.reuse, R30, RZ ;  /* 0x0000001e045c723c */ /* 0x040ff000000018ff */
[----:B------:R-:W-:Y:S01]  /*4640*/  HMMA.16816.F32 R88, R4, R26, RZ ;  /* 0x0000001a0458723c */ /* 0x000fe200000018ff */
[----:B-1----:R-:W-:Y:S01]  /*4650*/  FFMA.FTZ R8, R45, c[0x0][0x2d0], -R2 ;  /* 0x0000b4002d087a23 */ /* 0x002fe20000010802 */
[----:B--2---:R-:W-:-:S03]  /*4660*/  F2FP.PACK_AB R9, R248, R249 ;  /* 0x000000f9f809723e */ /* 0x004fc600000000ff */
[----:B------:R1:W-:Y:S03]  /*4670*/  MUFU.EX2 R251, R8 ;  /* 0x0000000800fb7308 */ /* 0x0003e60000000800 */
[C---:B------:R-:W-:Y:S08]  /*4680*/  HMMA.16816.F32 R84, R4.reuse, R22, RZ ;  /* 0x000000160454723c */ /* 0x040ff000000018ff */
[----:B------:R-:W-:Y:S01]  /*4690*/  HMMA.16816.F32 R80, R4, R18, RZ ;  /* 0x000000120450723c */ /* 0x000fe200000018ff */
[----:B-1----:R-:W-:-:S07]  /*46a0*/  FFMA.FTZ R8, R46, c[0x0][0x2d0], -R2 ;  /* 0x0000b4002e087a23 */ /* 0x002fce0000010802 */
[C---:B------:R-:W-:Y:S01]  /*46b0*/  HMMA.16816.F32 R76, R4.reuse, R34, RZ ;  /* 0x00000022044c723c */ /* 0x040fe200000018ff */
[----:B------:R1:W2:Y:S07]  /*46c0*/  MUFU.EX2 R13, R8 ;  /* 0x00000008000d7308 */ /* 0x0002ae0000000800 */
[----:B------:R-:W-:Y:S07]  /*46d0*/  HMMA.16816.F32 R64, R4, R42, RZ ;  /* 0x0000002a0440723c */ /* 0x000fee00000018ff */
[----:B------:R-:W-:Y:S01]  /*46e0*/  FFMA.FTZ R4, R47, c[0x0][0x2d0], -R12 ;  /* 0x0000b4002f047a23 */ /* 0x000fe2000001080c */
[----:B-1----:R-:W-:-:S03]  /*46f0*/  F2FP.PACK_AB R8, R252, R14 ;  /* 0x0000000efc08723e */ /* 0x002fc600000000ff */
[----:B------:R1:W-:Y:S01]  /*4700*/  MUFU.EX2 R250, R4 ;  /* 0x0000000400fa7308 */ /* 0x0003e20000000800 */
[----:B--2---:R-:W-:-:S07]  /*4710*/  F2FP.PACK_AB R11, R13, R251 ;  /* 0x000000fb0d0b723e */ /* 0x004fce00000000ff */
[----:B------:R-:W-:Y:S01]  /*4720*/  HMMA.16816.F32 R60, R8, R24, RZ ;  /* 0x00000018083c723c */ /* 0x000fe200000018ff */
[----:B-1----:R-:W-:-:S07]  /*4730*/  FFMA.FTZ R4, R49, c[0x0][0x2d0], -R12 ;  /* 0x0000b40031047a23 */ /* 0x002fce000001080c */
[C---:B------:R-:W-:Y:S01]  /*4740*/  HMMA.16816.F32 R132, R8.reuse, R26, RZ ;  /* 0x0000001a0884723c */ /* 0x040fe200000018ff */
[----:B------:R-:W1:Y:S01]  /*4750*/  LDSM.16.MT88.4 R24, [R221+0x500] ;  /* 0x00050000dd18783b */ /* 0x000e620000004200 */
[----:B------:R2:W-:Y:S06]  /*4760*/  MUFU.EX2 R188, R4 ;  /* 0x0000000400bc7308 */ /* 0x0005ec0000000800 */
[C---:B------:R-:W-:Y:S08]  /*4770*/  HMMA.16816.F32 R68, R8.reuse, R28, RZ ;  /* 0x0000001c0844723c */ /* 0x040ff000000018ff */
[----:B------:R-:W-:Y:S01]  /*4780*/  HMMA.16816.F32 R136, R8, R30, RZ ;  /* 0x0000001e0888723c */ /* 0x000fe200000018ff */
[----:B------:R-:W-:Y:S01]  /*4790*/  LDSM.16.MT88.4 R28, [R222+0x1500] ;  /* 0x00150000de1c783b */ /* 0x000fe20000004200 */
[----:B--2---:R-:W-:-:S04]  /*47a0*/  FFMA.FTZ R4, R50, c[0x0][0x2d0], -R12 ;  /* 0x0000b40032047a23 */ /* 0x004fc8000001080c */
[----:B------:R2:W-:Y:S02]  /*47b0*/  MUFU.EX2 R182, R4 ;  /* 0x0000000400b67308 */ /* 0x0005e40000000800 */
[C---:B------:R-:W-:Y:S08]  /*47c0*/  HMMA.16816.F32 R56, R8.reuse, R20, RZ ;  /* 0x000000140838723c */ /* 0x040ff000000018ff */
[----:B------:R-:W-:Y:S01]  /*47d0*/  HMMA.16816.F32 R128, R8, R22, RZ ;  /* 0x000000160880723c */ /* 0x000fe200000018ff */
[----:B------:R-:W3:Y:S01]  /*47e0*/  LDSM.16.MT88.4 R20, [R222+0x500] ;  /* 0x00050000de14783b */ /* 0x000ee20000004200 */
[----:B--2---:R-:W-:-:S06]  /*47f0*/  FFMA.FTZ R4, R52, c[0x0][0x2d0], -R12 ;  /* 0x0000b40034047a23 */ /* 0x004fcc000001080c */
[C---:B------:R-:W-:Y:S01]  /*4800*/  HMMA.16816.F32 R148, R8.reuse, R18, RZ ;  /* 0x000000120894723c */ /* 0x040fe200000018ff */
[----:B------:R2:W4:Y:S07]  /*4810*/  MUFU.EX2 R183, R4 ;  /* 0x0000000400b77308 */ /* 0x00052e0000000800 */
[C---:B------:R-:W-:Y:S01]  /*4820*/  HMMA.16816.F32 R52, R8.reuse, R16, RZ ;  /* 0x000000100834723c */ /* 0x040fe200000018ff */
[----:B------:R-:W5:Y:S07]  /*4830*/  LDSM.16.MT88.4 R16, [R221+0x1500] ;  /* 0x00150000dd10783b */ /* 0x000f6e0000004200 */
[----:B------:R-:W-:Y:S01]  /*4840*/  HMMA.16816.F32 R156, R8, R34, RZ ;  /* 0x00000022089c723c */ /* 0x000fe200000018ff */
[----:B--2---:R-:W-:Y:S01]  /*4850*/  FFMA.FTZ R4, R48, c[0x0][0x2d0], -R3 ;  /* 0x0000b40030047a23 */ /* 0x004fe20000010803 */
[----:B----4-:R-:W-:-:S03]  /*4860*/  F2FP.PACK_AB R6, R183, R182 ;  /* 0x000000b6b706723e */ /* 0x010fc600000000ff */
[----:B------:R2:W-:Y:S03]  /*4870*/  MUFU.EX2 R244, R4 ;  /* 0x0000000400f47308 */ /* 0x0005e60000000800 */
[C---:B------:R-:W-:Y:S08]  /*4880*/  HMMA.16816.F32 R44, R8.reuse, R40, RZ ;  /* 0x00000028082c723c */ /* 0x040ff000000018ff */
[----:B------:R-:W-:Y:S01]  /*4890*/  HMMA.16816.F32 R168, R8, R42, RZ ;  /* 0x0000002a08a8723c */ /* 0x000fe200000018ff */
[----:B--2---:R-:W-:-:S07]  /*48a0*/  FFMA.FTZ R4, R51, c[0x0][0x2d0], -R3 ;  /* 0x0000b40033047a23 */ /* 0x004fce0000010803 */
[----:B------:R-:W-:Y:S01]  /*48b0*/  HMMA.16816.F32 R48, R8, R32, RZ ;  /* 0x000000200830723c */ /* 0x000fe200000018ff */
[----:B------:R-:W2:Y:S01]  /*48c0*/  LDSM.16.MT88.4 R32, [R221+0x2500] ;  /* 0x00250000dd20783b */ /* 0x000ea20000004200 */
[----:B------:R4:W1:Y:S05]  /*48d0*/  MUFU.EX2 R247, R4 ;  /* 0x0000000400f77308 */ /* 0x00086a0000000800 */
[----:B------:R-:W-:Y:S02]  /*48e0*/  FFMA.FTZ R8, R125, c[0x0][0x2d0], -R0 ;  /* 0x0000b4007d087a23 */ /* 0x000fe40000010800 */
[----:B------:R-:W-:Y:S02]  /*48f0*/  IMAD.MOV.U32 R125, RZ, RZ, R161 ;  /* 0x000000ffff7d7224 */ /* 0x000fe400078e00a1 */
[----:B------:R3:W-:Y:S01]  /*4900*/  MUFU.EX2 R216, R8 ;  /* 0x0000000800d87308 */ /* 0x0007e20000000800 */
[----:B----4-:R-:W-:Y:S01]  /*4910*/  FFMA.FTZ R4, R72, c[0x0][0x2d0], -R3 ;  /* 0x0000b40048047a23 */ /* 0x010fe20000010803 */
[----:B-1----:R-:W-:-:S06]  /*4920*/  F2FP.PACK_AB R5, R247, R244 ;  /* 0x000000f4f705723e */ /* 0x002fcc00000000ff */
[----:B------:R1:W-:Y:S01]  /*4930*/  MUFU.EX2 R246, R4 ;  /* 0x0000000400f67308 */ /* 0x0003e20000000800 */
[----:B---3--:R-:W-:Y:S02]  /*4940*/  FFMA.FTZ R8, R124, c[0x0][0x2d0], -R0 ;  /* 0x0000b4007c087a23 */ /* 0x008fe40000010800 */
[----:B------:R-:W-:-:S05]  /*4950*/  IMAD.MOV.U32 R124, RZ, RZ, R160 ;  /* 0x000000ffff7c7224 */ /* 0x000fca00078e00a0 */
[----:B------:R3:W-:Y:S01]  /*4960*/  MUFU.EX2 R215, R8 ;  /* 0x0000000800d77308 */ /* 0x0007e20000000800 */
[----:B-1----:R-:W-:-:S07]  /*4970*/  FFMA.FTZ R4, R73, c[0x0][0x2d0], -R3 ;  /* 0x0000b40049047a23 */ /* 0x002fce0000010803 */
[----:B------:R1:W4:Y:S01]  /*4980*/  MUFU.EX2 R245, R4 ;  /* 0x0000000400f57308 */ /* 0x0003220000000800 */
[----:B---3--:R-:W-:-:S07]  /*4990*/  FFMA.FTZ R8, R122, c[0x0][0x2d0], -R2 ;  /* 0x0000b4007a087a23 */ /* 0x008fce0000010802 */
[----:B------:R3:W-:Y:S01]  /*49a0*/  MUFU.EX2 R204, R8 ;  /* 0x0000000800cc7308 */ /* 0x0007e20000000800 */
[----:B-1----:R-:W-:Y:S01]  /*49b0*/  FFMA.FTZ R4, R74, c[0x0][0x2d0], -R0 ;  /* 0x0000b4004a047a23 */ /* 0x002fe20000010800 */
[----:B----4-:R-:W-:-:S06]  /*49c0*/  F2FP.PACK_AB R7, R245, R246 ;  /* 0x000000f6f507723e */ /* 0x010fcc00000000ff */
[----:B------:R1:W-:Y:S01]  /*49d0*/  MUFU.EX2 R219, R4 ;  /* 0x0000000400db7308 */ /* 0x0003e20000000800 */
[----:B---3--:R-:W-:-:S07]  /*49e0*/  FFMA.FTZ R8, R121, c[0x0][0x2d0], -R2 ;  /* 0x0000b40079087a23 */ /* 0x008fce0000010802 */
[----:B------:R3:W-:Y:S01]  /*49f0*/  MUFU.EX2 R207, R8 ;  /* 0x0000000800cf7308 */ /* 0x0007e20000000800 */
[----:B-1----:R-:W-:-:S07]  /*4a00*/  FFMA.FTZ R4, R123, c[0x0][0x2d0], -R0 ;  /* 0x0000b4007b047a23 */ /* 0x002fce0000010800 */
[----:B------:R1:W4:Y:S01]  /*4a10*/  MUFU.EX2 R218, R4 ;  /* 0x0000000400da7308 */ /* 0x0003220000000800 */
[----:B---3--:R-:W-:-:S07]  /*4a20*/  FFMA.FTZ R8, R120, c[0x0][0x2d0], -R2 ;  /* 0x0000b40078087a23 */ /* 0x008fce0000010802 */
[----:B------:R3:W-:Y:S01]  /*4a30*/  MUFU.EX2 R203, R8 ;  /* 0x0000000800cb7308 */ /* 0x0007e20000000800 */
[----:B-1----:R-:W-:-:S07]  /*4a40*/  F2FP.PACK_AB R4, R188, R250 ;  /* 0x000000fabc04723e */ /* 0x002fce00000000ff */
[----:B------:R-:W-:Y:S01]  /*4a50*/  HMMA.16816.F32 R172, R4, R24, R116 ;  /* 0x0000001804ac723c */ /* 0x000fe20000001874 */
[----:B---3--:R-:W-:-:S04]  /*4a60*/  FFMA.FTZ R8, R75, c[0x0][0x2d0], -R2 ;  /* 0x0000b4004b087a23 */ /* 0x008fc80000010802 */
[----:B------:R1:W3:Y:S03]  /*4a70*/  MUFU.EX2 R201, R8 ;  /* 0x0000000800c97308 */ /* 0x0002e60000000800 */
[C---:B------:R-:W-:Y:S08]  /*4a80*/  HMMA.16816.F32 R116, R4.reuse, R20, R112 ;  /* 0x000000140474723c */ /* 0x040ff00000001870 */
[----:B-----5:R-:W-:Y:S01]  /*4a90*/  HMMA.16816.F32 R112, R4, R16, R108 ;  /* 0x000000100470723c */ /* 0x020fe2000000186c */
[----:B-1----:R-:W-:-:S07]  /*4aa0*/  FFMA.FTZ R8, R141, c[0x0][0x2d0], -R12 ;  /* 0x0000b4008d087a23 */ /* 0x002fce000001080c */
[C---:B------:R-:W-:Y:S01]  /*4ab0*/  HMMA.16816.F32 R160, R4.reuse, R26, R92 ;  /* 0x0000001a04a0723c */ /* 0x040fe2000000185c */
[----:B------:R1:W-:Y:S07]  /*4ac0*/  MUFU.EX2 R200, R8 ;  /* 0x0000000800c87308 */ /* 0x0003ee0000000800 */
[C---:B------:R-:W-:Y:S08]  /*4ad0*/  HMMA.16816.F32 R108, R4.reuse, R22, R88 ;  /* 0x00000016046c723c */ /* 0x040ff00000001858 */
[----:B------:R-:W-:Y:S01]  /*4ae0*/  HMMA.16816.F32 R92, R4, R18, R84 ;  /* 0x00000012045c723c */ /* 0x000fe20000001854 */
[----:B-1----:R-:W-:-:S04]  /*4af0*/  FFMA.FTZ R8, R155, c[0x0][0x2d0], -R12 ;  /* 0x0000b4009b087a23 */ /* 0x002fc8000001080c */
[----:B------:R1:W5:Y:S03]  /*4b00*/  MUFU.EX2 R187, R8 ;  /* 0x0000000800bb7308 */ /* 0x0003660000000800 */
[C---:B------:R-:W-:Y:S08]  /*4b10*/  HMMA.16816.F32 R88, R4.reuse, R30, R80 ;  /* 0x0000001e0458723c */ /* 0x040ff00000001850 */
[----:B------:R-:W-:Y:S01]  /*4b20*/  HMMA.16816.F32 R104, R4, R28, R104 ;  /* 0x0000001c0468723c */ /* 0x000fe20000001868 */
[----:B-1----:R-:W-:-:S07]  /*4b30*/  FFMA.FTZ R8, R147, c[0x0][0x2d0], -R12 ;  /* 0x0000b40093087a23 */ /* 0x002fce000001080c */
[C---:B--2---:R-:W-:Y:S01]  /*4b40*/  HMMA.16816.F32 R100, R4.reuse, R32, R100 ;  /* 0x000000200464723c */ /* 0x044fe20000001864 */
[----:B------:R1:W-:Y:S07]  /*4b50*/  MUFU.EX2 R186, R8 ;  /* 0x0000000800ba7308 */ /* 0x0003ee0000000800 */
[C---:B------:R-:W-:Y:S08]  /*4b60*/  HMMA.16816.F32 R96, R4.reuse, R36, R96 ;  /* 0x000000240460723c */ /* 0x040ff00000001860 */
[----:B------:R-:W-:Y:S01]  /*4b70*/  HMMA.16816.F32 R84, R4, R34, R76 ;  /* 0x000000220454723c */ /* 0x000fe2000000184c */
[----:B-1----:R-:W-:-:S02]  /*4b80*/  FFMA.FTZ R8, R165, c[0x0][0x2d0], -R12 ;  /* 0x0000b400a5087a23 */ /* 0x002fc4000001080c */
[----:B------:R-:W-:-:S05]  /*4b90*/  IMAD.MOV.U32 R165, RZ, RZ, R178 ;  /* 0x000000ffffa57224 */ /* 0x000fca00078e00b2 */
[----:B------:R-:W-:Y:S07]  /*4ba0*/  HMMA.16816.F32 R80, R4, R38, R64 ;  /* 0x000000260450723c */ /* 0x000fee0000001840 */
[----:B----4-:R-:W-:Y:S02]  /*4bb0*/  F2FP.PACK_AB R4, R218, R219 ;  /* 0x000000dbda04723e */ /* 0x010fe400000000ff */
[----:B------:R-:W-:Y:S02]  /*4bc0*/  F2FP.PACK_AB R5, R207, R204 ;  /* 0x000000cccf05723e */ /* 0x000fe400000000ff */
[----:B------:R-:W-:-:S02]  /*4bd0*/  F2FP.PACK_AB R6, R215, R216 ;  /* 0x000000d8d706723e */ /* 0x000fc400000000ff */
[----:B---3--:R-:W-:-:S07]  /*4be0*/  F2FP.PACK_AB R7, R201, R203 ;  /* 0x000000cbc907723e */ /* 0x008fce00000000ff */
[C---:B------:R-:W-:Y:S08]  /*4bf0*/  HMMA.16816.F32 R76, R4.reuse, R24, R68 ;  /* 0x00000018044c723c */ /* 0x040ff00000001844 */
[C---:B------:R-:W-:Y:S08]  /*4c00*/  HMMA.16816.F32 R68, R4.reuse, R16, R56 ;  /* 0x000000100444723c */ /* 0x040ff00000001838 */
[C---:B------:R-:W-:Y:S01]  /*4c10*/  HMMA.16816.F32 R56, R4.reuse, R26, R136 ;  /* 0x0000001a0438723c */ /* 0x040fe20000001888 */
[----:B------:R-:W-:Y:S06]  /*4c20*/  LDSM.16.MT88.4 R24, [R222+0x1900] ;  /* 0x00190000de18783b */ /* 0x000fec0000004200 */
[----:B------:R-:W-:Y:S01]  /*4c30*/  IMAD.MOV.U32 R138, RZ, RZ, R185 ;  /* 0x000000ffff8a7224 */ /* 0x000fe200078e00b9 */
[----:B------:R-:W-:Y:S01]  /*4c40*/  HMMA.16816.F32 R40, R4, R30, R148 ;  /* 0x0000001e0428723c */ /* 0x000fe20000001894 */
[----:B------:R1:W-:Y:S01]  /*4c50*/  MUFU.EX2 R185, R8 ;  /* 0x0000000800b97308 */ /* 0x0003e20000000800 */
[----:B------:R-:W-:-:S02]  /*4c60*/  IMAD.MOV.U32 R137, RZ, RZ, R184 ;  /* 0x000000ffff897224 */ /* 0x000fc400078e00b8 */
[----:B------:R-:W-:Y:S02]  /*4c70*/  IMAD.MOV.U32 R136, RZ, RZ, R179 ;  /* 0x000000ffff887224 */ /* 0x000fe400078e00b3 */
[----:B------:R-:W-:Y:S02]  /*4c80*/  IMAD.MOV.U32 R139, RZ, RZ, R190 ;  /* 0x000000ffff8b7224 */ /* 0x000fe400078e00be */
[C---:B------:R-:W-:Y:S08]  /*4c90*/  HMMA.16816.F32 R72, R4.reuse, R20, R60 ;  /* 0x000000140448723c */ /* 0x040ff0000000183c */
[----:B------:R-:W-:Y:S01]  /*4ca0*/  HMMA.16816.F32 R64, R4, R28, R52 ;  /* 0x0000001c0440723c */ /* 0x000fe20000001834 */
[----:B-1----:R-:W-:Y:S01]  /*4cb0*/  FFMA.FTZ R8, R126, c[0x0][0x2d0], -R3 ;  /* 0x0000b4007e087a23 */ /* 0x002fe20000010803 */
[----:B------:R-:W-:Y:S01]  /*4cc0*/  LDSM.16.MT88.4 R28, [R221+0x2900] ;  /* 0x00290000dd1c783b */ /* 0x000fe20000004200 */
[----:B------:R-:W-:-:S02]  /*4cd0*/  IMAD.MOV.U32 R126, RZ, RZ, R13 ;  /* 0x000000ffff7e7224 */ /* 0x000fc400078e000d */
[--C-:B------:R-:W-:Y:S01]  /*4ce0*/  FFMA.FTZ R13, R152, c[0x0][0x2d0], -R3.reuse ;  /* 0x0000b400980d7a23 */ /* 0x100fe20000010803 */
[----:B------:R1:W-:Y:S02]  /*4cf0*/  MUFU.EX2 R184, R8 ;  /* 0x0000000800b87308 */ /* 0x0003e40000000800 */
[C---:B------:R-:W-:Y:S06]  /*4d00*/  HMMA.16816.F32 R60, R4.reuse, R32, R48 ;  /* 0x00000020043c723c */ /* 0x040fec0000001830 */
[----:B------:R2:W-:Y:S02]  /*4d10*/  MUFU.EX2 R178, R13 ;  /* 0x0000000d00b27308 */ /* 0x0005e40000000800 */
[----:B------:R-:W-:Y:S01]  /*4d20*/  HMMA.16816.F32 R196, R4, R36, R44 ;  /* 0x0000002404c4723c */ /* 0x000fe2000000182c */
[----:B-1----:R-:W-:-:S07]  /*4d30*/  FFMA.FTZ R8, R127, c[0x0][0x2d0], -R3 ;  /* 0x0000b4007f087a23 */ /* 0x002fce0000010803 */
[----:B------:R-:W-:Y:S01]  /*4d40*/  HMMA.16816.F32 R48, R4, R22, R132 ;  /* 0x000000160430723c */ /* 0x000fe20000001884 */
[----:B------:R-:W-:Y:S01]  /*4d50*/  IMAD.MOV.U32 R127, RZ, RZ, R177 ;  /* 0x000000ffff7f7224 */ /* 0x000fe200078e00b1 */
[----:B------:R1:W3:Y:S01]  /*4d60*/  MUFU.EX2 R179, R8 ;  /* 0x0000000800b37308 */ /* 0x0002e20000000800 */
[----:B------:R-:W4:Y:S01]  /*4d70*/  LDSM.16.MT88.4 R20, [R221+0x900] ;  /* 0x00090000dd14783b */ /* 0x000f220000004200 */
[----:B--2---:R-:W-:-:S04]  /*4d80*/  FFMA.FTZ R13, R167, c[0x0][0x2d0], -R0 ;  /* 0x0000b400a70d7a23 */ /* 0x004fc80000010800 */
[----:B------:R-:W-:Y:S01]  /*4d90*/  HMMA.16816.F32 R52, R4, R34, R156 ;  /* 0x000000220434723c */ /* 0x000fe2000000189c */
[----:B------:R-:W2:Y:S01]  /*4da0*/  LDSM.16.MT88.4 R32, [R222+0x2900] ;  /* 0x00290000de20783b */ /* 0x000ea20000004200 */
[----:B------:R3:W-:Y:S01]  /*4db0*/  MUFU.EX2 R151, R13 ;  /* 0x0000000d00977308 */ /* 0x0007e20000000800 */
[----:B------:R-:W-:-:S05]  /*4dc0*/  IMAD.MOV.U32 R167, RZ, RZ, R189 ;  /* 0x000000ffffa77224 */ /* 0x000fca00078e00bd */
[----:B------:R-:W-:Y:S01]  /*4dd0*/  HMMA.16816.F32 R44, R4, R18, R128 ;  /* 0x00000012042c723c */ /* 0x000fe20000001880 */
[----:B------:R-:W2:Y:S01]  /*4de0*/  LDSM.16.MT88.4 R16, [R222+0x900] ;  /* 0x00090000de10783b */ /* 0x000ea20000004200 */
[----:B-1----:R-:W-:-:S04]  /*4df0*/  FFMA.FTZ R8, R143, c[0x0][0x2d0], -R3 ;  /* 0x0000b4008f087a23 */ /* 0x002fc80000010803 */
[----:B------:R1:W1:Y:S02]  /*4e00*/  MUFU.EX2 R177, R8 ;  /* 0x0000000800b17308 */ /* 0x0002640000000800 */
[----:B------:R-:W-:Y:S01]  /*4e10*/  HMMA.16816.F32 R36, R4, R38, R168 ;  /* 0x000000260424723c */ /* 0x000fe200000018a8 */
[----:B---3--:R-:W-:-:S05]  /*4e20*/  FFMA.FTZ R13, R176, c[0x0][0x2d0], -R0 ;  /* 0x0000b400b00d7a23 */ /* 0x008fca0000010800 */
[----:B------:R3:W2:Y:S01]  /*4e30*/  MUFU.EX2 R149, R13 ;  /* 0x0000000d00957308 */ /* 0x0006a20000000800 */
[----:B-----5:R-:W-:Y:S02]  /*4e40*/  F2FP.PACK_AB R4, R187, R200 ;  /* 0x000000c8bb04723e */ /* 0x020fe400000000ff */
[----:B------:R-:W-:Y:S02]  /*4e50*/  F2FP.PACK_AB R5, R179, R184 ;  /* 0x000000b8b305723e */ /* 0x000fe400000000ff */
[----:B------:R-:W-:Y:S01]  /*4e60*/  F2FP.PACK_AB R6, R185, R186 ;  /* 0x000000bab906723e */ /* 0x000fe200000000ff */
[----:B-1----:R-:W1:Y:S01]  /*4e70*/  LDSM.16.MT88.4 R8, [R221+0x1900] ;  /* 0x00190000dd08783b */ /* 0x002e620000004200 */
[----:B------:R-:W-:Y:S01]  /*4e80*/  F2FP.PACK_AB R7, R178, R177 ;  /* 0x000000b1b207723e */ /* 0x000fe200000000ff */
[----:B---3--:R-:W-:-:S06]  /*4e90*/  FFMA.FTZ R13, R181, c[0x0][0x2d0], -R0 ;  /* 0x0000b400b50d7a23 */ /* 0x008fcc0000010800 */
[C---:B----4-:R-:W-:Y:S01]  /*4ea0*/  HMMA.16816.F32 R156, R4.reuse, R20, R172 ;  /* 0x00000014049c723c */ /* 0x050fe200000018ac */
[----:B------:R3:W-:Y:S07]  /*4eb0*/  MUFU.EX2 R150, R13 ;  /* 0x0000000d00967308 */ /* 0x0007ee0000000800 */
[C---:B--2---:R-:W-:Y:S08]  /*4ec0*/  HMMA.16816.F32 R192, R4.reuse, R32, R96 ;  /* 0x0000002004c0723c */ /* 0x044ff00000001860 */
[----:B------:R-:W-:Y:S01]  /*4ed0*/  HMMA.16816.F32 R120, R4, R16, R116 ;  /* 0x000000100478723c */ /* 0x000fe20000001874 */
[----:B---3--:R-:W-:-:S04]  /*4ee0*/  FFMA.FTZ R13, R180, c[0x0][0x2d0], -R0 ;  /* 0x0000b400b40d7a23 */ /* 0x008fc80000010800 */
[----:B------:R2:W-:Y:S03]  /*4ef0*/  MUFU.EX2 R176, R13 ;  /* 0x0000000d00b07308 */ /* 0x0005e60000000800 */
[C---:B------:R-:W-:Y:S08]  /*4f00*/  HMMA.16816.F32 R172, R4.reuse, R24, R104 ;  /* 0x0000001804ac723c */ /* 0x040ff00000001868 */
[----:B-1----:R-:W-:Y:S01]  /*4f10*/  HMMA.16816.F32 R132, R4, R8, R112 ;  /* 0x000000080484723c */ /* 0x002fe20000001870 */
[----:B--2---:R-:W-:-:S07]  /*4f20*/  FFMA.FTZ R13, R166, c[0x0][0x2d0], -R2 ;  /* 0x0000b400a60d7a23 */ /* 0x004fce0000010802 */
[----:B------:R-:W-:Y:S01]  /*4f30*/  HMMA.16816.F32 R160, R4, R22, R160 ;  /* 0x0000001604a0723c */ /* 0x000fe200000018a0 */
[----:B------:R-:W-:Y:S01]  /*4f40*/  IMAD.MOV.U32 R166, RZ, RZ, R188 ;  /* 0x000000ffffa67224 */ /* 0x000fe200078e00bc */
[----:B------:R1:W-:Y:S01]  /*4f50*/  MUFU.EX2 R141, R13 ;  /* 0x0000000d008d7308 */ /* 0x0003e20000000800 */
[----:B------:R-:W-:Y:S02]  /*4f60*/  IMAD.MOV.U32 R114, RZ, RZ, R183 ;  /* 0x000000ffff727224 */ /* 0x000fe400078e00b7 */
[----:B------:R-:W-:-:S03]  /*4f70*/  IMAD.MOV.U32 R115, RZ, RZ, R182 ;  /* 0x000000ffff737224 */ /* 0x000fc600078e00b6 */
        /* <DEDUP_REMOVED lines=8> */
[----:B------:R1:W-:Y:S07]  /*5000*/  MUFU.EX2 R147, R13 ;  /* 0x0000000d00937308 */ /* 0x0003ee0000000800 */
[----:B------:R-:W-:Y:S01]  /*5010*/  HMMA.16816.F32 R96, R4, R34, R80 ;  /* 0x000000220460723c */ /* 0x000fe20000001850 */
[----:B------:R-:W-:Y:S06]  /*5020*/  LDSM.16.MT88.4 R80, [R221+0x2d00] ;  /* 0x002d0000dd50783b */ /* 0x000fec0000004200 */
[----:B------:R-:W-:-:S02]  /*5030*/  F2FP.PACK_AB R4, R149, R151 ;  /* 0x000000979504723e */ /* 0x000fc400000000ff */
[----:B--2---:R-:W-:Y:S01]  /*5040*/  F2FP.PACK_AB R5, R148, R141 ;  /* 0x0000008d9405723e */ /* 0x004fe200000000ff */
[----:B-1----:R-:W-:Y:S01]  /*5050*/  FFMA.FTZ R13, R154, c[0x0][0x2d0], -R2 ;  /* 0x0000b4009a0d7a23 */ /* 0x002fe20000010802 */
[----:B------:R-:W-:-:S03]  /*5060*/  F2FP.PACK_AB R6, R176, R150 ;  /* 0x00000096b006723e */ /* 0x000fc600000000ff */
[----:B------:R-:W1:Y:S02]  /*5070*/  MUFU.EX2 R143, R13 ;  /* 0x0000000d008f7308 */ /* 0x000e640000000800 */
[----:B-1----:R-:W-:Y:S01]  /*5080*/  F2FP.PACK_AB R7, R143, R147 ;  /* 0x000000938f07723e */ /* 0x002fe200000000ff */
[----:B------:R-:W-:Y:S02]  /*5090*/  FFMA.FTZ R13, R212, c[0x0][0x2d0], -R12 ;  /* 0x0000b400d40d7a23 */ /* 0x000fe4000001080c */
[----:B------:R-:W-:-:S04]  /*50a0*/  IMAD.MOV.U32 R212, RZ, RZ, R166 ;  /* 0x000000ffffd47224 */ /* 0x000fc800078e00a6 */
[C---:B------:R-:W-:Y:S07]  /*50b0*/  HMMA.16816.F32 R68, R4.reuse, R8, R68 ;  /* 0x000000080444723c */ /* 0x040fee0000001844 */
[----:B------:R-:W-:Y:S01]  /*50c0*/  FFMA.FTZ R8, R210, c[0x0][0x2d0], -R12 ;  /* 0x0000b400d2087a23 */ /* 0x000fe2000001080c */
[----:B------:R-:W-:Y:S01]  /*50d0*/  HMMA.16816.F32 R116, R4, R18, R48 ;  /* 0x000000120474723c */ /* 0x000fe20000001830 */
[----:B------:R-:W-:Y:S01]  /*50e0*/  IMAD.MOV.U32 R9, RZ, RZ, R136 ;  /* 0x000000ffff097224 */ /* 0x000fe200078e0088 */
[----:B------:R-:W-:Y:S01]  /*50f0*/  MUFU.EX2 R49, R13 ;  /* 0x0000000d00317308 */ /* 0x000fe20000000800 */
[----:B------:R-:W-:-:S04]  /*5100*/  IMAD.MOV.U32 R210, RZ, RZ, R167 ;  /* 0x000000ffffd27224 */ /* 0x000fc800078e00a7 */
[----:B------:R-:W-:Y:S01]  /*5110*/  IMAD.MOV.U32 R51, RZ, RZ, R114 ;  /* 0x000000ffff337224 */ /* 0x000fe200078e0072 */
[C---:B------:R-:W-:Y:S01]  /*5120*/  HMMA.16816.F32 R180, R4.reuse, R22, R56 ;  /* 0x0000001604b4723c */ /* 0x040fe20000001838 */
[----:B------:R-:W-:Y:S01]  /*5130*/  IMAD.MOV.U32 R50, RZ, RZ, R115 ;  /* 0x000000ffff327224 */ /* 0x000fe200078e0073 */
[----:B------:R-:W1:Y:S01]  /*5140*/  MUFU.EX2 R48, R8 ;  /* 0x0000000800307308 */ /* 0x000e620000000800 */
[----:B------:R-:W2:Y:S05]  /*5150*/  LDSM.16.MT88.4 R112, [R222+0xd00] ;  /* 0x000d0000de70783b */ /* 0x000eaa0000004200 */
[C---:B------:R-:W-:Y:S07]  /*5160*/  HMMA.16816.F32 R56, R4.reuse, R10, R44 ;  /* 0x0000000a0438723c */ /* 0x040fee000000182c */
[----:B------:R-:W-:Y:S01]  /*5170*/  IMAD.MOV.U32 R47, RZ, RZ, R127 ;  /* 0x000000ffff2f7224 */ /* 0x000fe200078e007f */
[----:B------:R-:W-:Y:S01]  /*5180*/  HMMA.16816.F32 R64, R4, R24, R64 ;  /* 0x000000180440723c */ /* 0x000fe20000001840 */
[----:B------:R-:W-:Y:S01]  /*5190*/  IMAD.MOV.U32 R46, RZ, RZ, R126 ;  /* 0x000000ffff2e7224 */ /* 0x000fe200078e007e */
[----:B-1----:R-:W-:Y:S01]  /*51a0*/  F2FP.PACK_AB R92, R48, R49 ;  /* 0x00000031305c723e */ /* 0x002fe200000000ff */
[----:B------:R-:W-:-:S02]  /*51b0*/  FFMA.FTZ R8, R208, c[0x0][0x2d0], -R12 ;  /* 0x0000b400d0087a23 */ /* 0x000fc4000001080c */
[----:B------:R-:W-:Y:S02]  /*51c0*/  IMAD.MOV.U32 R10, RZ, RZ, R137 ;  /* 0x000000ffff0a7224 */ /* 0x000fe400078e0089 */
[----:B------:R1:W-:Y:S01]  /*51d0*/  MUFU.EX2 R44, R8 ;  /* 0x00000008002c7308 */ /* 0x0003e20000000800 */
[C---:B------:R-:W-:Y:S01]  /*51e0*/  HMMA.16816.F32 R152, R4.reuse, R20, R76 ;  /* 0x000000140498723c */ /* 0x040fe2000000184c */
[----:B------:R-:W-:Y:S02]  /*51f0*/  IMAD.MOV.U32 R25, RZ, RZ, R124 ;  /* 0x000000ffff197224 */ /* 0x000fe400078e007c */
[----:B------:R-:W-:Y:S02]  /*5200*/  IMAD.MOV.U32 R11, RZ, RZ, R138 ;  /* 0x000000ffff0b7224 */ /* 0x000fe400078e008a */
[----:B------:R-:W-:Y:S02]  /*5210*/  IMAD.MOV.U32 R208, RZ, RZ, R139 ;  /* 0x000000ffffd07224 */ /* 0x000fe400078e008b */
[----:B------:R-:W-:Y:S01]  /*5220*/  LDSM.16.MT88.4 R136, [R222+0x1d00] ;  /* 0x001d0000de88783b */ /* 0x000fe20000004200 */
[----:B------:R-:W-:Y:S01]  /*5230*/  HMMA.16816.F32 R100, R4, R16, R72 ;  /* 0x000000100464723c */ /* 0x000fe20000001848 */
[----:B------:R-:W-:-:S02]  /*5240*/  IMAD.MOV.U32 R45, RZ, RZ, R165 ;  /* 0x000000ffff2d7224 */ /* 0x000fc400078e00a5 */
[----:B------:R-:W-:Y:S01]  /*5250*/  LDSM.16.MT88.4 R164, [R221+0xd00] ;  /* 0x000d0000dda4783b */ /* 0x000fe20000004200 */
[----:B-1----:R-:W-:-:S04]  /*5260*/  FFMA.FTZ R8, R202, c[0x0][0x2d0], -R12 ;  /* 0x0000b400ca087a23 */ /* 0x002fc8000001080c */
[C---:B------:R-:W-:Y:S01]  /*5270*/  HMMA.16816.F32 R40, R4.reuse, R26, R40 ;  /* 0x0000001a0428723c */ /* 0x040fe20000001828 */
[----:B------:R-:W-:Y:S01]  /*5280*/  IMAD.MOV.U32 R202, RZ, RZ, R125 ;  /* 0x000000ffffca7224 */ /* 0x000fe200078e007d */
[----:B------:R1:W3:Y:S01]  /*5290*/  MUFU.EX2 R24, R8 ;  /* 0x0000000800187308 */ /* 0x0002e20000000800 */
[----:B------:R-:W4:Y:S04]  /*52a0*/  LDSM.16.MT88.4 R124, [R221+0x1d00] ;  /* 0x001d0000dd7c783b */ /* 0x000f280000004200 */
[----:B------:R-:W-:Y:S01]  /*52b0*/  IMAD.MOV.U32 R27, RZ, RZ, R15 ;  /* 0x000000ffff1b7224 */ /* 0x000fe200078e000f */
[----:B------:R-:W-:Y:S01]  /*52c0*/  HMMA.16816.F32 R60, R4, R28, R60 ;  /* 0x0000001c043c723c */ /* 0x000fe2000000183c */
[----:B------:R-:W-:-:S07]  /*52d0*/  IMAD.MOV.U32 R26, RZ, RZ, R14 ;  /* 0x000000ffff1a7224 */ /* 0x000fce00078e000e */
[----:B------:R-:W-:Y:S01]  /*52e0*/  HMMA.16816.F32 R52, R4, R30, R52 ;  /* 0x0000001e0434723c */ /* 0x000fe20000001834 */
[----:B-1----:R-:W-:Y:S01]  /*52f0*/  FFMA.FTZ R8, R206, c[0x0][0x2d0], -R3 ;  /* 0x0000b400ce087a23 */ /* 0x002fe20000010803 */
[----:B---3--:R-:W-:-:S03]  /*5300*/  F2FP.PACK_AB R94, R24, R44 ;  /* 0x0000002c185e723e */ /* 0x008fc600000000ff */
[----:B------:R1:W-:Y:S03]  /*5310*/  MUFU.EX2 R23, R8 ;  /* 0x0000000800177308 */ /* 0x0003e60000000800 */
[C---:B------:R-:W-:Y:S08]  /*5320*/  HMMA.16816.F32 R84, R4.reuse, R32, R196 ;  /* 0x000000200454723c */ /* 0x040ff000000018c4 */
[----:B------:R-:W-:Y:S01]  /*5330*/  HMMA.16816.F32 R36, R4, R34, R36 ;  /* 0x000000220424723c */ /* 0x000fe20000001824 */
[----:B------:R-:W3:Y:S01]  /*5340*/  LDSM.16.MT88.4 R4, [R222+0x2d00] ;  /* 0x002d0000de04783b */ /* 0x000ee20000004200 */
[----:B-1----:R-:W-:-:S04]  /*5350*/  FFMA.FTZ R8, R209, c[0x0][0x2d0], -R3 ;  /* 0x0000b400d1087a23 */ /* 0x002fc80000010803 */
[----:B------:R1:W5:Y:S02]  /*5360*/  MUFU.EX2 R22, R8 ;  /* 0x0000000800167308 */ /* 0x0003640000000800 */
[--C-:B-1----:R-:W-:Y:S01]  /*5370*/  FFMA.FTZ R8, R205, c[0x0][0x2d0], -R3.reuse ;  /* 0x0000b400cd087a23 */ /* 0x102fe20000010803 */
[----:B-----5:R-:W-:Y:S01]  /*5380*/  F2FP.PACK_AB R93, R22, R23 ;  /* 0x00000017165d723e */ /* 0x020fe200000000ff */
[----:B------:R-:W-:-:S04]  /*5390*/  FFMA.FTZ R3, R211, c[0x0][0x2d0], -R3 ;  /* 0x0000b400d3037a23 */ /* 0x000fc80000010803 */
[----:B------:R1:W-:Y:S08]  /*53a0*/  MUFU.EX2 R20, R8 ;  /* 0x0000000800147308 */ /* 0x0003f00000000800 */
[----:B------:R5:W2:Y:S01]  /*53b0*/  MUFU.EX2 R21, R3 ;  /* 0x0000000300157308 */ /* 0x000aa20000000800 */
[----:B-1----:R-:W-:Y:S02]  /*53c0*/  FADD.FTZ R8, R249, R248 ;  /* 0x000000f8f9087221 */ /* 0x002fe40000010000 */
[----:B-----5:R-:W-:Y:S01]  /*53d0*/  FFMA.FTZ R3, R239, c[0x0][0x2d0], -R0 ;  /* 0x0000b400ef037a23 */ /* 0x020fe20000010800 */
[----:B--2---:R-:W-:-:S04]  /*53e0*/  F2FP.PACK_AB R95, R21, R20 ;  /* 0x00000014155f723e */ /* 0x004fc800000000ff */
[----:B------:R1:W-:Y:S03]  /*53f0*/  MUFU.EX2 R19, R3 ;  /* 0x0000000300137308 */ /* 0x0003e60000000800 */
        /* <DEDUP_REMOVED lines=8> */
[----:B------:R-:W-:Y:S01]  /*5480*/  FFMA.FTZ R0, R240, c[0x0][0x2d0], -R0 ;  /* 0x0000b400f0007a23 */ /* 0x000fe20000010800 */
[----:B------:R1:W-:Y:S06]  /*5490*/  MUFU.EX2 R17, R3 ;  /* 0x0000000300117308 */ /* 0x0003ec0000000800 */
[C---:B------:R-:W-:Y:S02]  /*54a0*/  HMMA.16816.F32 R160, R92.reuse, R166, R160 ;  /* 0x000000a65ca0723c */ /* 0x040fe400000018a0 */
[----:B------:R4:W5:Y:S06]  /*54b0*/  MUFU.EX2 R16, R0 ;  /* 0x0000000000107308 */ /* 0x00096c0000000800 */
[----:B------:R-:W-:Y:S01]  /*54c0*/  HMMA.16816.F32 R108, R92, R114, R108 ;  /* 0x000000725c6c723c */ /* 0x000fe2000000186c */
[----:B-1----:R-:W-:-:S04]  /*54d0*/  FADD.FTZ R3, R202, R27 ;  /* 0x0000001bca037221 */ /* 0x002fc80000010000 */
[----:B------:R-:W-:-:S03]  /*54e0*/  FADD.FTZ R10, R10, R3 ;  /* 0x000000030a0a7221 */ /* 0x000fc60000010000 */
[----:B------:R-:W-:Y:S01]  /*54f0*/  HMMA.16816.F32 R168, R92, R126, R168 ;  /* 0x0000007e5ca8723c */ /* 0x000fe200000018a8 */
[----:B----4-:R-:W-:-:S04]  /*5500*/  FFMA.FTZ R0, R214, c[0x0][0x2d0], -R2 ;  /* 0x0000b400d6007a23 */ /* 0x010fc80000010802 */
[----:B------:R1:W-:Y:S03]  /*5510*/  MUFU.EX2 R12, R0 ;  /* 0x00000000000c7308 */ /* 0x0003e60000000800 */
[C---:B------:R-:W-:Y:S08]  /*5520*/  HMMA.16816.F32 R72, R92.reuse, R80, R188 ;  /* 0x000000505c48723c */ /* 0x040ff000000018bc */
[----:B------:R-:W-:Y:S01]  /*5530*/  HMMA.16816.F32 R76, R92, R82, R128 ;  /* 0x000000525c4c723c */ /* 0x000fe20000001880 */
[----:B-1----:R-:W-:-:S07]  /*5540*/  FFMA.FTZ R0, R217, c[0x0][0x2d0], -R2 ;  /* 0x0000b400d9007a23 */ /* 0x002fce0000010802 */
[C---:B---3--:R-:W-:Y:S01]  /*5550*/  HMMA.16816.F32 R88, R92.reuse, R4, R192 ;  /* 0x000000045c58723c */ /* 0x048fe200000018c0 */
[----:B------:R1:W3:Y:S07]  /*5560*/  MUFU.EX2 R13, R0 ;  /* 0x00000000000d7308 */ /* 0x0002ee0000000800 */
[----:B------:R-:W-:Y:S07]  /*5570*/  HMMA.16816.F32 R92, R92, R6, R96 ;  /* 0x000000065c5c723c */ /* 0x000fee0000001860 */
[----:B--2---:R-:W-:-:S02]  /*5580*/  F2FP.PACK_AB R96, R18, R19 ;  /* 0x000000131260723e */ /* 0x004fc400000000ff */
[----:B-----5:R-:W-:Y:S01]  /*5590*/  F2FP.PACK_AB R98, R16, R17 ;  /* 0x000000111062723e */ /* 0x020fe200000000ff */
[--C-:B-1----:R-:W-:Y:S01]  /*55a0*/  FFMA.FTZ R0, R241, c[0x0][0x2d0], -R2.reuse ;  /* 0x0000b400f1007a23 */ /* 0x102fe20000010802 */
[----:B---3--:R-:W-:Y:S01]  /*55b0*/  F2FP.PACK_AB R97, R13, R12 ;  /* 0x0000000c0d61723e */ /* 0x008fe200000000ff */
[----:B------:R-:W-:Y:S02]  /*55c0*/  FFMA.FTZ R2, R242, c[0x0][0x2d0], -R2 ;  /* 0x0000b400f2027a23 */ /* 0x000fe40000010802 */
[----:B------:R1:W-:Y:S08]  /*55d0*/  MUFU.EX2 R14, R0 ;  /* 0x00000000000e7308 */ /* 0x0003f00000000800 */
[----:B------:R2:W3:Y:S01]  /*55e0*/  MUFU.EX2 R15, R2 ;  /* 0x00000002000f7308 */ /* 0x0004e20000000800 */
[----:B-1----:R-:W-:-:S04]  /*55f0*/  FADD.FTZ R0, R26, R252 ;  /* 0x000000fc1a007221 */ /* 0x002fc80000010000 */
[----:B------:R-:W-:Y:S02]  /*5600*/  FADD.FTZ R0, R11, R0 ;  /* 0x000000000b007221 */ /* 0x000fe40000010000 */
[----:B------:R-:W-:Y:S02]  /*5610*/  FADD.FTZ R11, R251, R8 ;  /* 0x00000008fb0b7221 */ /* 0x000fe40000010000 */
[----:B--2---:R-:W-:Y:S01]  /*5620*/  FADD.FTZ R2, R208, R25 ;  /* 0x00000019d0027221 */ /* 0x004fe20000010000 */
[----:B---3--:R-:W-:Y:S01]  /*5630*/  F2FP.PACK_AB R99, R15, R14 ;  /* 0x0000000e0f63723e */ /* 0x008fe200000000ff */
[----:B------:R-:W-:Y:S02]  /*5640*/  FADD.FTZ R8, R45, R0 ;  /* 0x000000002d087221 */ /* 0x000fe40000010000 */
[----:B------:R-:W-:Y:S02]  /*5650*/  FADD.FTZ R9, R9, R2 ;  /* 0x0000000209097221 */ /* 0x000fe40000010000 */
[----:B------:R-:W-:-:S02]  /*5660*/  FADD.FTZ R3, R46, R11 ;  /* 0x0000000b2e037221 */ /* 0x000fc40000010000 */
[----:B------:R-:W-:Y:S01]  /*5670*/  FADD.FTZ R2, R47, R10 ;  /* 0x0000000a2f027221 */ /* 0x000fe20000010000 */
[----:B------:R-:W-:Y:S01]  /*5680*/  HMMA.16816.F32 R84, R96, R4, R84 ;  /* 0x000000046054723c */ /* 0x000fe20000001854 */
[----:B------:R-:W-:Y:S02]  /*5690*/  FADD.FTZ R0, R210, R9 ;  /* 0x00000009d2007221 */ /* 0x000fe40000010000 */
[----:B------:R-:W-:-:S04]  /*56a0*/  FADD.FTZ R3, R204, R3 ;  /* 0x00000003cc037221 */ /* 0x000fc80000010000 */
        /* <DEDUP_REMOVED lines=56> */
[----:B------:R-:W-:Y:S01]  /*5a30*/  FADD.FTZ R2, R24, R0 ;  /* 0x0000000018027221 */ /* 0x000fe20000010000 */
[----:B------:R1:W-:Y:S01]  /*5a40*/  STL [R1+0x24], R5 ;  /* 0x0000240501007387 */ /* 0x0003e20000100800 */
[----:B------:R-:W-:Y:S02]  /*5a50*/  FADD.FTZ R0, R21, R4 ;  /* 0x0000000415007221 */ /* 0x000fe40000010000 */
[----:B------:R-:W-:Y:S01]  /*5a60*/  IMAD.U32 R216, RZ, RZ, UR6 ;  /* 0x00000006ffd87e24 */ /* 0x000fe2000f8e00ff */
[----:B------:R1:W-:Y:S04]  /*5a70*/  STL [R1+0x28], R3 ;  /* 0x0000280301007387 */ /* 0x0003e80000100800 */
[----:B------:R1:W-:Y:S01]  /*5a80*/  STL [R1+0x30], R0 ;  /* 0x0000300001007387 */ /* 0x0003e20000100800 */
[----:B------:R-:W-:-:S03]  /*5a90*/  ISETP.GE.AND P0, PT, R216, UR4, PT ;  /* 0x00000004d8007c0c */ /* 0x000fc6000bf06270 */
[----:B------:R1:W-:Y:S10]  /*5aa0*/  STL [R1+0x2c], R2 ;  /* 0x00002c0201007387 */ /* 0x0003f40000100800 */
[----:B------:R-:W-:Y:S05]  /*5ab0*/  @!P0 BRA `(.L_x_714) ;  /* 0x000041c000008947 */ /* 0x000fea0003800000 */
[----:B------:R-:W2:Y:S04]  /*5ac0*/  LDL R212, [R1+0x3c] ;  /* 0x00003c0001d47983 */ /* 0x000ea80000100800 */
[----:B------:R-:W3:Y:S04]  /*5ad0*/  LDL R210, [R1+0x44] ;  /* 0x0000440001d27983 */ /* 0x000ee80000100800 */
[----:B------:R-:W4:Y:S04]  /*5ae0*/  LDL R51, [R1+0x40] ;  /* 0x0000400001337983 */ /* 0x000f280000100800 */
[----:B------:R-:W4:Y:S01]  /*5af0*/  LDL R50, [R1+0x48] ;  /* 0x0000480001327983 */ /* 0x000f220000100800 */
[----:B------:R-:W-:Y:S01]  /*5b00*/  SHF.R.S32.HI R47, RZ, 0x1f, R140 ;  /* 0x0000001fff2f7819 */ /* 0x000fe2000001148c */
[----:B-1----:R-:W-:-:S03]  /*5b10*/  IMAD.SHL.U32 R0, R140, 0x2, RZ ;  /* 0x000000028c007824 */ /* 0x002fc600078e00ff */
[----:B------:R-:W-:-:S05]  /*5b20*/  SHF.L.U64.HI R2, R140, 0x1, R47 ;  /* 0x000000018c027819 */ /* 0x000fca000001022f */
[----:B------:R-:W-:Y:S04]  /*5b30*/  STL [R1+0x1c], R2 ;  /* 0x00001c0201007387 */ /* 0x000fe80000100800 */
[----:B------:R2:W-:Y:S01]  /*5b40*/  STL [R1+0x18], R0 ;  /* 0x0000180001007387 */ /* 0x0005e20000100800 */
[----:B------:R-:W-:Y:S01]  /*5b50*/  IMAD.MOV.U32 R143, RZ, RZ, R145 ;  /* 0x000000ffff8f7224 */ /* 0x000fe200078e0091 */
[----:B------:R-:W-:Y:S01]  /*5b60*/  MOV R140, R146 ;  /* 0x00000092008c7202 */ /* 0x000fe20000000f00 */
[----:B------:R-:W-:Y:S01]  /*5b70*/  IMAD.MOV.U32 R148, RZ, RZ, R142 ;  /* 0x000000ffff947224 */ /* 0x000fe200078e008e */
[----:B------:R-:W-:Y:S01]  /*5b80*/  MOV R240, R216 ;  /* 0x000000d800f07202 */ /* 0x000fe20000000f00 */
[----:B------:R-:W-:Y:S01]  /*5b90*/  IMAD.MOV.U32 R147, RZ, RZ, R144 ;  /* 0x000000ffff937224 */ /* 0x000fe200078e0090 */
[----:B------:R-:W-:Y:S01]  /*5ba0*/  SEL R3, RZ, 0x10, P5 ;  /* 0x00000010ff037807 */ /* 0x000fe20002800000 */
[C---:B--2---:R-:W-:Y:S01]  /*5bb0*/  IMAD.SHL.U32 R0, R212.reuse, 0x2, RZ ;  /* 0x00000002d4007824 */ /* 0x044fe200078e00ff */
[----:B---3--:R-:W-:-:S05]  /*5bc0*/  SHF.L.U64.HI R2, R212, 0x1, R210 ;  /* 0x00000001d4027819 */ /* 0x008fca00000102d2 */
[----:B------:R4:W-:Y:S04]  /*5bd0*/  STL [R1+0x14], R2 ;  /* 0x0000140201007387 */ /* 0x0009e80000100800 */
[----:B------:R1:W-:Y:S01]  /*5be0*/  STL [R1+0x10], R0 ;  /* 0x0000100001007387 */ /* 0x0003e20000100800 */
[C---:B----4-:R-:W-:Y:S02]  /*5bf0*/  SHF.L.U64.HI R2, R51.reuse, 0x1, R50 ;  /* 0x0000000133027819 */ /* 0x050fe40000010232 */
[----:B-1----:R-:W-:-:S05]  /*5c00*/  SHF.L.U32 R0, R51, 0x1, RZ ;  /* 0x0000000133007819 */ /* 0x002fca00000006ff */
[----:B------:R1:W-:Y:S04]  /*5c10*/  STL [R1+0x8], R0 ;  /* 0x0000080001007387 */ /* 0x0003e80000100800 */
[----:B------:R1:W-:Y:S02]  /*5c20*/  STL [R1+0xc], R2 ;  /* 0x00000c0201007387 */ /* 0x0003e40000100800 */
.L_x_717:
[----:B------:R2:W5:Y:S01]  /*5c30*/  LDL R151, [R1+0x10] ;  /* 0x0000100001977983 */ /* 0x0005620000100800 */
[----:B------:R-:W-:Y:S04]  /*5c40*/  DEPBAR.LE SB0, 0x0 ;  /* 0x000080000000791a */ /* 0x000fe80000000000 */
[----:B------:R-:W-:Y:S01]  /*5c50*/  BAR.SYNC.DEFER_BLOCKING 0x0 ;  /* 0x0000000000007b1d */ /* 0x000fe20000010000 */
[----:B------:R-:W-:Y:S02]  /*5c60*/  ISETP.GE.AND P0, PT, R240, RZ, PT ;  /* 0x000000fff000720c */ /* 0x000fe40003f06270 */
[----:B------:R-:W-:Y:S02]  /*5c70*/  SEL R146, RZ, 0x10, P4 ;  /* 0x00000010ff927807 */ /* 0x000fe40002000000 */
[----:B------:R-:W-:Y:S01]  /*5c80*/  SEL R239, RZ, 0x10, P5 ;  /* 0x00000010ffef7807 */ /* 0x000fe20002800000 */
[----:B------:R2:W5:Y:S04]  /*5c90*/  LDL R150, [R1+0x8] ;  /* 0x0000080001967983 */ /* 0x0005680000100800 */
[----:B------:R2:W5:Y:S04]  /*5ca0*/  LDL R243, [R1+0x14] ;  /* 0x0000140001f37983 */ /* 0x0005680000100800 */
[----:B------:R2:W5:Y:S04]  /*5cb0*/  LDL R242, [R1+0x18] ;  /* 0x0000180001f27983 */ /* 0x0005680000100800 */
[----:B------:R2:W5:Y:S04]  /*5cc0*/  LDL R241, [R1+0xc] ;  /* 0x00000c0001f17983 */ /* 0x0005680000100800 */
[----:B------:R2:W5:Y:S04]  /*5cd0*/  LDL R149, [R1+0x1c] ;  /* 0x00001c0001957983 */ /* 0x0005680000100800 */
[----:B------:R2:W3:Y:S04]  /*5ce0*/  LDSM.16.M88.4 R64, [R223+0x6100] ;  /* 0x00610000df40783b */ /* 0x0004e80000000200 */
[----:B------:R2:W4:Y:S04]  /*5cf0*/  LDSM.16.M88.4 R60, [R223+0x7100] ;  /* 0x00710000df3c783b */ /* 0x0005280000000200 */
[----:B-1----:R2:W1:Y:S04]  /*5d00*/  LDSM.16.M88.4 R16, [R220+0x3100] ;  /* 0x00310000dc10783b */ /* 0x0024680000000200 */
[----:B------:R2:W1:Y:S04]  /*5d10*/  LDSM.16.M88.4 R32, [R220+0x3500] ;  /* 0x00350000dc20783b */ /* 0x0004680000000200 */
[----:B------:R2:W1:Y:S04]  /*5d20*/  LDSM.16.M88.4 R48, [R220+0x3900] ;  /* 0x00390000dc30783b */ /* 0x0004680000000200 */
[----:B------:R2:W1:Y:S04]  /*5d30*/  LDSM.16.M88.4 R176, [R220+0x3d00] ;  /* 0x003d0000dcb0783b */ /* 0x0004680000000200 */
[----:B------:R2:W1:Y:S04]  /*5d40*/  LDSM.16.M88.4 R180, [R224+0x6100] ;  /* 0x00610000e0b4783b */ /* 0x0004680000000200 */
[----:B------:R2:W1:Y:S04]  /*5d50*/  LDSM.16.M88.4 R188, [R224+0x7100] ;  /* 0x00710000e0bc783b */ /* 0x0004680000000200 */
[----:B------:R2:W1:Y:S04]  /*5d60*/  LDSM.16.M88.4 R184, [R225] ;  /* 0x00000000e1b8783b */ /* 0x0004680000000200 */
[----:B------:R2:W1:Y:S04]  /*5d70*/  LDSM.16.M88.4 R192, [R236] ;  /* 0x00000000ecc0783b */ /* 0x0004680000000200 */
[----:B------:R2:W1:Y:S04]  /*5d80*/  LDSM.16.M88.4 R196, [R235] ;  /* 0x00000000ebc4783b */ /* 0x0004680000000200 */
[----:B------:R2:W1:Y:S01]  /*5d90*/  LDSM.16.M88.4 R200, [R234] ;  /* 0x00000000eac8783b */ /* 0x0004620000000200 */
[----:B------:R-:W-:-:S05]  /*5da0*/  @!P0 BRA `(.L_x_715) ;  /* 0x000002a000008947 */ /* 0x000fca0003800000 */
[----:B---34-:R-:W3:Y:S01]  /*5db0*/  LDL R5, [R1+0x4] ;  /* 0x0000040001057983 */ /* 0x018ee20000100800 */
[----:B-1----:R-:W-:Y:S01]  /*5dc0*/  SHF.R.S32.HI R0, RZ, 0x1f, R238 ;  /* 0x0000001fff007819 */ /* 0x002fe200000114ee */
[----:B------:R-:W-:Y:S01]  /*5dd0*/  IMAD.WIDE.U32 R2, R238, c[0x0][0x208], RZ ;  /* 0x00008200ee027a25 */ /* 0x000fe200078e00ff */
[----:B------:R-:W-:Y:S02]  /*5de0*/  SHF.R.S32.HI R4, RZ, 0x1f, R237 ;  /* 0x0000001fff047819 */ /* 0x000fe400000114ed */
[----:B------:R-:W-:Y:S01]  /*5df0*/  IADD3 R12, -R239, 0x10, RZ ;  /* 0x00000010ef0c7810 */ /* 0x000fe20007ffe1ff */
[----:B------:R-:W-:Y:S01]  /*5e00*/  IMAD R0, R0, c[0x0][0x208], RZ ;  /* 0x0000820000007a24 */ /* 0x000fe200078e02ff */
[----:B------:R-:W-:Y:S01]  /*5e10*/  IADD3 R10, -R146, 0x10, RZ ;  /* 0x00000010920a7810 */ /* 0x000fe20007ffe1ff */
[----:B------:R-:W-:Y:S01]  /*5e20*/  IMAD R4, R4, c[0x0][0x218], RZ ;  /* 0x0000860004047a24 */ /* 0x000fe200078e02ff */
[----:B------:R-:W-:Y:S01]  /*5e30*/  LOP3.LUT R12, R12, 0xf, RZ, 0xc0, !PT ;  /* 0x0000000f0c0c7812 */ /* 0x000fe200078ec0ff */
[----:B------:R-:W-:Y:S01]  /*5e40*/  IMAD R0, R238, c[0x0][0x20c], R0 ;  /* 0x00008300ee007a24 */ /* 0x000fe200078e0200 */
[----:B------:R-:W-:Y:S01]  /*5e50*/  LOP3.LUT R10, R10, 0xf, RZ, 0xc0, !PT ;  /* 0x0000000f0a0a7812 */ /* 0x000fe200078ec0ff */
[----:B------:R-:W-:Y:S02]  /*5e60*/  IMAD R4, R237, c[0x0][0x21c], R4 ;  /* 0x00008700ed047a24 */ /* 0x000fe400078e0204 */
[----:B------:R-:W-:Y:S04]  /*5e70*/  IMAD.IADD R3, R3, 0x1, R0 ;  /* 0x0000000103037824 */ /* 0x000fe800078e0200 */
[----:B------:R-:W-:Y:S05]  /*5e80*/  IMAD.WIDE.U32 R2, R237, c[0x0][0x218], R2 ;  /* 0x00008600ed027a25 */ /* 0x000fea00078e0002 */
[----:B------:R-:W-:Y:S04]  /*5e90*/  IADD3 R0, P0, R2, UR22, RZ ;  /* 0x0000001602007c10 */ /* 0x000fe8000ff1e0ff */
[----:B------:R-:W-:Y:S02]  /*5ea0*/  IADD3.X R4, R3, UR17, R4, P0, !PT ;  /* 0x0000001103047c10 */ /* 0x000fe400087fe404 */
[C---:B------:R-:W-:Y:S04]  /*5eb0*/  LEA R3, P0, R0.reuse, c[0x0][0x1f8], 0x1 ;  /* 0x00007e0000037a11 */ /* 0x040fe800078008ff */
[----:B------:R-:W-:Y:S02]  /*5ec0*/  LEA.HI.X R4, R0, c[0x0][0x1fc], R4, 0x1, P0 ;  /* 0x00007f0000047a11 */ /* 0x000fe400000f0c04 */
[----:B------:R-:W1:Y:S04]  /*5ed0*/  SHFL.IDX PT, R0, R3, 0x1, 0x1c1f ;  /* 0x003c1f0003007f89 */ /* 0x000e6800000e0000 */
[----:B------:R-:W4:Y:S04]  /*5ee0*/  SHFL.IDX PT, R2, R4, 0x1, 0x1c1f ;  /* 0x003c1f0004027f89 */ /* 0x000f2800000e0000 */
[----:B------:R-:W2:Y:S04]  /*5ef0*/  SHFL.IDX PT, R3, R3, RZ, 0x1c1f ;  /* 0x001c1fff03037589 */ /* 0x000ea800000e0000 */
[----:B------:R-:W2:Y:S01]  /*5f00*/  SHFL.IDX PT, R4, R4, RZ, 0x1c1f ;  /* 0x001c1fff04047589 */ /* 0x000ea200000e0000 */
[----:B-1---5:R-:W-:Y:S04]  /*5f10*/  IADD3 R12, P1, P0, R12, R0, R151 ;  /* 0x000000000c0c7210 */ /* 0x022fe8000783e097 */
[----:B----4-:R-:W-:Y:S02]  /*5f20*/  IADD3.X R13, RZ, R2, R243, P1, P0 ;  /* 0x00000002ff0d7210 */ /* 0x010fe40000fe04f3 */
[----:B------:R-:W-:Y:S04]  /*5f30*/  IADD3 R10, P1, P0, R10, R0, R150 ;  /* 0x000000000a0a7210 */ /* 0x000fe8000783e096 */
[----:B------:R-:W-:Y:S02]  /*5f40*/  IADD3.X R11, RZ, R2, R241, P1, P0 ;  /* 0x00000002ff0b7210 */ /* 0x000fe40000fe04f1 */
[C---:B--2---:R-:W-:Y:S02]  /*5f50*/  IADD3 R20, P1, R3.reuse, R242, RZ ;  /* 0x000000f203147210 */ /* 0x044fe40007f3e0ff */
[C---:B------:R-:W-:Y:S03]  /*5f60*/  IADD3 R14, P0, R3.reuse, R151, RZ ;  /* 0x00000097030e7210 */ /* 0x040fe60007f1e0ff */
[C---:B------:R-:W-:Y:S01]  /*5f70*/  IMAD.X R21, R4.reuse, 0x1, R149, P1 ;  /* 0x0000000104157824 */ /* 0x040fe200008e0695 */
[----:B------:R-:W-:Y:S01]  /*5f80*/  IADD3 R8, P1, R3, R150, RZ ;  /* 0x0000009603087210 */ /* 0x000fe20007f3e0ff */
[----:B------:R-:W-:Y:S01]  /*5f90*/  IMAD.X R15, R4, 0x1, R243, P0 ;  /* 0x00000001040f7824 */ /* 0x000fe200000e06f3 */
[----:B------:R-:W-:Y:S03]  /*5fa0*/  IADD3 R6, P0, R0, R242, RZ ;  /* 0x000000f200067210 */ /* 0x000fe60007f1e0ff */
[----:B------:R-:W-:Y:S01]  /*5fb0*/  IMAD.X R9, R4, 0x1, R241, P1 ;  /* 0x0000000104097824 */ /* 0x000fe200008e06f1 */
[----:B------:R-:W-:Y:S01]  /*5fc0*/  ISETP.NE.U32.AND P1, PT, R239, RZ, PT ;  /* 0x000000ffef00720c */ /* 0x000fe20003f25070 */
[----:B------:R-:W-:Y:S01]  /*5fd0*/  IMAD.X R7, R2, 0x1, R149, P0 ;  /* 0x0000000102077824 */ /* 0x000fe200000e0695 */
[----:B------:R-:W-:Y:S01]  /*5fe0*/  ISETP.NE.U32.AND P0, PT, R146, RZ, PT ;  /* 0x000000ff9200720c */ /* 0x000fe20003f05070 */
[----:B---3--:R1:W-:Y:S04]  /*5ff0*/  LDGSTS.E.BYPASS.LTC128B.128 [R5], [R20.64], !P6 ;  /* 0x0000000014057fae */ /* 0x0083e8000f101d4e */
[----:B------:R1:W-:Y:S04]  /*6000*/  LDGSTS.E.BYPASS.LTC128B.128 [R5+0x1000], [R14.64], !P5 ;  /* 0x010000000e057fae */ /* 0x0003e8000e901d4e */
[----:B------:R1:W-:Y:S04]  /*6010*/  LDGSTS.E.BYPASS.LTC128B.128 [R5+0x2000], [R8.64], !P4 ;  /* 0x0200000008057fae */ /* 0x0003e8000e101d4e */
[----:B------:R1:W-:Y:S04]  /*6020*/  LDGSTS.E.BYPASS.LTC128B.128 [R5+0x800], [R6.64], !P6 ;  /* 0x0080000006057fae */ /* 0x0003e8000f101d4e */
[----:B------:R1:W-:Y:S04]  /*6030*/  LDGSTS.E.BYPASS.LTC128B.128.ZFILL [R5+0x1800], [R12.64], P1 ;  /* 0x018000000c057fae */ /* 0x0003e80008941d4e */
[----:B------:R1:W-:Y:S02]  /*6040*/  LDGSTS.E.BYPASS.LTC128B.128.ZFILL [R5+0x2800], [R10.64], P0 ;  /* 0x028000000a057fae */ /* 0x0003e40008141d4e */
.L_x_715:
[-C--:B-1-34-:R-:W-:Y:S01]  /*6050*/  HMMA.16816.F32 R4, R64, R16.reuse, RZ ;  /* 0x000000104004723c */ /* 0x09afe200000018ff */
[----:B------:R-:W-:Y:S02]  /*6060*/  LDSM.16.M88.4 R204, [R220+0x4100] ;  /* 0x00410000dccc783b */ /* 0x000fe40000000200 */
[----:B------:R-:W-:Y:S05]  /*6070*/  ISETP.GE.AND P0, PT, R240, 0x1, PT ;  /* 0x00000001f000780c */ /* 0x000fea0003f06270 */
[C---:B------:R-:W-:Y:S01]  /*6080*/  HMMA.16816.F32 R8, R60.reuse, R16, RZ ;  /* 0x000000103c08723c */ /* 0x040fe200000018ff */
[----:B------:R-:W0:Y:S07]  /*6090*/  LDGDEPBAR ;  /* 0x00000000000079af */ /* 0x000e2e0000000000 */
[-C--:B------:R-:W-:Y:S01]  /*60a0*/  HMMA.16816.F32 R12, R60, R18.reuse, RZ ;  /* 0x000000123c0c723c */ /* 0x080fe200000018ff */
[----:B------:R-:W-:Y:S07]  /*60b0*/  LDSM.16.M88.4 R208, [R223+0x9100] ;  /* 0x00910000dfd0783b */ /* 0x000fee0000000200 */
[C---:B------:R-:W-:Y:S01]  /*60c0*/  HMMA.16816.F32 R16, R64.reuse, R18, RZ ;  /* 0x000000124010723c */ /* 0x040fe200000018ff */
[----:B------:R-:W-:Y:S07]  /*60d0*/  LDSM.16.M88.4 R212, [R220+0x4500] ;  /* 0x00450000dcd4783b */ /* 0x000fee0000000200 */
[-C--:B------:R-:W-:Y:S01]  /*60e0*/  HMMA.16816.F32 R20, R64, R32.reuse, RZ ;  /* 0x000000204014723c */ /* 0x080fe200000018ff */
[----:B------:R-:W-:Y:S07]  /*60f0*/  LDSM.16.M88.4 R216, [R220+0x5100] ;  /* 0x00510000dcd8783b */ /* 0x000fee0000000200 */
        /* <DEDUP_REMOVED lines=32> */
[----:B------:R-:W2:Y:S07]  /*6300*/  LDSM.16.M88.4 R180, [R224+0x8100] ;  /* 0x00810000e0b4783b */ /* 0x000eae0000000200 */
[-C--:B-1----:R-:W-:Y:S01]  /*6310*/  HMMA.16816.F32 R4, R176, R204.reuse, R4 ;  /* 0x000000ccb004723c */ /* 0x082fe20000001804 */
[----:B------:R-:W-:Y:S07]  /*6320*/  LDSM.16.M88.4 R200, [R231] ;  /* 0x00000000e7c8783b */ /* 0x000fee0000000200 */
        /* <DEDUP_REMOVED lines=13> */
[----:B------:R-:W1:Y:S07]  /*6400*/  LDSM.16.M88.4 R184, [R232] ;  /* 0x00000000e8b8783b */ /* 0x000e6e0000000200 */
[-C--:B----4-:R-:W-:Y:S08]  /*6410*/  HMMA.16816.F32 R52, R176, R192.reuse, R52 ;  /* 0x000000c0b034723c */ /* 0x090ff00000001834 */
[C---:B------:R-:W-:Y:S08]  /*6420*/  HMMA.16816.F32 R56, R208.reuse, R192, R56 ;  /* 0x000000c0d038723c */ /* 0x040ff00000001838 */
[-C--:B------:R-:W-:Y:S01]  /*6430*/  HMMA.16816.F32 R60, R208, R194.reuse, R60 ;  /* 0x000000c2d03c723c */ /* 0x080fe2000000183c */
[----:B------:R-:W3:Y:S07]  /*6440*/  LDSM.16.M88.4 R208, [R223+0xb100] ;  /* 0x00b10000dfd0783b */ /* 0x000eee0000000200 */
[----:B------:R-:W-:Y:S01]  /*6450*/  HMMA.16816.F32 R64, R176, R194, R64 ;  /* 0x000000c2b040723c */ /* 0x000fe20000001840 */
[----:B------:R-:W4:Y:S07]  /*6460*/  LDSM.16.M88.4 R176, [R220+0x5500] ;  /* 0x00550000dcb0783b */ /* 0x000f2e0000000200 */
[-C--:B--2---:R-:W-:Y:S01]  /*6470*/  HMMA.16816.F32 R4, R180, R188.reuse, R4 ;  /* 0x000000bcb404723c */ /* 0x084fe20000001804 */
[----:B------:R-:W-:Y:S07]  /*6480*/  LDSM.16.M88.4 R192, [R229] ;  /* 0x00000000e5c0783b */ /* 0x000fee0000000200 */
[C---:B------:R-:W-:Y:S08]  /*6490*/  HMMA.16816.F32 R8, R196.reuse, R188, R8 ;  /* 0x000000bcc408723c */ /* 0x040ff00000001808 */
[-C--:B------:R-:W-:Y:S08]  /*64a0*/  HMMA.16816.F32 R12, R196, R190.reuse, R12 ;  /* 0x000000bec40c723c */ /* 0x080ff0000000180c */
[C---:B------:R-:W-:Y:S01]  /*64b0*/  HMMA.16816.F32 R16, R180.reuse, R190, R16 ;  /* 0x000000beb410723c */ /* 0x040fe20000001810 */
[----:B------:R-:W-:Y:S07]  /*64c0*/  LDSM.16.M88.4 R188, [R224+0xa100] ;  /* 0x00a10000e0bc783b */ /* 0x000fee0000000200 */
[-C--:B-1----:R-:W-:Y:S08]  /*64d0*/  HMMA.16816.F32 R20, R180, R184.reuse, R20 ;  /* 0x000000b8b414723c */ /* 0x082ff00000001814 */
        /* <DEDUP_REMOVED lines=12> */
[----:B------:R-:W-:Y:S07]  /*65a0*/  LDSM.16.M88.4 R196, [R224+0xb100] ;  /* 0x00b10000e0c4783b */ /* 0x000fee0000000200 */
[----:B------:R-:W-:Y:S01]  /*65b0*/  HMMA.16816.F32 R64, R180, R206, R64 ;  /* 0x000000ceb440723c */ /* 0x000fe20000001840 */
[----:B------:R-:W1:Y:S07]  /*65c0*/  LDSM.16.M88.4 R180, [R220+0x5900] ;  /* 0x00590000dcb4783b */ /* 0x000e6e0000000200 */
[-C--:B------:R-:W-:Y:S01]  /*65d0*/  HMMA.16816.F32 R4, R212, R216.reuse, R4 ;  /* 0x000000d8d404723c */ /* 0x080fe20000001804 */
[----:B------:R-:W2:Y:S07]  /*65e0*/  LDSM.16.M88.4 R204, [R227] ;  /* 0x00000000e3cc783b */ /* 0x000eae0000000200 */
[C---:B---3--:R-:W-:Y:S08]  /*65f0*/  HMMA.16816.F32 R8, R208.reuse, R216, R8 ;  /* 0x000000d8d008723c */ /* 0x048ff00000001808 */
[-C--:B------:R-:W-:Y:S08]  /*6600*/  HMMA.16816.F32 R12, R208, R218.reuse, R12 ;  /* 0x000000dad00c723c */ /* 0x080ff0000000180c */
[C---:B------:R-:W-:Y:S01]  /*6610*/  HMMA.16816.F32 R16, R212.reuse, R218, R16 ;  /* 0x000000dad410723c */ /* 0x040fe20000001810 */
[----:B------:R-:W3:Y:S01]  /*6620*/  LDSM.16.M88.4 R216, [R226] ;  /* 0x00000000e2d8783b */ /* 0x000ee20000000200 */
[----:B------:R-:W-:Y:S06]  /*6630*/  DEPBAR.LE SB0, 0x0 ;  /* 0x000080000000791a */ /* 0x000fec0000000000 */
[-C--:B----4-:R-:W-:Y:S01]  /*6640*/  HMMA.16816.F32 R20, R212, R176.reuse, R20 ;  /* 0x000000b0d414723c */ /* 0x090fe20000001814 */
[----:B------:R-:W-:Y:S07]  /*6650*/  BAR.SYNC.DEFER_BLOCKING 0x0 ;  /* 0x0000000000007b1d */ /* 0x000fee0000010000 */
[C---:B------:R-:W-:Y:S08]  /*6660*/  HMMA.16816.F32 R24, R208.reuse, R176, R24 ;  /* 0x000000b0d018723c */ /* 0x040ff00000001818 */
[-C--:B------:R-:W-:Y:S08]  /*6670*/  HMMA.16816.F32 R28, R208, R178.reuse, R28 ;  /* 0x000000b2d01c723c */ /* 0x080ff0000000181c */
        /* <DEDUP_REMOVED lines=8> */
[----:B------:R-:W-:Y:S08]  /*6700*/  HMMA.16816.F32 R64, R212, R186, R64 ;  /* 0x000000bad440723c */ /* 0x000ff00000001840 */
        /* <DEDUP_REMOVED lines=17> */
[----:B------:R-:W-:Y:S01]  /*6820*/  LEA R2, R240, UR11, 0x6 ;  /* 0x0000000bf0027c11 */ /* 0x000fe2000f8e30ff */
[----:B------:R-:W2:Y:S01]  /*6830*/  LDL R0, [R1+0x20] ;  /* 0x0000200001007983 */ /* 0x000ea20000100800 */
[----:B------:R-:W-:Y:S01]  /*6840*/  IADD3 R178, -R239, 0x10, RZ ;  /* 0x00000010efb27810 */ /* 0x000fe20007ffe1ff */
[----:B------:R-:W-:Y:S01]  /*6850*/  IMAD.MOV.U32 R237, RZ, RZ, RZ ;  /* 0x000000ffffed7224 */ /* 0x000fe200078e00ff */
[----:B------:R-:W-:Y:S01]  /*6860*/  IADD3 R176, -R146, 0x10, RZ ;  /* 0x0000001092b07810 */ /* 0x000fe20007ffe1ff */
[----:B------:R-:W3:Y:S01]  /*6870*/  LDL R142, [R1] ;  /* 0x00000000018e7983 */ /* 0x000ee20000100800 */
[----:B------:R-:W-:Y:S02]  /*6880*/  LOP3.LUT R178, R178, 0xf, RZ, 0xc0, !PT ;  /* 0x0000000fb2b27812 */ /* 0x000fe400078ec0ff */
[----:B------:R-:W-:Y:S02]  /*6890*/  LOP3.LUT R176, R176, 0xf, RZ, 0xc0, !PT ;  /* 0x0000000fb0b07812 */ /* 0x000fe400078ec0ff */
[----:B--2---:R-:W-:Y:S05]  /*68a0*/  IADD3 R2, R2, -0x40, R0 ;  /* 0xffffffc002027810 */ /* 0x004fea0007ffe000 */
        /* <DEDUP_REMOVED lines=23> */
[----:B------:R-:W1:Y:S04]  /*6a20*/  SHFL.IDX PT, R0, R3, 0x1, 0x1c1f ;  /* 0x003c1f0003007f89 */ /* 0x000e6800000e0000 */
[----:B------:R-:W2:Y:S04]  /*6a30*/  SHFL.IDX PT, R2, R141, 0x1, 0x1c1f ;  /* 0x003c1f008d027f89 */ /* 0x000ea800000e0000 */
[----:B------:R-:W4:Y:S04]  /*6a40*/  SHFL.IDX PT, R3, R3, RZ, 0x1c1f ;  /* 0x001c1fff03037589 */ /* 0x000f2800000e0000 */
[----:B------:R-:W3:Y:S01]  /*6a50*/  SHFL.IDX PT, R141, R141, RZ, 0x1c1f ;  /* 0x001c1fff8d8d7589 */ /* 0x000ee200000e0000 */
[----:B-1---5:R-:W-:Y:S04]  /*6a60*/  IADD3 R178, P1, P0, R178, R0, R151 ;  /* 0x00000000b2b27210 */ /* 0x022fe8000783e097 */
[----:B--2---:R-:W-:Y:S02]  /*6a70*/  IADD3.X R179, RZ, R2, R243, P1, P0 ;  /* 0x00000002ffb37210 */ /* 0x004fe40000fe04f3 */
[----:B------:R-:W-:Y:S04]  /*6a80*/  IADD3 R176, P1, P0, R176, R0, R150 ;  /* 0x00000000b0b07210 */ /* 0x000fe8000783e096 */
[----:B------:R-:W-:Y:S02]  /*6a90*/  IADD3.X R177, RZ, R2, R241, P1, P0 ;  /* 0x00000002ffb17210 */ /* 0x000fe40000fe04f1 */
[C---:B----4-:R-:W-:Y:S02]  /*6aa0*/  IADD3 R182, P1, R3.reuse, R242, RZ ;  /* 0x000000f203b67210 */ /* 0x050fe40007f3e0ff */
[----:B------:R-:W-:Y:S03]  /*6ab0*/  IADD3 R180, P0, R3, R151, RZ ;  /* 0x0000009703b47210 */ /* 0x000fe60007f1e0ff */
[----:B---3--:R-:W-:Y:S01]  /*6ac0*/  IMAD.X R183, R141, 0x1, R149, P1 ;  /* 0x000000018db77824 */ /* 0x008fe200008e0695 */
[----:B------:R-:W-:Y:S01]  /*6ad0*/  IADD3 R150, P1, R3, R150, RZ ;  /* 0x0000009603967210 */ /* 0x000fe20007f3e0ff */
[C---:B------:R-:W-:Y:S01]  /*6ae0*/  IMAD.X R181, R141.reuse, 0x1, R243, P0 ;  /* 0x000000018db57824 */ /* 0x040fe200000e06f3 */
[----:B------:R-:W-:Y:S02]  /*6af0*/  IADD3 R144, P0, R0, R242, RZ ;  /* 0x000000f200907210 */ /* 0x000fe40007f1e0ff */
[----:B------:R1:W-:Y:S01]  /*6b00*/  LDGSTS.E.BYPASS.LTC128B.128 [R142+0x3100], [R182.64], !P6 ;  /* 0x03100000b68e7fae */ /* 0x0003e2000f101d4e */
[----:B------:R-:W-:Y:S01]  /*6b10*/  IMAD.X R151, R141, 0x1, R241, P1 ;  /* 0x000000018d977824 */ /* 0x000fe200008e06f1 */
[----:B------:R-:W-:Y:S01]  /*6b20*/  ISETP.NE.U32.AND P1, PT, R239, RZ, PT ;  /* 0x000000ffef00720c */ /* 0x000fe20003f25070 */
[----:B------:R-:W-:Y:S01]  /*6b30*/  IMAD.X R145, R2, 0x1, R149, P0 ;  /* 0x0000000102917824 */ /* 0x000fe200000e0695 */
[----:B------:R1:W-:Y:S01]  /*6b40*/  LDGSTS.E.BYPASS.LTC128B.128 [R142+0x4100], [R180.64], !P5 ;  /* 0x04100000b48e7fae */ /* 0x0003e2000e901d4e */
[----:B------:R-:W-:Y:S03]  /*6b50*/  ISETP.NE.U32.AND P0, PT, R146, RZ, PT ;  /* 0x000000ff9200720c */ /* 0x000fe60003f05070 */
[----:B------:R1:W-:Y:S04]  /*6b60*/  LDGSTS.E.BYPASS.LTC128B.128 [R142+0x5100], [R150.64], !P4 ;  /* 0x05100000968e7fae */ /* 0x0003e8000e101d4e */
[----:B------:R1:W-:Y:S04]  /*6b70*/  LDGSTS.E.BYPASS.LTC128B.128 [R142+0x3900], [R144.64], !P6 ;  /* 0x03900000908e7fae */ /* 0x0003e8000f101d4e */
[----:B------:R1:W-:Y:S04]  /*6b80*/  LDGSTS.E.BYPASS.LTC128B.128.ZFILL [R142+0x4900], [R178.64], P1 ;  /* 0x04900000b28e7fae */ /* 0x0003e80008941d4e */
[----:B------:R1:W-:Y:S02]  /*6b90*/  LDGSTS.E.BYPASS.LTC128B.128.ZFILL [R142+0x5900], [R176.64], P0 ;  /* 0x05900000b08e7fae */ /* 0x0003e40008141d4e */
.L_x_716:
[----:B------:R-:W2:Y:S01]  /*6ba0*/  LDL R0, [R1+0x34] ;  /* 0x0000340001007983 */ /* 0x000ea20000100800 */
[----:B------:R-:W-:Y:S01]  /*6bb0*/  PLOP3.LUT P1, PT, PT, PT, UP1, 0x80, 0x0 ;  /* 0x000000000000781c */ /* 0x000fe20003f2f018 */
[----:B-1----:R-:W-:Y:S01]  /*6bc0*/  IMAD.MOV.U32 R142, RZ, RZ, 0x1 ;  /* 0x00000001ff8e7424 */ /* 0x002fe200078e00ff */
[----:B------:R-:W-:Y:S01]  /*6bd0*/  PLOP3.LUT P0, PT, PT, PT, UP1, 0x80, 0x0 ;  /* 0x000000000000781c */ /* 0x000fe20003f0f018 */
[----:B------:R-:W3:Y:S02]  /*6be0*/  LDL R144, [R1+0x38] ;  /* 0x0000380001907983 */ /* 0x000ee40000100800 */
[----:B------:R-:W-:Y:S02]  /*6bf0*/  IMAD R142, R240, -0x40, R142 ;  /* 0xffffffc0f08e7824 */ /* 0x000fe400078e028e */
[----:B------:R-:W0:Y:S03]  /*6c00*/  LDGDEPBAR ;  /* 0x00000000000079af */ /* 0x000e260000000000 */
[----:B---3--:R-:W-:Y:S03]  /*6c10*/  IADD3 R142, R142, UR7, -R144 ;  /* 0x000000078e8e7c10 */ /* 0x008fe6000fffe890 */
[----:B--2---:R-:W-:Y:S01]  /*6c20*/  @P1 IMAD.HI.U32 R2, R0, c[0x0][0x2c8], RZ ;  /* 0x0000b20000021a27 */ /* 0x004fe200078e00ff */
[----:B------:R-:W-:Y:S04]  /*6c30*/  IADD3 R142, R142, -UR12, RZ ;  /* 0x8000000c8e8e7c10 */ /* 0x000fe8000fffe0ff */
[----:B------:R-:W-:Y:S05]  /*6c40*/  @P0 SHF.R.U32.HI R0, RZ, c[0x0][0x2cc], R2 ;  /* 0x0000b300ff000a19 */ /* 0x000fea0000011602 */
[----:B------:R-:W1:Y:S08]  /*6c50*/  SHFL.IDX PT, R141, R0, RZ, 0x1c1f ;  /* 0x001c1fff008d7589 */ /* 0x000e7000000e0000 */
[----:B------:R-:W2:Y:S08]  /*6c60*/  SHFL.IDX PT, R3, R0, 0x1, 0x1c1f ;  /* 0x003c1f0000037f89 */ /* 0x000eb000000e0000 */
[----:B------:R-:W3:Y:S01]  /*6c70*/  SHFL.IDX PT, R2, R0, 0x2, 0x1c1f ;  /* 0x005c1f0000027f89 */ /* 0x000ee200000e0000 */
[C---:B-1----:R-:W-:Y:S07]  /*6c80*/  IMAD.IADD R141, R142.reuse, 0x1, R141 ;  /* 0x000000018e8d7824 */ /* 0x042fee00078e028d */
[----:B------:R-:W1:Y:S01]  /*6c90*/  SHFL.IDX PT, R0, R0, 0x3, 0x1c1f ;  /* 0x007c1f0000007f89 */ /* 0x000e6200000e0000 */
[C---:B------:R-:W-:Y:S02]  /*6ca0*/  ISETP.GT.AND P1, PT, R141.reuse, RZ, PT ;  /* 0x000000ff8d00720c */ /* 0x040fe40003f24270 */
[----:B------:R-:W-:Y:S02]  /*6cb0*/  ISETP.GT.AND P0, PT, R141, 0x1, PT ;  /* 0x000000018d00780c */ /* 0x000fe40003f04270 */
[----:B--2---:R-:W-:Y:S02]  /*6cc0*/  IADD3 R3, R142, R3, RZ ;  /* 0x000000038e037210 */ /* 0x004fe40007ffe0ff */
[----:B-----5:R-:W-:Y:S02]  /*6cd0*/  FSEL R149, R4, -INF , P1 ;  /* 0xff80000004957808 */ /* 0x020fe40000800000 */
[----:B------:R-:W-:Y:S02]  /*6ce0*/  ISETP.GT.AND P1, PT, R3, RZ, PT ;  /* 0x000000ff0300720c */ /* 0x000fe40003f24270 */
[----:B------:R-:W-:Y:S01]  /*6cf0*/  FSEL R151, R5, -INF , P0 ;  /* 0xff80000005977808 */ /* 0x000fe20000000000 */
[----:B---3--:R-:W-:Y:S01]  /*6d00*/  IMAD.IADD R2, R142, 0x1, R2 ;  /* 0x000000018e027824 */ /* 0x008fe200078e0202 */
[----:B------:R-:W-:Y:S02]  /*6d10*/  ISETP.GT.AND P0, PT, R3, 0x1, PT ;  /* 0x000000010300780c */ /* 0x000fe40003f04270 */
[----:B------:R-:W-:Y:S02]  /*6d20*/  FSEL R6, R6, -INF , P1 ;  /* 0xff80000006067808 */ /* 0x000fe40000800000 */
[----:B------:R-:W-:Y:S02]  /*6d30*/  ISETP.GT.AND P1, PT, R141, 0x8, PT ;  /* 0x000000088d00780c */ /* 0x000fe40003f24270 */
[----:B------:R-:W-:Y:S02]  /*6d40*/  FSEL R7, R7, -INF , P0 ;  /* 0xff80000007077808 */ /* 0x000fe40000000000 */
[----:B------:R-:W-:Y:S01]  /*6d50*/  ISETP.GT.AND P0, PT, R141, 0x9, PT ;  /* 0x000000098d00780c */ /* 0x000fe20003f04270 */
[----:B-1----:R-:W-:Y:S01]  /*6d60*/  IMAD.IADD R0, R142, 0x1, R0 ;  /* 0x000000018e007824 */ /* 0x002fe200078e0200 */
[----:B------:R-:W-:Y:S02]  /*6d70*/  FSEL R16, R16, -INF , P1 ;  /* 0xff80000010107808 */ /* 0x000fe40000800000 */
[----:B------:R-:W-:Y:S02]  /*6d80*/  ISETP.GT.AND P1, PT, R3, 0x8, PT ;  /* 0x000000080300780c */ /* 0x000fe40003f24270 */
[----:B------:R-:W-:Y:S02]  /*6d90*/  FSEL R17, R17, -INF , P0 ;  /* 0xff80000011117808 */ /* 0x000fe40000000000 */
[----:B------:R-:W-:Y:S02]  /*6da0*/  ISETP.GT.AND P0, PT, R3, 0x9, PT ;  /* 0x000000090300780c */ /* 0x000fe40003f04270 */
[----:B------:R-:W-:Y:S02]  /*6db0*/  FSEL R18, R18, -INF , P1 ;  /* 0xff80000012127808 */ /* 0x000fe40000800000 */
[----:B------:R-:W-:Y:S02]  /*6dc0*/  ISETP.GT.AND P1, PT, R141, 0x10, PT ;  /* 0x000000108d00780c */ /* 0x000fe40003f24270 */
[----:B------:R-:W-:Y:S02]  /*6dd0*/  FMNMX.FTZ R146, R149, R140, !PT ;  /* 0x0000008c95927209 */ /* 0x000fe40007810000 */
[----:B------:R-:W-:Y:S02]  /*6de0*/  FSEL R186, R20, -INF , P1 ;  /* 0xff80000014ba7808 */ /* 0x000fe40000800000 */
[----:B------:R-:W-:Y:S02]  /*6df0*/  ISETP.GT.AND P1, PT, R3, 0x10, PT ;  /* 0x000000100300780c */ /* 0x000fe40003f24270 */
[----:B------:R-:W-:Y:S02]  /*6e00*/  FSEL R19, R19, -INF , P0 ;  /* 0xff80000013137808 */ /* 0x000fe40000000000 */
[----:B------:R-:W-:Y:S02]  /*6e10*/  ISETP.GT.AND P0, PT, R141, 0x11, PT ;  /* 0x000000118d00780c */ /* 0x000fe40003f04270 */
[----:B------:R-:W-:Y:S02]  /*6e20*/  FMNMX.FTZ R146, R151, R146, !PT ;  /* 0x0000009297927209 */ /* 0x000fe40007810000 */
[----:B------:R-:W-:Y:S02]  /*6e30*/  FSEL R187, R21, -INF , P0 ;  /* 0xff80000015bb7808 */ /* 0x000fe40000000000 */
[----:B------:R-:W-:Y:S02]  /*6e40*/  FSEL R188, R22, -INF , P1 ;  /* 0xff80000016bc7808 */ /* 0x000fe40000800000 */
[----:B------:R-:W-:Y:S02]  /*6e50*/  ISETP.GT.AND P0, PT, R3, 0x11, PT ;  /* 0x000000110300780c */ /* 0x000fe40003f04270 */
[----:B------:R-:W-:Y:S02]  /*6e60*/  ISETP.GT.AND P1, PT, R141, 0x18, PT ;  /* 0x000000188d00780c */ /* 0x000fe40003f24270 */
[----:B------:R-:W-:Y:S02]  /*6e70*/  FMNMX.FTZ R146, R16, R146, !PT ;  /* 0x0000009210927209 */ /* 0x000fe40007810000 */
[----:B------:R-:W-:Y:S02]  /*6e80*/  FSEL R189, R23, -INF , P0 ;  /* 0xff80000017bd7808 */ /* 0x000fe40000000000 */
[----:B------:R-:W-:Y:S01]  /*6e90*/  FSEL R192, R32, -INF , P1 ;  /* 0xff80000020c07808 */ /* 0x000fe20000800000 */
[----:B------:R-:W-:Y:S01]  /*6ea0*/  LDSM.16.MT88.4 R20, [R221+0x100] ;  /* 0x00010000dd14783b */ /* 0x000fe20000004200 */
[----:B------:R-:W-:Y:S02]  /*6eb0*/  ISETP.GT.AND P0, PT, R141, 0x19, PT ;  /* 0x000000198d00780c */ /* 0x000fe40003f04270 */
        /* <DEDUP_REMOVED lines=18> */
[----:B------:R-:W-:Y:S01]  /*6fe0*/  ISETP.GT.AND P0, PT, R141, 0x29, PT ;  /* 0x000000298d00780c */ /* 0x000fe20003f04270 */
[----:B------:R-:W-:Y:S01]  /*6ff0*/  LDSM.16.MT88.4 R36, [R222+0x100] ;  /* 0x00010000de24783b */ /* 0x000fe20000004200 */
        /* <DEDUP_REMOVED lines=16> */
[----:B------:R-:W-:Y:S02]  /*7100*/  ISETP.GT.AND P1, PT, R2, RZ, PT ;  /* 0x000000ff0200720c */ /* 0x000fe40003f24270 */
[----:B------:R-:W-:Y:S02]  /*7110*/  FMNMX.FTZ R146, R208, R146, !PT ;  /* 0x00000092d0927209 */ /* 0x000fe40007810000 */
[----:B------:R-:W-:Y:S02]  /*7120*/  FSEL R212, R55, -INF , P0 ;  /* 0xff80000037d47808 */ /* 0x000fe40000000000 */
[----:B------:R-:W-:Y:S01]  /*7130*/  FSEL R8, R8, -INF , P1 ;  /* 0xff80000008087808 */ /* 0x000fe20000800000 */
[----:B------:R-:W-:Y:S01]  /*7140*/  LDSM.16.MT88.4 R52, [R221+0x1100] ;  /* 0x00110000dd34783b */ /* 0x000fe20000004200 */
[----:B------:R-:W-:Y:S02]  /*7150*/  ISETP.GT.AND P0, PT, R2, 0x1, PT ;  /* 0x000000010200780c */ /* 0x000fe40003f04270 */
[----:B------:R-:W-:Y:S02]  /*7160*/  ISETP.GT.AND P1, PT, R0, RZ, PT ;  /* 0x000000ff0000720c */ /* 0x000fe40003f24270 */
        /* <DEDUP_REMOVED lines=9> */
[----:B------:R-:W-:Y:S02]  /*7200*/  FMNMX.FTZ R146, R213, R146, !PT ;  /* 0x00000092d5927209 */ /* 0x000fe40007810000 */
[----:B------:R-:W-:Y:S02]  /*7210*/  FSEL R65, R65, -INF , P0 ;  /* 0xff80000041417808 */ /* 0x000fe40000000000 */
[----:B------:R-:W-:Y:S02]  /*7220*/  FMNMX.FTZ R146, R64, R146, !PT ;  /* 0x0000009240927209 */ /* 0x000fe40007810000 */
[----:B------:R-:W-:Y:S02]  /*7230*/  ISETP.GT.AND P1, PT, R3, 0x38, PT ;  /* 0x000000380300780c */ /* 0x000fe40003f24270 */
[----:B------:R-:W-:Y:S02]  /*7240*/  FMNMX.FTZ R146, R65, R146, !PT ;  /* 0x0000009241927209 */ /* 0x000fe40007810000 */
[----:B------:R-:W-:Y:S02]  /*7250*/  ISETP.GT.AND P0, PT, R3, 0x39, PT ;  /* 0x000000390300780c */ /* 0x000fe40003f04270 */
[----:B------:R-:W-:Y:S01]  /*7260*/  FMNMX.FTZ R145, R6, R143, !PT ;  /* 0x0000008f06917209 */ /* 0x000fe20007810000 */
[----:B------:R-:W1:Y:S01]  /*7270*/  SHFL.BFLY PT, R3, R146, 0x2, 0x1f ;  /* 0x0c401f0092037f89 */ /* 0x000e6200000e0000 */
        /* <DEDUP_REMOVED lines=11> */
[C---:B------:R-:W-:Y:S02]  /*7330*/  ISETP.GT.AND P1, PT, R0.reuse, 0x8, PT ;  /* 0x000000080000780c */ /* 0x040fe40003f24270 */
[----:B------:R-:W-:Y:S02]  /*7340*/  FMNMX.FTZ R145, R19, R145, !PT ;  /* 0x0000009113917209 */ /* 0x000fe40007810000 */
[----:B------:R-:W-:Y:S02]  /*7350*/  FSEL R191, R25, -INF , P0 ;  /* 0xff80000019bf7808 */ /* 0x000fe40000000000 */
[----:B------:R-:W-:Y:S02]  /*7360*/  ISETP.GT.AND P0, PT, R0, 0x11, PT ;  /* 0x000000110000780c */ /* 0x000fe40003f04270 */
[----:B------:R-:W-:Y:S02]  /*7370*/  FSEL R14, R14, -INF , P1 ;  /* 0xff8000000e0e7808 */ /* 0x000fe40000800000 */
[----:B------:R-:W-:Y:S02]  /*7380*/  ISETP.GT.AND P1, PT, R2, 0x10, PT ;  /* 0x000000100200780c */ /* 0x000fe40003f24270 */
[----:B-1----:R-:W-:Y:S02]  /*7390*/  FMNMX.FTZ R146, R3, R146, !PT ;  /* 0x0000009203927209 */ /* 0x002fe40007810000 */
[----:B------:R-:W-:Y:S02]  /*73a0*/  FMNMX.FTZ R145, R188, R145, !PT ;  /* 0x00000091bc917209 */ /* 0x000fe40007810000 */
[----:B------:R-:W-:Y:S01]  /*73b0*/  FSEL R199, R27, -INF , P0 ;  /* 0xff8000001bc77808 */ /* 0x000fe20000000000 */
[----:B------:R-:W1:Y:S01]  /*73c0*/  SHFL.BFLY PT, R4, R146, 0x1, 0x1f ;  /* 0x0c201f0092047f89 */ /* 0x000e6200000e0000 */
        /* <DEDUP_REMOVED lines=27> */
[----:B------:R-:W-:Y:S02]  /*7580*/  FMNMX.FTZ R3, R10, R148, !PT ;  /* 0x000000940a037209 */ /* 0x000fe40007810000 */
[----:B------:R-:W-:Y:S02]  /*7590*/  ISETP.GT.AND P1, PT, R2, 0x28, PT ;  /* 0x000000280200780c */ /* 0x000fe40003f24270 */
[----:B------:R-:W-:Y:S02]  /*75a0*/  FMNMX.FTZ R145, R244, R145, !PT ;  /* 0x00000091f4917209 */ /* 0x000fe40007810000 */
[----:B------:R-:W-:Y:S02]  /*75b0*/  FSEL R243, R47, -INF , P0 ;  /* 0xff8000002ff37808 */ /* 0x000fe40000000000 */
[----:B------:R-:W-:Y:S02]  /*75c0*/  ISETP.GT.AND P0, PT, R2, 0x31, PT ;  /* 0x000000310200780c */ /* 0x000fe40003f04270 */
[----:B------:R-:W-:Y:S02]  /*75d0*/  FSEL R217, R44, -INF , P1 ;  /* 0xff8000002cd97808 */ /* 0x000fe40000800000 */
[----:B------:R-:W-:Y:S02]  /*75e0*/  FMNMX.FTZ R3, R11, R3, !PT ;  /* 0x000000030b037209 */ /* 0x000fe40007810000 */
[----:B------:R-:W-:Y:S02]  /*75f0*/  ISETP.GT.AND P1, PT, R0, 0x28, PT ;  /* 0x000000280000780c */ /* 0x000fe40003f24270 */
[----:B-1----:R-:W-:Y:S02]  /*7600*/  FMNMX.FTZ R146, R146, R4, !PT ;  /* 0x0000000492927209 */ /* 0x002fe40007810000 */
[----:B------:R-:W-:Y:S02]  /*7610*/  FMNMX.FTZ R145, R245, R145, !PT ;  /* 0x00000091f5917209 */ /* 0x000fe40007810000 */
[----:B------:R-:W-:Y:S01]  /*7620*/  FSEL R57, R57, -INF , P0 ;  /* 0xff80000039397808 */ /* 0x000fe20000000000 */
[----:B------:R-:W-:Y:S01]  /*7630*/  FMUL.FTZ R150, R146, c[0x0][0x2d0] ;  /* 0x0000b40092967a20 */ /* 0x000fe20000410000 */
[----:B------:R-:W-:Y:S02]  /*7640*/  ISETP.GT.AND P0, PT, R2, 0x39, PT ;  /* 0x000000390200780c */ /* 0x000fe40003f04270 */
[----:B------:R-:W-:Y:S02]  /*7650*/  FMNMX.FTZ R3, R14, R3, !PT ;  /* 0x000000030e037209 */ /* 0x000fe40007810000 */
[----:B------:R-:W-:Y:S02]  /*7660*/  FSEL R239, R46, -INF , P1 ;  /* 0xff8000002eef7808 */ /* 0x000fe40000800000 */
[----:B------:R-:W-:Y:S02]  /*7670*/  ISETP.GT.AND P1, PT, R2, 0x30, PT ;  /* 0x000000300200780c */ /* 0x000fe40003f24270 */
[----:B------:R-:W-:Y:S02]  /*7680*/  FMNMX.FTZ R145, R211, R145, !PT ;  /* 0x00000091d3917209 */ /* 0x000fe40007810000 */
[----:B------:R-:W-:Y:S02]  /*7690*/  FSEL R61, R61, -INF , P0 ;  /* 0xff8000003d3d7808 */ /* 0x000fe40000000000 */
[----:B------:R-:W-:Y:S02]  /*76a0*/  FSETP.NEU.FTZ.AND P0, PT, R146, -INF , PT ;  /* 0xff8000009200780b */ /* 0x000fe40003f1d000 */
[----:B------:R-:W-:Y:S02]  /*76b0*/  FMNMX.FTZ R3, R15, R3, !PT ;  /* 0x000000030f037209 */ /* 0x000fe40007810000 */
[----:B------:R-:W-:Y:S02]  /*76c0*/  FSEL R56, R56, -INF , P1 ;  /* 0xff80000038387808 */ /* 0x000fe40000800000 */
[----:B------:R-:W-:Y:S02]  /*76d0*/  ISETP.GT.AND P1, PT, R2, 0x38, PT ;  /* 0x000000380200780c */ /* 0x000fe40003f24270 */
[----:B------:R-:W-:Y:S02]  /*76e0*/  FMNMX.FTZ R145, R212, R145, !PT ;  /* 0x00000091d4917209 */ /* 0x000fe40007810000 */
[----:B------:R-:W-:Y:S02]  /*76f0*/  FSEL R150, R150, RZ, P0 ;  /* 0x000000ff96967208 */ /* 0x000fe40000000000 */
[----:B------:R-:W-:Y:S02]  /*7700*/  FSEL R60, R60, -INF , P1 ;  /* 0xff8000003c3c7808 */ /* 0x000fe40000800000 */
[----:B------:R-:W-:Y:S01]  /*7710*/  FMNMX.FTZ R3, R198, R3, !PT ;  /* 0x00000003c6037209 */ /* 0x000fe20007810000 */
[--C-:B------:R-:W-:Y:S01]  /*7720*/  FFMA.FTZ R2, R149, c[0x0][0x2d0], -R150.reuse ;  /* 0x0000b40095027a23 */ /* 0x100fe20000010896 */
[----:B------:R-:W-:Y:S02]  /*7730*/  ISETP.GT.AND P1, PT, R0, 0x30, PT ;  /* 0x000000300000780c */ /* 0x000fe40003f24270 */
[----:B------:R-:W-:Y:S01]  /*7740*/  FMNMX.FTZ R145, R66, R145, !PT ;  /* 0x0000009142917209 */ /* 0x000fe20007810000 */
[----:B------:R1:W-:Y:S01]  /*7750*/  MUFU.EX2 R252, R2 ;  /* 0x0000000200fc7308 */ /* 0x0003e20000000800 */
[----:B------:R-:W-:Y:S02]  /*7760*/  FSEL R58, R58, -INF , P1 ;  /* 0xff8000003a3a7808 */ /* 0x000fe40000800000 */
[----:B------:R-:W-:Y:S02]  /*7770*/  ISETP.GT.AND P1, PT, R0, 0x31, PT ;  /* 0x000000310000780c */ /* 0x000fe40003f24270 */
[----:B------:R-:W-:Y:S02]  /*7780*/  FMNMX.FTZ R3, R199, R3, !PT ;  /* 0x00000003c7037209 */ /* 0x000fe40007810000 */
[----:B------:R-:W-:Y:S02]  /*7790*/  FMNMX.FTZ R145, R67, R145, !PT ;  /* 0x0000009143917209 */ /* 0x000fe40007810000 */
[----:B------:R-:W-:Y:S02]  /*77a0*/  FSEL R59, R59, -INF , P1 ;  /* 0xff8000003b3b7808 */ /* 0x000fe40000800000 */
[----:B------:R-:W-:Y:S01]  /*77b0*/  FMNMX.FTZ R3, R200, R3, !PT ;  /* 0x00000003c8037209 */ /* 0x000fe20007810000 */
[----:B------:R-:W2:Y:S01]  /*77c0*/  SHFL.BFLY PT, R5, R145, 0x2, 0x1f ;  /* 0x0c401f0091057f89 */ /* 0x000ea200000e0000 */
[----:B------:R-:W-:Y:S02]  /*77d0*/  ISETP.GT.AND P1, PT, R0, 0x38, PT ;  /* 0x000000380000780c */ /* 0x000fe40003f24270 */
[----:B------:R-:W-:Y:S02]  /*77e0*/  FMNMX.FTZ R144, R8, R147, !PT ;  /* 0x0000009308907209 */ /* 0x000fe40007810000 */
[----:B------:R-:W-:Y:S02]  /*77f0*/  FSEL R62, R62, -INF , P1 ;  /* 0xff8000003e3e7808 */ /* 0x000fe40000800000 */
[----:B------:R-:W-:Y:S02]  /*7800*/  FMNMX.FTZ R3, R201, R3, !PT ;  /* 0x00000003c9037209 */ /* 0x000fe40007810000 */
[----:B------:R-:W-:Y:S01]  /*7810*/  ISETP.GT.AND P1, PT, R0, 0x39, PT ;  /* 0x000000390000780c */ /* 0x000fe20003f24270 */
[--C-:B------:R-:W-:Y:S01]  /*7820*/  FFMA.FTZ R0, R151, c[0x0][0x2d0], -R150.reuse ;  /* 0x0000b40097007a23 */ /* 0x100fe20000010896 */
[----:B------:R-:W-:Y:S02]  /*7830*/  FMNMX.FTZ R144, R9, R144, !PT ;  /* 0x0000009009907209 */ /* 0x000fe40007810000 */
[----:B------:R-:W-:Y:S01]  /*7840*/  FMNMX.FTZ R3, R216, R3, !PT ;  /* 0x00000003d8037209 */ /* 0x000fe20007810000 */
[----:B------:R3:W-:Y:S01]  /*7850*/  MUFU.EX2 R48, R0 ;  /* 0x0000000000307308 */ /* 0x0007e20000000800 */
[----:B------:R-:W-:Y:S02]  /*7860*/  FMNMX.FTZ R144, R12, R144, !PT ;  /* 0x000000900c907209 */ /* 0x000fe40007810000 */
[----:B------:R-:W-:Y:S02]  /*7870*/  FMNMX.FTZ R3, R218, R3, !PT ;  /* 0x00000003da037209 */ /* 0x000fe40007810000 */
[----:B------:R-:W-:Y:S02]  /*7880*/  FMNMX.FTZ R144, R13, R144, !PT ;  /* 0x000000900d907209 */ /* 0x000fe40007810000 */
[----:B------:R-:W-:Y:S02]  /*7890*/  FMNMX.FTZ R3, R239, R3, !PT ;  /* 0x00000003ef037209 */ /* 0x000fe40007810000 */
[----:B------:R-:W-:Y:S02]  /*78a0*/  FMNMX.FTZ R144, R190, R144, !PT ;  /* 0x00000090be907209 */ /* 0x000fe40007810000 */
[----:B------:R-:W-:Y:S02]  /*78b0*/  FMNMX.FTZ R3, R243, R3, !PT ;  /* 0x00000003f3037209 */ /* 0x000fe40007810000 */
[----:B------:R-:W-:Y:S02]  /*78c0*/  FMNMX.FTZ R144, R191, R144, !PT ;  /* 0x00000090bf907209 */ /* 0x000fe40007810000 */
[----:B-1----:R-:W-:Y:S01]  /*78d0*/  FMNMX.FTZ R2, R58, R3, !PT ;  /* 0x000000033a027209 */ /* 0x002fe20007810000 */
[--C-:B------:R-:W-:Y:S01]  /*78e0*/  FFMA.FTZ R3, R17, c[0x0][0x2d0], -R150.reuse ;  /* 0x0000b40011037a23 */ /* 0x100fe20000010896 */
[----:B------:R-:W-:Y:S02]  /*78f0*/  FMNMX.FTZ R144, R194, R144, !PT ;  /* 0x00000090c2907209 */ /* 0x000fe40007810000 */
[----:B--2---:R-:W-:Y:S01]  /*7900*/  FMNMX.FTZ R145, R145, R5, !PT ;  /* 0x0000000591917209 */ /* 0x004fe20007810000 */
[----:B------:R-:W-:Y:S01]  /*7910*/  MUFU.EX2 R247, R3 ;  /* 0x0000000300f77308 */ /* 0x000fe20000000800 */
[----:B------:R-:W-:Y:S02]  /*7920*/  FMNMX.FTZ R2, R59, R2, !PT ;  /* 0x000000023b027209 */ /* 0x000fe40007810000 */
[----:B------:R-:W-:Y:S01]  /*7930*/  FMNMX.FTZ R144, R195, R144, !PT ;  /* 0x00000090c3907209 */ /* 0x000fe20007810000 */
[----:B------:R-:W1:Y:S01]  /*7940*/  SHFL.BFLY PT, R5, R145, 0x1, 0x1f ;  /* 0x0c201f0091057f89 */ /* 0x000e6200000e0000 */
[----:B---3--:R-:W-:Y:S01]  /*7950*/  FMNMX.FTZ R0, R62, R2, !PT ;  /* 0x000000023e007209 */ /* 0x008fe20007810000 */
[----:B------:R-:W-:Y:S01]  /*7960*/  FFMA.FTZ R2, R16, c[0x0][0x2d0], -R150 ;  /* 0x0000b40010027a23 */ /* 0x000fe20000010896 */
[----:B------:R-:W-:Y:S02]  /*7970*/  FMNMX.FTZ R144, R202, R144, !PT ;  /* 0x00000090ca907209 */ /* 0x000fe40007810000 */
[----:B------:R-:W-:Y:S01]  /*7980*/  FSEL R149, R63, -INF , P1 ;  /* 0xff8000003f957808 */ /* 0x000fe20000800000 */
[----:B------:R2:W-:Y:S01]  /*7990*/  MUFU.EX2 R176, R2 ;  /* 0x0000000200b07308 */ /* 0x0005e20000000800 */
[----:B------:R-:W-:Y:S02]  /*79a0*/  FMNMX.FTZ R144, R204, R144, !PT ;  /* 0x00000090cc907209 */ /* 0x000fe40007810000 */
[----:B------:R-:W-:Y:S02]  /*79b0*/  FMNMX.FTZ R0, R149, R0, !PT ;  /* 0x0000000095007209 */ /* 0x000fe40007810000 */
[----:B------:R-:W-:Y:S04]  /*79c0*/  FMNMX.FTZ R144, R217, R144, !PT ;  /* 0x00000090d9907209 */ /* 0x000fe80007810000 */
[----:B------:R-:W-:Y:S04]  /*79d0*/  FMNMX.FTZ R144, R241, R144, !PT ;  /* 0x00000090f1907209 */ /* 0x000fe80007810000 */
[----:B------:R-:W-:Y:S04]  /*79e0*/  FMNMX.FTZ R144, R56, R144, !PT ;  /* 0x0000009038907209 */ /* 0x000fe80007810000 */
[----:B------:R-:W-:Y:S02]  /*79f0*/  FMNMX.FTZ R144, R57, R144, !PT ;  /* 0x0000009039907209 */ /* 0x000fe40007810000 */
[----:B-1----:R-:W-:Y:S02]  /*7a00*/  FMNMX.FTZ R145, R145, R5, !PT ;  /* 0x0000000591917209 */ /* 0x002fe40007810000 */
[----:B------:R-:W-:Y:S02]  /*7a10*/  FMNMX.FTZ R144, R60, R144, !PT ;  /* 0x000000903c907209 */ /* 0x000fe40007810000 */
[C---:B------:R-:W-:Y:S01]  /*7a20*/  FSETP.NEU.FTZ.AND P1, PT, R145.reuse, -INF , PT ;  /* 0xff8000009100780b */ /* 0x040fe20003f3d000 */
[----:B--2---:R-:W1:Y:S01]  /*7a30*/  SHFL.BFLY PT, R2, R0, 0x2, 0x1f ;  /* 0x0c401f0000027f89 */ /* 0x004e6200000e0000 */
[----:B------:R-:W-:Y:S01]  /*7a40*/  FMUL.FTZ R151, R145, c[0x0][0x2d0] ;  /* 0x0000b40091977a20 */ /* 0x000fe20000410000 */
[----:B------:R-:W-:Y:S04]  /*7a50*/  FMNMX.FTZ R144, R61, R144, !PT ;  /* 0x000000903d907209 */ /* 0x000fe80007810000 */
[----:B------:R-:W-:Y:S02]  /*7a60*/  FSEL R151, R151, RZ, P1 ;  /* 0x000000ff97977208 */ /* 0x000fe40000800000 */
[----:B------:R-:W2:Y:S03]  /*7a70*/  SHFL.BFLY PT, R4, R144, 0x2, 0x1f ;  /* 0x0c401f0090047f89 */ /* 0x000ea600000e0000 */
[--C-:B------:R-:W-:Y:S04]  /*7a80*/  FFMA.FTZ R3, R6, c[0x0][0x2d0], -R151.reuse ;  /* 0x0000b40006037a23 */ /* 0x100fe80000010897 */
[----:B------:R3:W-:Y:S01]  /*7a90*/  MUFU.EX2 R251, R3 ;  /* 0x0000000300fb7308 */ /* 0x0007e20000000800 */
[----:B-1----:R-:W-:Y:S01]  /*7aa0*/  FMNMX.FTZ R0, R0, R2, !PT ;  /* 0x0000000200007209 */ /* 0x002fe20007810000 */
[--C-:B------:R-:W-:Y:S08]  /*7ab0*/  FFMA.FTZ R2, R18, c[0x0][0x2d0], -R151.reuse ;  /* 0x0000b40012027a23 */ /* 0x100ff00000010897 */
[----:B------:R1:W-:Y:S01]  /*7ac0*/  MUFU.EX2 R219, R2 ;  /* 0x0000000200db7308 */ /* 0x0003e20000000800 */
[----:B--2---:R-:W-:Y:S05]  /*7ad0*/  FMNMX.FTZ R144, R144, R4, !PT ;  /* 0x0000000490907209 */ /* 0x004fea0007810000 */
[----:B------:R-:W2:Y:S01]  /*7ae0*/  SHFL.BFLY PT, R4, R144, 0x1, 0x1f ;  /* 0x0c201f0090047f89 */ /* 0x000ea200000e0000 */
[--C-:B---3--:R-:W-:Y:S04]  /*7af0*/  FFMA.FTZ R3, R7, c[0x0][0x2d0], -R151.reuse ;  /* 0x0000b40007037a23 */ /* 0x108fe80000010897 */
[----:B------:R3:W-:Y:S03]  /*7b00*/  MUFU.EX2 R242, R3 ;  /* 0x0000000300f27308 */ /* 0x0007e60000000800 */
[----:B-1----:R-:W1:Y:S01]  /*7b10*/  SHFL.BFLY PT, R2, R0, 0x1, 0x1f ;  /* 0x0c201f0000027f89 */ /* 0x002e6200000e0000 */
[----:B--2---:R-:W-:Y:S01]  /*7b20*/  FMNMX.FTZ R144, R144, R4, !PT ;  /* 0x0000000490907209 */ /* 0x004fe20007810000 */
[----:B------:R-:W-:Y:S04]  /*7b30*/  FFMA.FTZ R4, R19, c[0x0][0x2d0], -R151 ;  /* 0x0000b40013047a23 */ /* 0x000fe80000010897 */
[----:B------:R-:W-:Y:S01]  /*7b40*/  FMUL.FTZ R184, R144, c[0x0][0x2d0] ;  /* 0x0000b40090b87a20 */ /* 0x000fe20000410000 */
[----:B---3--:R-:W-:Y:S01]  /*7b50*/  FSEL R3, R146, RZ, P0 ;  /* 0x000000ff92037208 */ /* 0x008fe20000000000 */
[----:B------:R2:W3:Y:S01]  /*7b60*/  MUFU.EX2 R250, R4 ;  /* 0x0000000400fa7308 */ /* 0x0004e20000000800 */
[----:B------:R-:W-:Y:S04]  /*7b70*/  FSETP.NEU.FTZ.AND P0, PT, R144, -INF , PT ;  /* 0xff8000009000780b */ /* 0x000fe80003f1d000 */
[----:B------:R-:W-:Y:S02]  /*7b80*/  FSEL R184, R184, RZ, P0 ;  /* 0x000000ffb8b87208 */ /* 0x000fe40000000000 */
[----:B-1----:R-:W-:Y:S03]  /*7b90*/  FMNMX.FTZ R142, R2, R0, !PT ;  /* 0x00000000028e7209 */ /* 0x002fe60007810000 */
[--C-:B------:R-:W-:Y:S01]  /*7ba0*/  FFMA.FTZ R0, R12, c[0x0][0x2d0], -R184.reuse ;  /* 0x0000b4000c007a23 */ /* 0x100fe200000108b8 */
[----:B------:R-:W-:Y:S02]  /*7bb0*/  FSEL R2, R145, RZ, P1 ;  /* 0x000000ff91027208 */ /* 0x000fe40000800000 */
[C---:B------:R-:W-:Y:S01]  /*7bc0*/  FSETP.NEU.FTZ.AND P1, PT, R142.reuse, -INF , PT ;  /* 0xff8000008e00780b */ /* 0x040fe20003f3d000 */
[----:B------:R1:W-:Y:S01]  /*7bd0*/  MUFU.EX2 R215, R0 ;  /* 0x0000000000d77308 */ /* 0x0003e20000000800 */
[----:B------:R-:W-:Y:S05]  /*7be0*/  FMUL.FTZ R185, R142, c[0x0][0x2d0] ;  /* 0x0000b4008eb97a20 */ /* 0x000fea0000410000 */
[----:B------:R-:W-:Y:S01]  /*7bf0*/  FSEL R185, R185, RZ, P1 ;  /* 0x000000ffb9b97208 */ /* 0x000fe20000800000 */
[--C-:B--2---:R-:W-:Y:S01]  /*7c00*/  FFMA.FTZ R4, R8, c[0x0][0x2d0], -R184.reuse ;  /* 0x0000b40008047a23 */ /* 0x104fe200000108b8 */
[----:B---3--:R-:W-:Y:S03]  /*7c10*/  F2FP.PACK_AB R179, R250, R219 ;  /* 0x000000dbfab3723e */ /* 0x008fe600000000ff */
[--C-:B------:R-:W-:Y:S01]  /*7c20*/  FFMA.FTZ R5, R10, c[0x0][0x2d0], -R185.reuse ;  /* 0x0000b4000a057a23 */ /* 0x100fe200000108b9 */
[----:B------:R2:W-:Y:S01]  /*7c30*/  MUFU.EX2 R177, R4 ;  /* 0x0000000400b17308 */ /* 0x0005e20000000800 */
[--C-:B-1----:R-:W-:Y:S09]  /*7c40*/  FFMA.FTZ R0, R13, c[0x0][0x2d0], -R184.reuse ;  /* 0x0000b4000d007a23 */ /* 0x102ff200000108b8 */
[----:B------:R-:W-:Y:S10]  /*7c50*/  MUFU.EX2 R181, R5 ;  /* 0x0000000500b57308 */ /* 0x000ff40000000800 */
[----:B------:R1:W-:Y:S01]  /*7c60*/  MUFU.EX2 R249, R0 ;  /* 0x0000000000f97308 */ /* 0x0003e20000000800 */
[----:B--2---:R-:W-:Y:S09]  /*7c70*/  FFMA.FTZ R4, R9, c[0x0][0x2d0], -R184 ;  /* 0x0000b40009047a23 */ /* 0x004ff200000108b8 */
[----:B------:R2:W-:Y:S01]  /*7c80*/  MUFU.EX2 R246, R4 ;  /* 0x0000000400f67308 */ /* 0x0005e20000000800 */
[--C-:B-1----:R-:W-:Y:S09]  /*7c90*/  FFMA.FTZ R0, R14, c[0x0][0x2d0], -R185.reuse ;  /* 0x0000b4000e007a23 */ /* 0x102ff200000108b9 */
[----:B------:R1:W-:Y:S01]  /*7ca0*/  MUFU.EX2 R214, R0 ;  /* 0x0000000000d67308 */ /* 0x0003e20000000800 */
[--C-:B--2---:R-:W-:Y:S09]  /*7cb0*/  FFMA.FTZ R4, R11, c[0x0][0x2d0], -R185.reuse ;  /* 0x0000b4000b047a23 */ /* 0x104ff200000108b9 */
[----:B------:R-:W-:Y:S01]  /*7cc0*/  MUFU.EX2 R182, R4 ;  /* 0x0000000400b67308 */ /* 0x000fe20000000800 */
[----:B-1----:R-:W-:Y:S09]  /*7cd0*/  FFMA.FTZ R0, R15, c[0x0][0x2d0], -R185 ;  /* 0x0000b4000f007a23 */ /* 0x002ff200000108b9 */
[----:B------:R1:W2:Y:S02]  /*7ce0*/  MUFU.EX2 R248, R0 ;  /* 0x0000000000f87308 */ /* 0x0002a40000000800 */
[----:B-1----:R-:W-:Y:S01]  /*7cf0*/  FADD.FTZ R0, -R3, R140 ;  /* 0x0000008c03007221 */ /* 0x002fe20000010100 */
[----:B--2---:R-:W-:Y:S03]  /*7d00*/  F2FP.PACK_AB R183, R248, R214 ;  /* 0x000000d6f8b7723e */ /* 0x004fe600000000ff */
[----:B------:R-:W-:Y:S04]  /*7d10*/  FMUL.FTZ R0, R0, c[0x0][0x2d0] ;  /* 0x0000b40000007a20 */ /* 0x000fe80000410000 */
[----:B------:R1:W2:Y:S02]  /*7d20*/  MUFU.EX2 R141, R0 ;  /* 0x00000000008d7308 */ /* 0x0002a40000000800 */
[----:B-1----:R-:W-:Y:S01]  /*7d30*/  FADD.FTZ R0, -R2, R143 ;  /* 0x0000008f02007221 */ /* 0x002fe20000010100 */
[----:B------:R-:W-:Y:S01]  /*7d40*/  FSEL R2, R144, RZ, P0 ;  /* 0x000000ff90027208 */ /* 0x000fe20000000000 */
[----:B--2---:R-:W-:Y:S01]  /*7d50*/  FMUL.FTZ R4, R141, R152 ;  /* 0x000000988d047220 */ /* 0x004fe20000410000 */
[----:B------:R-:W-:Y:S01]  /*7d60*/  MOV R143, R177 ;  /* 0x000000b1008f7202 */ /* 0x000fe20000000f00 */
[----:B------:R-:W-:Y:S01]  /*7d70*/  FMUL.FTZ R0, R0, c[0x0][0x2d0] ;  /* 0x0000b40000007a20 */ /* 0x000fe20000410000 */
[----:B------:R-:W-:Y:S01]  /*7d80*/  F2FP.PACK_AB R177, R242, R251 ;  /* 0x000000fbf2b1723e */ /* 0x000fe200000000ff */
[----:B------:R-:W-:Y:S01]  /*7d90*/  IMAD.MOV.U32 R152, RZ, RZ, R182 ;  /* 0x000000ffff987224 */ /* 0x000fe200078e00b6 */
[----:B------:R-:W-:Y:S01]  /*7da0*/  F2FP.PACK_AB R182, R249, R215 ;  /* 0x000000d7f9b6723e */ /* 0x000fe200000000ff */
[----:B------:R1:W2:Y:S01]  /*7db0*/  MUFU.EX2 R140, R0 ;  /* 0x00000000008c7308 */ /* 0x0002a20000000800 */
[----:B------:R-:W-:Y:S01]  /*7dc0*/  F2FP.PACK_AB R180, R246, R143 ;  /* 0x0000008ff6b4723e */ /* 0x000fe200000000ff */
[C---:B------:R-:W-:Y:S01]  /*7dd0*/  FMUL.FTZ R5, R141.reuse, R153 ;  /* 0x000000998d057220 */ /* 0x040fe20000410000 */
[----:B------:R-:W-:Y:S01]  /*7de0*/  MOV R153, R246 ;  /* 0x000000f600997202 */ /* 0x000fe20000000f00 */
[C---:B------:R-:W-:Y:S01]  /*7df0*/  FMUL.FTZ R16, R141.reuse, R164 ;  /* 0x000000a48d107220 */ /* 0x040fe20000410000 */
[----:B------:R-:W-:Y:S01]  /*7e00*/  ISETP.GT.AND P0, PT, R240, UR4, PT ;  /* 0x00000004f0007c0c */ /* 0x000fe2000bf04270 */
[C---:B------:R-:W-:Y:S01]  /*7e10*/  FMUL.FTZ R17, R141.reuse, R165 ;  /* 0x000000a58d117220 */ /* 0x040fe20000410000 */
[----:B------:R-:W-:Y:S01]  /*7e20*/  MOV R165, R59 ;  /* 0x0000003b00a57202 */ /* 0x000fe20000000f00 */
[C---:B------:R-:W-:Y:S02]  /*7e30*/  FMUL.FTZ R32, R141.reuse, R112 ;  /* 0x000000708d207220 */ /* 0x040fe40000410000 */
[C---:B------:R-:W-:Y:S02]  /*7e40*/  FMUL.FTZ R33, R141.reuse, R113 ;  /* 0x000000718d217220 */ /* 0x040fe40000410000 */
[C---:B------:R-:W-:Y:S02]  /*7e50*/  FMUL.FTZ R49, R141.reuse, R125 ;  /* 0x0000007d8d317220 */ /* 0x040fe40000410000 */
[----:B------:R-:W-:Y:S02]  /*7e60*/  IMAD.MOV.U32 R164, RZ, RZ, R61 ;  /* 0x000000ffffa47224 */ /* 0x000fe400078e003d */
[----:B------:R-:W-:Y:S02]  /*7e70*/  IMAD.MOV.U32 R125, RZ, RZ, R64 ;  /* 0x000000ffff7d7224 */ /* 0x000fe400078e0040 */
[C---:B------:R-:W-:Y:S02]  /*7e80*/  FMUL.FTZ R64, R141.reuse, R136 ;  /* 0x000000888d407220 */ /* 0x040fe40000410000 */
[C---:B------:R-:W-:Y:S02]  /*7e90*/  FMUL.FTZ R68, R141.reuse, R68 ;  /* 0x000000448d447220 */ /* 0x040fe40000410000 */
[----:B------:R-:W-:Y:S02]  /*7ea0*/  FMUL.FTZ R69, R141, R69 ;  /* 0x000000458d457220 */ /* 0x000fe40000410000 */
[----:B-1----:R-:W-:Y:S01]  /*7eb0*/  FADD.FTZ R0, -R2, R147 ;  /* 0x0000009302007221 */ /* 0x002fe20000010100 */
[----:B------:R-:W-:Y:S01]  /*7ec0*/  FSEL R2, R142, RZ, P1 ;  /* 0x000000ff8e027208 */ /* 0x000fe20000800000 */
[----:B--2---:R-:W-:Y:S02]  /*7ed0*/  FMUL.FTZ R18, R140, R166 ;  /* 0x000000a68c127220 */ /* 0x004fe40000410000 */
[----:B------:R-:W-:Y:S02]  /*7ee0*/  FMUL.FTZ R0, R0, c[0x0][0x2d0] ;  /* 0x0000b40000007a20 */ /* 0x000fe40000410000 */
[----:B------:R-:W-:Y:S02]  /*7ef0*/  IMAD.MOV.U32 R166, RZ, RZ, R249 ;  /* 0x000000ffffa67224 */ /* 0x000fe400078e00f9 */
[----:B------:R1:W2:Y:S01]  /*7f00*/  MUFU.EX2 R3, R0 ;  /* 0x0000000000037308 */ /* 0x0002a20000000800 */
[C---:B------:R-:W-:Y:S01]  /*7f10*/  FMUL.FTZ R19, R140.reuse, R167 ;  /* 0x000000a78c137220 */ /* 0x040fe20000410000 */
[----:B------:R-:W-:Y:S01]  /*7f20*/  MOV R167, R248 ;  /* 0x000000f800a77202 */ /* 0x000fe20000000f00 */
[C---:B------:R-:W-:Y:S02]  /*7f30*/  FMUL.FTZ R6, R140.reuse, R154 ;  /* 0x0000009a8c067220 */ /* 0x040fe40000410000 */
[----:B------:R-:W-:Y:S02]  /*7f40*/  IMAD.MOV.U32 R154, RZ, RZ, R242 ;  /* 0x000000ffff9a7224 */ /* 0x000fe400078e00f2 */
[C---:B------:R-:W-:Y:S01]  /*7f50*/  FMUL.FTZ R50, R140.reuse, R126 ;  /* 0x0000007e8c327220 */ /* 0x040fe20000410000 */
[----:B------:R-:W-:Y:S01]  /*7f60*/  MOV R126, R212 ;  /* 0x000000d4007e7202 */ /* 0x000fe20000000f00 */
[C---:B------:R-:W-:Y:S02]  /*7f70*/  FMUL.FTZ R51, R140.reuse, R127 ;  /* 0x0000007f8c337220 */ /* 0x040fe40000410000 */
[----:B------:R-:W-:Y:S02]  /*7f80*/  IMAD.MOV.U32 R127, RZ, RZ, R211 ;  /* 0x000000ffff7f7224 */ /* 0x000fe400078e00d3 */
[C---:B------:R-:W-:Y:S01]  /*7f90*/  FMUL.FTZ R7, R140.reuse, R155 ;  /* 0x0000009b8c077220 */ /* 0x040fe20000410000 */
[----:B------:R-:W-:Y:S01]  /*7fa0*/  MOV R155, R181 ;  /* 0x000000b5009b7202 */ /* 0x000fe20000000f00 */
[C---:B------:R-:W-:Y:S02]  /*7fb0*/  FMUL.FTZ R34, R140.reuse, R114 ;  /* 0x000000728c227220 */ /* 0x040fe40000410000 */
[----:B------:R-:W-:Y:S01]  /*7fc0*/  FMUL.FTZ R35, R140, R115 ;  /* 0x000000738c237220 */ /* 0x000fe20000410000 */
[----:B------:R-:W-:Y:S01]  /*7fd0*/  F2FP.PACK_AB R181, R152, R155 ;  /* 0x0000009b98b5723e */ /* 0x000fe200000000ff */
[----:B------:R-:W-:Y:S01]  /*7fe0*/  IMAD.MOV.U32 R147, RZ, RZ, R60 ;  /* 0x000000ffff937224 */ /* 0x000fe200078e003c */
[----:B------:R-:W-:Y:S01]  /*7ff0*/  LDSM.16.MT88.4 R112, [R222+0x500] ;  /* 0x00050000de70783b */ /* 0x000fe20000004200 */
[C---:B------:R-:W-:Y:S02]  /*8000*/  FMUL.FTZ R70, R140.reuse, R70 ;  /* 0x000000468c467220 */ /* 0x040fe40000410000 */
[----:B------:R-:W-:Y:S02]  /*8010*/  FMUL.FTZ R71, R140, R71 ;  /* 0x000000478c477220 */ /* 0x000fe40000410000 */
[----:B-1----:R-:W-:Y:S02]  /*8020*/  FADD.FTZ R0, -R2, R148 ;  /* 0x0000009402007221 */ /* 0x002fe40000010100 */
[----:B------:R-:W-:Y:S02]  /*8030*/  FFMA.FTZ R2, R186, c[0x0][0x2d0], -R150 ;  /* 0x0000b400ba027a23 */ /* 0x000fe40000010896 */
[----:B------:R-:W-:Y:S02]  /*8040*/  FMUL.FTZ R0, R0, c[0x0][0x2d0] ;  /* 0x0000b40000007a20 */ /* 0x000fe40000410000 */
[----:B------:R1:W-:Y:S01]  /*8050*/  MUFU.EX2 R44, R2 ;  /* 0x00000002002c7308 */ /* 0x0003e20000000800 */
[C---:B--2---:R-:W-:Y:S02]  /*8060*/  FMUL.FTZ R13, R3.reuse, R161 ;  /* 0x000000a1030d7220 */ /* 0x044fe40000410000 */
[----:B------:R-:W-:Y:S01]  /*8070*/  IMAD.MOV.U32 R148, RZ, RZ, R176 ;  /* 0x000000ffff947224 */ /* 0x000fe200078e00b0 */
[----:B------:R-:W-:Y:S01]  /*8080*/  F2FP.PACK_AB R176, R48, R252 ;  /* 0x000000fc30b0723e */ /* 0x000fe200000000ff */
[----:B------:R-:W-:Y:S02]  /*8090*/  IMAD.MOV.U32 R161, RZ, RZ, R252 ;  /* 0x000000ffffa17224 */ /* 0x000fe400078e00fc */
[----:B------:R-:W-:Y:S01]  /*80a0*/  FMUL.FTZ R8, R3, R156 ;  /* 0x0000009c03087220 */ /* 0x000fe20000410000 */
[----:B------:R-:W-:Y:S01]  /*80b0*/  F2FP.PACK_AB R178, R247, R148 ;  /* 0x00000094f7b2723e */ /* 0x000fe200000000ff */
[----:B------:R-:W-:Y:S01]  /*80c0*/  IMAD.MOV.U32 R156, RZ, RZ, R247 ;  /* 0x000000ffff9c7224 */ /* 0x000fe200078e00f7 */
[----:B------:R-:W2:Y:S01]  /*80d0*/  MUFU.EX2 R0, R0 ;  /* 0x0000000000007308 */ /* 0x000ea20000000800 */
[C---:B------:R-:W-:Y:S01]  /*80e0*/  FMUL.FTZ R9, R3.reuse, R157 ;  /* 0x0000009d03097220 */ /* 0x040fe20000410000 */
[----:B------:R-:W-:Y:S01]  /*80f0*/  MOV R157, R214 ;  /* 0x000000d6009d7202 */ /* 0x000fe20000000f00 */
[C---:B------:R-:W-:Y:S02]  /*8100*/  FMUL.FTZ R24, R3.reuse, R104 ;  /* 0x0000006803187220 */ /* 0x040fe40000410000 */
[-C--:B------:R-:W-:Y:S01]  /*8110*/  HMMA.16816.F32 R4, R176, R20.reuse, R4 ;  /* 0x00000014b004723c */ /* 0x080fe20000001804 */
[C---:B------:R-:W-:Y:S02]  /*8120*/  FMUL.FTZ R12, R3.reuse, R160 ;  /* 0x000000a0030c7220 */ /* 0x040fe40000410000 */
[C---:B------:R-:W-:Y:S02]  /*8130*/  FMUL.FTZ R25, R3.reuse, R105 ;  /* 0x0000006903197220 */ /* 0x040fe40000410000 */
[C---:B------:R-:W-:Y:S02]  /*8140*/  FMUL.FTZ R28, R3.reuse, R108 ;  /* 0x0000006c031c7220 */ /* 0x040fe40000410000 */
[----:B------:R-:W-:Y:S02]  /*8150*/  FMUL.FTZ R29, R3, R109 ;  /* 0x0000006d031d7220 */ /* 0x000fe40000410000 */
[----:B-1----:R-:W-:Y:S03]  /*8160*/  FFMA.FTZ R2, R187, c[0x0][0x2d0], -R150 ;  /* 0x0000b400bb027a23 */ /* 0x002fe60000010896 */
[C---:B------:R-:W-:Y:S01]  /*8170*/  FMUL.FTZ R40, R3.reuse, R120 ;  /* 0x0000007803287220 */ /* 0x040fe20000410000 */
[----:B------:R1:W-:Y:S01]  /*8180*/  MUFU.EX2 R46, R2 ;  /* 0x00000002002e7308 */ /* 0x0003e20000000800 */
[----:B------:R-:W-:Y:S02]  /*8190*/  FMUL.FTZ R41, R3, R121 ;  /* 0x0000007903297220 */ /* 0x000fe40000410000 */
[----:B------:R-:W-:Y:S02]  /*81a0*/  IMAD.MOV.U32 R160, RZ, RZ, R48 ;  /* 0x000000ffffa07224 */ /* 0x000fe400078e0030 */
[----:B------:R-:W-:Y:S01]  /*81b0*/  FMUL.FTZ R48, R141, R124 ;  /* 0x0000007c8d307220 */ /* 0x000fe20000410000 */
[----:B------:R-:W-:Y:S01]  /*81c0*/  MOV R124, R65 ;  /* 0x00000041007c7202 */ /* 0x000fe20000000f00 */
[C---:B--2---:R-:W-:Y:S02]  /*81d0*/  FMUL.FTZ R43, R0.reuse, R123 ;  /* 0x0000007b002b7220 */ /* 0x044fe40000410000 */
[----:B------:R-:W-:Y:S02]  /*81e0*/  IMAD.MOV.U32 R123, RZ, RZ, R44 ;  /* 0x000000ffff7b7224 */ /* 0x000fe400078e002c */
[----:B------:R-:W-:Y:S02]  /*81f0*/  FMUL.FTZ R44, R3, R168 ;  /* 0x000000a8032c7220 */ /* 0x000fe40000410000 */
[C---:B------:R-:W-:Y:S02]  /*8200*/  FMUL.FTZ R47, R0.reuse, R171 ;  /* 0x000000ab002f7220 */ /* 0x040fe40000410000 */
[C---:B------:R-:W-:Y:S01]  /*8210*/  FMUL.FTZ R14, R0.reuse, R162 ;  /* 0x000000a2000e7220 */ /* 0x040fe20000410000 */
[----:B------:R-:W-:Y:S01]  /*8220*/  MOV R162, R251 ;  /* 0x000000fb00a27202 */ /* 0x000fe20000000f00 */
[C---:B------:R-:W-:Y:S02]  /*8230*/  FMUL.FTZ R15, R0.reuse, R163 ;  /* 0x000000a3000f7220 */ /* 0x040fe40000410000 */
[----:B------:R-:W-:Y:S02]  /*8240*/  IMAD.MOV.U32 R163, RZ, RZ, R250 ;  /* 0x000000ffffa37224 */ /* 0x000fe400078e00fa */
[----:B------:R-:W-:Y:S02]  /*8250*/  FMUL.FTZ R11, R0, R159 ;  /* 0x0000009f000b7220 */ /* 0x000fe40000410000 */
[----:B------:R-:W-:Y:S02]  /*8260*/  IMAD.MOV.U32 R159, RZ, RZ, R219 ;  /* 0x000000ffff9f7224 */ /* 0x000fe400078e00db */
[----:B-1----:R-:W-:Y:S01]  /*8270*/  FFMA.FTZ R2, R188, c[0x0][0x2d0], -R151 ;  /* 0x0000b400bc027a23 */ /* 0x002fe20000010897 */
[----:B------:R-:W-:Y:S01]  /*8280*/  MOV R188, R67 ;  /* 0x0000004300bc7202 */ /* 0x000fe20000000f00 */
[C---:B------:R-:W-:Y:S02]  /*8290*/  FMUL.FTZ R10, R0.reuse, R158 ;  /* 0x0000009e000a7220 */ /* 0x040fe40000410000 */
[----:B------:R1:W2:Y:S01]  /*82a0*/  MUFU.EX2 R45, R2 ;  /* 0x00000002002d7308 */ /* 0x0002a20000000800 */
[----:B------:R-:W-:Y:S02]  /*82b0*/  IMAD.MOV.U32 R158, RZ, RZ, R215 ;  /* 0x000000ffff9e7224 */ /* 0x000fe400078e00d7 */
[C---:B------:R-:W-:Y:S02]  /*82c0*/  FMUL.FTZ R26, R0.reuse, R106 ;  /* 0x0000006a001a7220 */ /* 0x040fe40000410000 */
[C---:B------:R-:W-:Y:S01]  /*82d0*/  HMMA.16816.F32 R8, R180.reuse, R20, R8 ;  /* 0x00000014b408723c */ /* 0x040fe20000001808 */
[----:B------:R-:W-:Y:S02]  /*82e0*/  FMUL.FTZ R27, R0, R107 ;  /* 0x0000006b001b7220 */ /* 0x000fe40000410000 */
[----:B------:R-:W-:Y:S01]  /*82f0*/  LDSM.16.MT88.4 R104, [R221+0x2100] ;  /* 0x00210000dd68783b */ /* 0x000fe20000004200 */
[C---:B------:R-:W-:Y:S02]  /*8300*/  FMUL.FTZ R65, R141.reuse, R137 ;  /* 0x000000898d417220 */ /* 0x040fe40000410000 */
[----:B------:R-:W-:Y:S02]  /*8310*/  FMUL.FTZ R67, R140, R139 ;  /* 0x0000008b8c437220 */ /* 0x000fe40000410000 */
[-C--:B------:R-:W-:Y:S01]  /*8320*/  HMMA.16816.F32 R12, R180, R22.reuse, R12 ;  /* 0x00000016b40c723c */ /* 0x080fe2000000180c */
[C---:B------:R-:W-:Y:S03]  /*8330*/  FMUL.FTZ R20, R141.reuse, R100 ;  /* 0x000000648d147220 */ /* 0x040fe60000410000 */
[----:B------:R-:W-:Y:S02]  /*8340*/  FMUL.FTZ R21, R141, R101 ;  /* 0x000000658d157220 */ /* 0x000fe40000410000 */
[C---:B------:R-:W-:Y:S02]  /*8350*/  FMUL.FTZ R30, R0.reuse, R110 ;  /* 0x0000006e001e7220 */ /* 0x040fe40000410000 */
[C---:B------:R-:W-:Y:S01]  /*8360*/  HMMA.16816.F32 R16, R176.reuse, R22, R16 ;  /* 0x00000016b010723c */ /* 0x040fe20000001810 */
[C---:B------:R-:W-:Y:S03]  /*8370*/  FMUL.FTZ R31, R0.reuse, R111 ;  /* 0x0000006f001f7220 */ /* 0x040fe60000410000 */
[----:B-1----:R-:W-:Y:S02]  /*8380*/  FFMA.FTZ R2, R189, c[0x0][0x2d0], -R151 ;  /* 0x0000b400bd027a23 */ /* 0x002fe40000010897 */
[----:B--2---:R-:W-:Y:S02]  /*8390*/  IMAD.MOV.U32 R168, RZ, RZ, R45 ;  /* 0x000000ffffa87224 */ /* 0x004fe400078e002d */
[C---:B------:R-:W-:Y:S01]  /*83a0*/  FMUL.FTZ R45, R3.reuse, R169 ;  /* 0x000000a9032d7220 */ /* 0x040fe20000410000 */
[----:B------:R-:W-:Y:S03]  /*83b0*/  MOV R169, R46 ;  /* 0x0000002e00a97202 */ /* 0x000fe60000000f00 */
[----:B------:R-:W-:Y:S02]  /*83c0*/  FMUL.FTZ R46, R0, R170 ;  /* 0x000000aa002e7220 */ /* 0x000fe40000410000 */
[----:B------:R1:W2:Y:S01]  /*83d0*/  MUFU.EX2 R170, R2 ;  /* 0x0000000200aa7308 */ /* 0x0002a20000000800 */
[C---:B------:R-:W-:Y:S02]  /*83e0*/  FMUL.FTZ R22, R140.reuse, R102 ;  /* 0x000000668c167220 */ /* 0x040fe40000410000 */
[----:B------:R-:W-:Y:S02]  /*83f0*/  FMUL.FTZ R23, R140, R103 ;  /* 0x000000678c177220 */ /* 0x000fe40000410000 */
[----:B------:R-:W3:Y:S01]  /*8400*/  LDSM.16.MT88.4 R100, [R222+0x1100] ;  /* 0x00110000de64783b */ /* 0x000ee20000004200 */
[C---:B------:R-:W-:Y:S01]  /*8410*/  FMUL.FTZ R42, R0.reuse, R122 ;  /* 0x0000007a002a7220 */ /* 0x040fe20000410000 */
[----:B------:R-:W-:Y:S01]  /*8420*/  MOV R122, R56 ;  /* 0x00000038007a7202 */ /* 0x000fe20000000f00 */
[C---:B------:R-:W-:Y:S02]  /*8430*/  FMUL.FTZ R56, R3.reuse, R132 ;  /* 0x0000008403387220 */ /* 0x040fe40000410000 */
[-C--:B------:R-:W-:Y:S01]  /*8440*/  HMMA.16816.F32 R20, R176, R36.reuse, R20 ;  /* 0x00000024b014723c */ /* 0x080fe20000001814 */
[C---:B------:R-:W-:Y:S02]  /*8450*/  FMUL.FTZ R59, R0.reuse, R135 ;  /* 0x00000087003b7220 */ /* 0x040fe40000410000 */
[----:B------:R-:W-:Y:S02]  /*8460*/  IMAD.MOV.U32 R121, RZ, RZ, R62 ;  /* 0x000000ffff797224 */ /* 0x000fe400078e003e */
[C---:B------:R-:W-:Y:S02]  /*8470*/  FMUL.FTZ R60, R3.reuse, R172 ;  /* 0x000000ac033c7220 */ /* 0x040fe40000410000 */
[----:B------:R-:W-:Y:S01]  /*8480*/  FMUL.FTZ R61, R3, R173 ;  /* 0x000000ad033d7220 */ /* 0x000fe20000410000 */
[C---:B------:R-:W-:Y:S01]  /*8490*/  HMMA.16816.F32 R24, R180.reuse, R36, R24 ;  /* 0x00000024b418723c */ /* 0x040fe20000001818 */
[C---:B------:R-:W-:Y:S03]  /*84a0*/  FMUL.FTZ R62, R0.reuse, R174 ;  /* 0x000000ae003e7220 */ /* 0x040fe60000410000 */
[----:B------:R-:W-:Y:S02]  /*84b0*/  FMUL.FTZ R63, R0, R175 ;  /* 0x000000af003f7220 */ /* 0x000fe40000410000 */
[----:B-1----:R-:W-:Y:S02]  /*84c0*/  FFMA.FTZ R2, R192, c[0x0][0x2d0], -R150 ;  /* 0x0000b400c0027a23 */ /* 0x002fe40000010896 */
[-C--:B------:R-:W-:Y:S01]  /*84d0*/  HMMA.16816.F32 R28, R180, R38.reuse, R28 ;  /* 0x00000026b41c723c */ /* 0x080fe2000000181c */
[----:B------:R-:W-:Y:S01]  /*84e0*/  IMAD.MOV.U32 R192, RZ, RZ, R213 ;  /* 0x000000ffffc07224 */ /* 0x000fe200078e00d5 */
[----:B------:R1:W-:Y:S02]  /*84f0*/  MUFU.EX2 R171, R2 ;  /* 0x0000000200ab7308 */ /* 0x0003e40000000800 */
[C---:B------:R-:W-:Y:S02]  /*8500*/  FMUL.FTZ R36, R141.reuse, R116 ;  /* 0x000000748d247220 */ /* 0x040fe40000410000 */
[----:B------:R-:W-:Y:S02]  /*8510*/  FMUL.FTZ R37, R141, R117 ;  /* 0x000000758d257220 */ /* 0x000fe40000410000 */
[C---:B------:R-:W-:Y:S01]  /*8520*/  HMMA.16816.F32 R32, R176.reuse, R38, R32 ;  /* 0x00000026b020723c */ /* 0x040fe20000001820 */
[----:B------:R-:W-:Y:S03]  /*8530*/  IMAD.MOV.U32 R186, RZ, RZ, R58 ;  /* 0x000000ffffba7224 */ /* 0x000fe600078e003a */
[----:B------:R-:W-:Y:S02]  /*8540*/  FMUL.FTZ R58, R0, R134 ;  /* 0x00000086003a7220 */ /* 0x000fe40000410000 */
[----:B------:R-:W-:Y:S02]  /*8550*/  IMAD.MOV.U32 R187, RZ, RZ, R57 ;  /* 0x000000ffffbb7224 */ /* 0x000fe400078e0039 */
[C---:B------:R-:W-:Y:S04]  /*8560*/  FMUL.FTZ R38, R140.reuse, R118 ;  /* 0x000000768c267220 */ /* 0x040fe80000410000 */
[C---:B------:R-:W-:Y:S02]  /*8570*/  FMUL.FTZ R39, R140.reuse, R119 ;  /* 0x000000778c277220 */ /* 0x040fe40000410000 */
[----:B------:R-:W-:Y:S01]  /*8580*/  LDSM.16.MT88.4 R116, [R221+0x1500] ;  /* 0x00150000dd74783b */ /* 0x000fe20000004200 */
[----:B------:R-:W-:Y:S02]  /*8590*/  FMUL.FTZ R57, R3, R133 ;  /* 0x0000008503397220 */ /* 0x000fe40000410000 */
[----:B------:R-:W-:Y:S02]  /*85a0*/  IMAD.MOV.U32 R189, RZ, RZ, R66 ;  /* 0x000000ffffbd7224 */ /* 0x000fe400078e0042 */
[-C--:B------:R-:W-:Y:S01]  /*85b0*/  HMMA.16816.F32 R36, R176, R52.reuse, R36 ;  /* 0x00000034b024723c */ /* 0x080fe20000001824 */
[----:B-1----:R-:W-:Y:S01]  /*85c0*/  FFMA.FTZ R2, R193, c[0x0][0x2d0], -R150 ;  /* 0x0000b400c1027a23 */ /* 0x002fe20000010896 */
[----:B------:R-:W-:Y:S01]  /*85d0*/  MOV R193, R209 ;  /* 0x000000d100c17202 */ /* 0x000fe20000000f00 */
[----:B------:R-:W-:Y:S02]  /*85e0*/  FMUL.FTZ R66, R140, R138 ;  /* 0x0000008a8c427220 */ /* 0x000fe40000410000 */
[----:B------:R1:W4:Y:S01]  /*85f0*/  MUFU.EX2 R252, R2 ;  /* 0x0000000200fc7308 */ /* 0x0003220000000800 */
[----:B------:R-:W-:Y:S01]  /*8600*/  LDSM.16.MT88.4 R136, [R222+0x1d00] ;  /* 0x001d0000de88783b */ /* 0x000fe20000004200 */
[C---:B------:R-:W-:Y:S01]  /*8610*/  FMUL.FTZ R72, R3.reuse, R72 ;  /* 0x0000004803487220 */ /* 0x040fe20000410000 */
[C---:B------:R-:W-:Y:S01]  /*8620*/  HMMA.16816.F32 R40, R180.reuse, R52, R40 ;  /* 0x00000034b428723c */ /* 0x040fe20000001828 */
[----:B------:R-:W-:Y:S03]  /*8630*/  FMUL.FTZ R73, R3, R73 ;  /* 0x0000004903497220 */ /* 0x000fe60000410000 */
[C---:B------:R-:W-:Y:S02]  /*8640*/  FMUL.FTZ R74, R0.reuse, R74 ;  /* 0x0000004a004a7220 */ /* 0x040fe40000410000 */
[C---:B------:R-:W-:Y:S02]  /*8650*/  FMUL.FTZ R75, R0.reuse, R75 ;  /* 0x0000004b004b7220 */ /* 0x040fe40000410000 */
[-C--:B------:R-:W-:Y:S01]  /*8660*/  HMMA.16816.F32 R44, R180, R54.reuse, R44 ;  /* 0x00000036b42c723c */ /* 0x080fe2000000182c */
[C---:B------:R-:W-:Y:S03]  /*8670*/  FMUL.FTZ R52, R141.reuse, R128 ;  /* 0x000000808d347220 */ /* 0x040fe60000410000 */
[----:B------:R-:W-:Y:S01]  /*8680*/  FMUL.FTZ R53, R141, R129 ;  /* 0x000000818d357220 */ /* 0x000fe20000410000 */
[----:B------:R-:W-:Y:S01]  /*8690*/  MOV R129, R154 ;  /* 0x0000009a00817202 */ /* 0x000fe20000000f00 */
[C---:B------:R-:W-:Y:S02]  /*86a0*/  FMUL.FTZ R76, R3.reuse, R76 ;  /* 0x0000004c034c7220 */ /* 0x040fe40000410000 */
[C---:B------:R-:W-:Y:S01]  /*86b0*/  HMMA.16816.F32 R48, R176.reuse, R54, R48 ;  /* 0x00000036b030723c */ /* 0x040fe20000001830 */
[----:B------:R-:W-:Y:S03]  /*86c0*/  FMUL.FTZ R77, R3, R77 ;  /* 0x0000004d034d7220 */ /* 0x000fe60000410000 */
[----:B------:R-:W-:Y:S02]  /*86d0*/  FMUL.FTZ R78, R0, R78 ;  /* 0x0000004e004e7220 */ /* 0x000fe40000410000 */
[--C-:B-1----:R-:W-:Y:S02]  /*86e0*/  FFMA.FTZ R2, R196, c[0x0][0x2d0], -R151.reuse ;  /* 0x0000b400c4027a23 */ /* 0x102fe40000010897 */
[C---:B------:R-:W-:Y:S02]  /*86f0*/  FMUL.FTZ R54, R140.reuse, R130 ;  /* 0x000000828c367220 */ /* 0x040fe40000410000 */
[----:B------:R1:W-:Y:S02]  /*8700*/  MUFU.EX2 R251, R2 ;  /* 0x0000000200fb7308 */ /* 0x0003e40000000800 */
[----:B------:R-:W-:Y:S02]  /*8710*/  FMUL.FTZ R55, R140, R131 ;  /* 0x000000838c377220 */ /* 0x000fe40000410000 */
[----:B------:R-:W-:Y:S02]  /*8720*/  FMUL.FTZ R79, R0, R79 ;  /* 0x0000004f004f7220 */ /* 0x000fe40000410000 */
[C---:B------:R-:W-:Y:S02]  /*8730*/  FMUL.FTZ R80, R141.reuse, R80 ;  /* 0x000000508d507220 */ /* 0x040fe40000410000 */
[----:B------:R-:W-:Y:S01]  /*8740*/  FMUL.FTZ R81, R141, R81 ;  /* 0x000000518d517220 */ /* 0x000fe20000410000 */
[-C--:B---3--:R-:W-:Y:S01]  /*8750*/  HMMA.16816.F32 R52, R176, R100.reuse, R52 ;  /* 0x00000064b034723c */ /* 0x088fe20000001834 */
[C---:B------:R-:W-:Y:S02]  /*8760*/  FMUL.FTZ R82, R140.reuse, R82 ;  /* 0x000000528c527220 */ /* 0x040fe40000410000 */
[----:B------:R-:W-:Y:S02]  /*8770*/  FMUL.FTZ R83, R140, R83 ;  /* 0x000000538c537220 */ /* 0x000fe40000410000 */
[C---:B------:R-:W-:Y:S02]  /*8780*/  FMUL.FTZ R88, R3.reuse, R88 ;  /* 0x0000005803587220 */ /* 0x040fe40000410000 */
[C---:B------:R-:W-:Y:S01]  /*8790*/  FMUL.FTZ R89, R3.reuse, R89 ;  /* 0x0000005903597220 */ /* 0x040fe20000410000 */
[C---:B------:R-:W-:Y:S01]  /*87a0*/  HMMA.16816.F32 R56, R180.reuse, R100, R56 ;  /* 0x00000064b438723c */ /* 0x040fe20000001838 */
[C---:B------:R-:W-:Y:S03]  /*87b0*/  FMUL.FTZ R90, R0.reuse, R90 ;  /* 0x0000005a005a7220 */ /* 0x040fe60000410000 */
[C---:B------:R-:W-:Y:S02]  /*87c0*/  FMUL.FTZ R91, R0.reuse, R91 ;  /* 0x0000005b005b7220 */ /* 0x040fe40000410000 */
[----:B------:R-:W-:Y:S02]  /*87d0*/  FMUL.FTZ R92, R3, R92 ;  /* 0x0000005c035c7220 */ /* 0x000fe40000410000 */
[-C--:B------:R-:W-:Y:S01]  /*87e0*/  HMMA.16816.F32 R60, R180, R102.reuse, R60 ;  /* 0x00000066b43c723c */ /* 0x080fe2000000183c */
[----:B-1----:R-:W-:Y:S03]  /*87f0*/  FFMA.FTZ R2, R197, c[0x0][0x2d0], -R151 ;  /* 0x0000b400c5027a23 */ /* 0x002fe60000010897 */
[----:B------:R-:W-:Y:S01]  /*8800*/  FMUL.FTZ R93, R3, R93 ;  /* 0x0000005d035d7220 */ /* 0x000fe20000410000 */
[----:B------:R1:W3:Y:S01]  /*8810*/  MUFU.EX2 R250, R2 ;  /* 0x0000000200fa7308 */ /* 0x0002e20000000800 */
[C---:B------:R-:W-:Y:S02]  /*8820*/  FMUL.FTZ R94, R0.reuse, R94 ;  /* 0x0000005e005e7220 */ /* 0x040fe40000410000 */
[C---:B------:R-:W-:Y:S01]  /*8830*/  HMMA.16816.F32 R64, R176.reuse, R102, R64 ;  /* 0x00000066b040723c */ /* 0x040fe20000001840 */
[----:B------:R-:W2:Y:S03]  /*8840*/  LDSM.16.MT88.4 R100, [R222+0x2100] ;  /* 0x00210000de64783b */ /* 0x000ea60000004200 */
[----:B------:R-:W-:Y:S02]  /*8850*/  FMUL.FTZ R95, R0, R95 ;  /* 0x0000005f005f7220 */ /* 0x000fe40000410000 */
[----:B------:R-:W-:Y:S02]  /*8860*/  IMAD.MOV.U32 R128, RZ, RZ, R153 ;  /* 0x000000ffff807224 */ /* 0x000fe400078e0099 */
[-C--:B------:R-:W-:Y:S01]  /*8870*/  HMMA.16816.F32 R68, R176, R104.reuse, R68 ;  /* 0x00000068b044723c */ /* 0x080fe20000001844 */
[C---:B------:R-:W-:Y:S03]  /*8880*/  FMUL.FTZ R84, R141.reuse, R84 ;  /* 0x000000548d547220 */ /* 0x040fe60000410000 */
[C---:B------:R-:W-:Y:S02]  /*8890*/  FMUL.FTZ R85, R141.reuse, R85 ;  /* 0x000000558d557220 */ /* 0x040fe40000410000 */
[C---:B------:R-:W-:Y:S02]  /*88a0*/  FMUL.FTZ R86, R140.reuse, R86 ;  /* 0x000000568c567220 */ /* 0x040fe40000410000 */
[C---:B------:R-:W-:Y:S01]  /*88b0*/  HMMA.16816.F32 R72, R180.reuse, R104, R72 ;  /* 0x00000068b448723c */ /* 0x040fe20000001848 */
[----:B------:R-:W-:Y:S03]  /*88c0*/  FMUL.FTZ R87, R140, R87 ;  /* 0x000000578c577220 */ /* 0x000fe60000410000 */
[C---:B------:R-:W-:Y:S02]  /*88d0*/  FMUL.FTZ R96, R141.reuse, R96 ;  /* 0x000000608d607220 */ /* 0x040fe40000410000 */
[----:B-1----:R-:W-:Y:S02]  /*88e0*/  FFMA.FTZ R2, R190, c[0x0][0x2d0], -R184 ;  /* 0x0000b400be027a23 */ /* 0x002fe400000108b8 */
[-C--:B------:R-:W-:Y:S01]  /*88f0*/  HMMA.16816.F32 R76, R180, R106.reuse, R76 ;  /* 0x0000006ab44c723c */ /* 0x080fe2000000184c */
[----:B------:R-:W-:Y:S01]  /*8900*/  FMUL.FTZ R97, R141, R97 ;  /* 0x000000618d617220 */ /* 0x000fe20000410000 */
[----:B------:R1:W-:Y:S02]  /*8910*/  MUFU.EX2 R249, R2 ;  /* 0x0000000200f97308 */ /* 0x0003e40000000800 */
[C---:B------:R-:W-:Y:S02]  /*8920*/  FMUL.FTZ R98, R140.reuse, R98 ;  /* 0x000000628c627220 */ /* 0x040fe40000410000 */
[----:B------:R-:W-:Y:S02]  /*8930*/  FMUL.FTZ R99, R140, R99 ;  /* 0x000000638c637220 */ /* 0x000fe40000410000 */
[C---:B------:R-:W-:Y:S01]  /*8940*/  HMMA.16816.F32 R80, R176.reuse, R106, R80 ;  /* 0x0000006ab050723c */ /* 0x040fe20000001850 */
[----:B------:R-:W3:Y:S03]  /*8950*/  LDSM.16.MT88.4 R104, [R221+0x500] ;  /* 0x00050000dd68783b */ /* 0x000ee60000004200 */
[----:B------:R-:W-:Y:S04]  /*8960*/  FFMA.FTZ R120, R210, c[0x0][0x2d0], -R150 ;  /* 0x0000b400d2787a23 */ /* 0x000fe80000010896 */
[----:B------:R-:W-:Y:S01]  /*8970*/  MUFU.EX2 R210, R120 ;  /* 0x0000007800d27308 */ /* 0x000fe20000000800 */
[-C--:B--2---:R-:W-:Y:S08]  /*8980*/  HMMA.16816.F32 R84, R176, R100.reuse, R84 ;  /* 0x00000064b054723c */ /* 0x084ff00000001854 */
[C---:B------:R-:W-:Y:S01]  /*8990*/  HMMA.16816.F32 R88, R180.reuse, R100, R88 ;  /* 0x00000064b458723c */ /* 0x040fe20000001858 */
[--C-:B-1----:R-:W-:Y:S04]  /*89a0*/  FFMA.FTZ R2, R191, c[0x0][0x2d0], -R184.reuse ;  /* 0x0000b400bf027a23 */ /* 0x102fe800000108b8 */
[----:B------:R1:W2:Y:S02]  /*89b0*/  MUFU.EX2 R248, R2 ;  /* 0x0000000200f87308 */ /* 0x0002a40000000800 */
[----:B------:R-:W-:Y:S01]  /*89c0*/  F2FP.PACK_AB R100, R169, R123 ;  /* 0x0000007ba964723e */ /* 0x000fe200000000ff */
[-C--:B------:R-:W-:Y:S01]  /*89d0*/  HMMA.16816.F32 R92, R180, R102.reuse, R92 ;  /* 0x00000066b45c723c */ /* 0x080fe2000000185c */
[----:B------:R-:W-:Y:S03]  /*89e0*/  LDSM.16.MT88.4 R180, [R221+0x2d00] ;  /* 0x002d0000ddb4783b */ /* 0x000fe60000004200 */
[----:B------:R-:W-:Y:S04]  /*89f0*/  F2FP.PACK_AB R101, R170, R168 ;  /* 0x000000a8aa65723e */ /* 0x000fe800000000ff */
[----:B------:R-:W-:Y:S07]  /*8a00*/  HMMA.16816.F32 R96, R176, R102, R96 ;  /* 0x00000066b060723c */ /* 0x000fee0000001860 */
[----:B----4-:R-:W-:Y:S02]  /*8a10*/  F2FP.PACK_AB R102, R252, R171 ;  /* 0x000000abfc66723e */ /* 0x010fe400000000ff */
[----:B---3--:R-:W-:Y:S03]  /*8a20*/  F2FP.PACK_AB R103, R250, R251 ;  /* 0x000000fbfa67723e */ /* 0x008fe600000000ff */
[--C-:B-1----:R-:W-:Y:S01]  /*8a30*/  FFMA.FTZ R2, R194, c[0x0][0x2d0], -R184.reuse ;  /* 0x0000b400c2027a23 */ /* 0x102fe200000108b8 */
[----:B--2---:R-:W-:Y:S03]  /*8a40*/  F2FP.PACK_AB R108, R248, R249 ;  /* 0x000000f9f86c723e */ /* 0x004fe600000000ff */
[-C--:B------:R-:W-:Y:S01]  /*8a50*/  HMMA.16816.F32 R4, R100, R104.reuse, R4 ;  /* 0x000000686404723c */ /* 0x080fe20000001804 */
        /* <DEDUP_REMOVED lines=20> */
[----:B-1----:R-:W-:Y:S04]  /*8ba0*/  FFMA.FTZ R2, R205, c[0x0][0x2d0], -R150 ;  /* 0x0000b400cd027a23 */ /* 0x002fe80000010896 */
        /* <DEDUP_REMOVED lines=13> */
[----:B------:R4:W1:Y:S01]  /*8c80*/  MUFU.EX2 R211, R2 ;  /* 0x0000000200d37308 */ /* 0x0008620000000800 */
[----:B------:R-:W3:Y:S06]  /*8c90*/  LDSM.16.MT88.4 R116, [R222+0x2500] ;  /* 0x00250000de74783b */ /* 0x000eec0000004200 */
[-C--:B--2---:R-:W-:Y:S08]  /*8ca0*/  HMMA.16816.F32 R52, R100, R104.reuse, R52 ;  /* 0x000000686434723c */ /* 0x084ff00000001834 */
[C---:B------:R-:W-:Y:S07]  /*8cb0*/  HMMA.16816.F32 R56, R108.reuse, R104, R56 ;  /* 0x000000686c38723c */ /* 0x040fee0000001838 */
[----:B------:R-:W-:Y:S01]  /*8cc0*/  FFMA.FTZ R104, R204, c[0x0][0x2d0], -R184 ;  /* 0x0000b400cc687a23 */ /* 0x000fe200000108b8 */
[-C--:B------:R-:W-:Y:S01]  /*8cd0*/  HMMA.16816.F32 R60, R108, R106.reuse, R60 ;  /* 0x0000006a6c3c723c */ /* 0x080fe2000000183c */
[----:B----4-:R-:W-:Y:S02]  /*8ce0*/  FFMA.FTZ R2, R208, c[0x0][0x2d0], -R150 ;  /* 0x0000b400d0027a23 */ /* 0x010fe40000010896 */
[----:B------:R2:W-:Y:S05]  /*8cf0*/  MUFU.EX2 R204, R104 ;  /* 0x0000006800cc7308 */ /* 0x0005ea0000000800 */
[C---:B------:R-:W-:Y:S05]  /*8d00*/  HMMA.16816.F32 R64, R100.reuse, R106, R64 ;  /* 0x0000006a6440723c */ /* 0x040fea0000001840 */
[----:B------:R4:W3:Y:S03]  /*8d10*/  MUFU.EX2 R208, R2 ;  /* 0x0000000200d07308 */ /* 0x0008e60000000800 */
[-C--:B-1----:R-:W-:Y:S08]  /*8d20*/  HMMA.16816.F32 R68, R100, R112.reuse, R68 ;  /* 0x000000706444723c */ /* 0x082ff00000001844 */
[C---:B------:R-:W-:Y:S01]  /*8d30*/  HMMA.16816.F32 R72, R108.reuse, R112, R72 ;  /* 0x000000706c48723c */ /* 0x040fe20000001848 */
[----:B--2---:R-:W1:Y:S07]  /*8d40*/  LDSM.16.MT88.4 R104, [R221+0x900] ;  /* 0x00090000dd68783b */ /* 0x004e6e0000004200 */
[-C--:B------:R-:W-:Y:S01]  /*8d50*/  HMMA.16816.F32 R76, R108, R114.reuse, R76 ;  /* 0x000000726c4c723c */ /* 0x080fe2000000184c */
[--C-:B----4-:R-:W-:Y:S03]  /*8d60*/  FFMA.FTZ R2, R244, c[0x0][0x2d0], -R151.reuse ;  /* 0x0000b400f4027a23 */ /* 0x110fe60000010897 */
[----:B------:R-:W-:Y:S04]  /*8d70*/  MOV R244, R171 ;  /* 0x000000ab00f47202 */ /* 0x000fe80000000f00 */
[C---:B------:R-:W-:Y:S01]  /*8d80*/  HMMA.16816.F32 R80, R100.reuse, R114, R80 ;  /* 0x000000726450723c */ /* 0x040fe20000001850 */
[----:B------:R2:W-:Y:S01]  /*8d90*/  MUFU.EX2 R207, R2 ;  /* 0x0000000200cf7308 */ /* 0x0005e20000000800 */
[----:B------:R-:W4:Y:S02]  /*8da0*/  LDSM.16.MT88.4 R112, [R222+0x900] ;  /* 0x00090000de70783b */ /* 0x000f240000004200 */
[----:B------:R-:W-:Y:S04]  /*8db0*/  MOV R171, R152 ;  /* 0x0000009800ab7202 */ /* 0x000fe80000000f00 */
[-C--:B---3--:R-:W-:Y:S08]  /*8dc0*/  HMMA.16816.F32 R84, R100, R116.reuse, R84 ;  /* 0x000000746454723c */ /* 0x088ff00000001854 */
[C---:B------:R-:W-:Y:S08]  /*8dd0*/  HMMA.16816.F32 R88, R108.reuse, R116, R88 ;  /* 0x000000746c58723c */ /* 0x040ff00000001858 */
[-C--:B------:R-:W-:Y:S01]  /*8de0*/  HMMA.16816.F32 R92, R108, R118.reuse, R92 ;  /* 0x000000766c5c723c */ /* 0x080fe2000000185c */
[----:B--2---:R-:W-:Y:S03]  /*8df0*/  FFMA.FTZ R2, R245, c[0x0][0x2d0], -R151 ;  /* 0x0000b400f5027a23 */ /* 0x004fe60000010897 */
[----:B------:R-:W-:Y:S01]  /*8e00*/  IMAD.MOV.U32 R245, RZ, RZ, R170 ;  /* 0x000000fffff57224 */ /* 0x000fe200078e00aa */
[----:B------:R2:W3:Y:S01]  /*8e10*/  MUFU.EX2 R206, R2 ;  /* 0x0000000200ce7308 */ /* 0x0004e20000000800 */
[----:B------:R-:W-:Y:S02]  /*8e20*/  IMAD.MOV.U32 R170, RZ, RZ, R148 ;  /* 0x000000ffffaa7224 */ /* 0x000fe400078e0094 */
[----:B------:R-:W-:Y:S01]  /*8e30*/  HMMA.16816.F32 R96, R100, R118, R96 ;  /* 0x000000766460723c */ /* 0x000fe20000001860 */
[----:B------:R-:W4:Y:S06]  /*8e40*/  LDSM.16.MT88.4 R116, [R221+0x1900] ;  /* 0x00190000dd74783b */ /* 0x000f2c0000004200 */
[----:B------:R-:W-:Y:S02]  /*8e50*/  F2FP.PACK_AB R100, R213, R212 ;  /* 0x000000d4d564723e */ /* 0x000fe400000000ff */
[----:B------:R-:W-:Y:S03]  /*8e60*/  F2FP.PACK_AB R101, R211, R209 ;  /* 0x000000d1d365723e */ /* 0x000fe600000000ff */
[----:B------:R-:W-:Y:S01]  /*8e70*/  F2FP.PACK_AB R102, R210, R208 ;  /* 0x000000d0d266723e */ /* 0x000fe200000000ff */
[----:B--2---:R-:W-:Y:S01]  /*8e80*/  FFMA.FTZ R2, R202, c[0x0][0x2d0], -R184 ;  /* 0x0000b400ca027a23 */ /* 0x004fe200000108b8 */
[----:B---3--:R-:W-:Y:S03]  /*8e90*/  F2FP.PACK_AB R103, R206, R207 ;  /* 0x000000cfce67723e */ /* 0x008fe600000000ff */
[----:B------:R2:W3:Y:S04]  /*8ea0*/  MUFU.EX2 R205, R2 ;  /* 0x0000000200cd7308 */ /* 0x0004e80000000800 */
[-C--:B-1----:R-:W-:Y:S01]  /*8eb0*/  HMMA.16816.F32 R4, R100, R104.reuse, R4 ;  /* 0x000000686404723c */ /* 0x082fe20000001804 */
[--C-:B--2---:R-:W-:Y:S01]  /*8ec0*/  FFMA.FTZ R2, R216, c[0x0][0x2d0], -R185.reuse ;  /* 0x0000b400d8027a23 */ /* 0x104fe200000108b9 */
[----:B---3--:R-:W-:Y:S02]  /*8ed0*/  F2FP.PACK_AB R108, R204, R205 ;  /* 0x000000cdcc6c723e */ /* 0x008fe400000000ff */
[----:B------:R-:W-:Y:S02]  /*8ee0*/  MOV R216, R169 ;  /* 0x000000a900d87202 */ /* 0x000fe40000000f00 */
[----:B------:R1:W-:Y:S01]  /*8ef0*/  MUFU.EX2 R203, R2 ;  /* 0x0000000200cb7308 */ /* 0x0003e20000000800 */
[----:B------:R-:W-:Y:S01]  /*8f00*/  MOV R169, R143 ;  /* 0x0000008f00a97202 */ /* 0x000fe20000000f00 */
[----:B-1----:R-:W-:Y:S04]  /*8f10*/  FFMA.FTZ R2, R218, c[0x0][0x2d0], -R185 ;  /* 0x0000b400da027a23 */ /* 0x002fe800000108b9 */
[----:B------:R-:W-:Y:S04]  /*8f20*/  IMAD.MOV.U32 R218, RZ, RZ, R168 ;  /* 0x000000ffffda7224 */ /* 0x000fe800078e00a8 */
[----:B------:R1:W2:Y:S01]  /*8f30*/  MUFU.EX2 R201, R2 ;  /* 0x0000000200c97308 */ /* 0x0002a20000000800 */
[----:B------:R-:W-:Y:S02]  /*8f40*/  IMAD.MOV.U32 R168, RZ, RZ, R155 ;  /* 0x000000ffffa87224 */ /* 0x000fe400078e009b */
[--C-:B-1----:R-:W-:Y:S01]  /*8f50*/  FFMA.FTZ R2, R217, c[0x0][0x2d0], -R184.reuse ;  /* 0x0000b400d9027a23 */ /* 0x102fe200000108b8 */
[----:B--2---:R-:W-:Y:S02]  /*8f60*/  F2FP.PACK_AB R109, R201, R203 ;  /* 0x000000cbc96d723e */ /* 0x004fe400000000ff */
[----:B------:R-:W-:Y:S04]  /*8f70*/  MOV R217, R123 ;  /* 0x0000007b00d97202 */ /* 0x000fe80000000f00 */
[----:B------:R1:W-:Y:S01]  /*8f80*/  MUFU.EX2 R202, R2 ;  /* 0x0000000200ca7308 */ /* 0x0003e20000000800 */
[----:B------:R-:W-:Y:S02]  /*8f90*/  MOV R123, R160 ;  /* 0x000000a0007b7202 */ /* 0x000fe40000000f00 */
[----:B------:R-:W-:Y:S01]  /*8fa0*/  MOV R160, R156 ;  /* 0x0000009c00a07202 */ /* 0x000fe20000000f00 */
[----:B-1----:R-:W-:Y:S06]  /*8fb0*/  FFMA.FTZ R2, R241, c[0x0][0x2d0], -R184 ;  /* 0x0000b400f1027a23 */ /* 0x002fec00000108b8 */
[----:B------:R1:W2:Y:S02]  /*8fc0*/  MUFU.EX2 R200, R2 ;  /* 0x0000000200c87308 */ /* 0x0002a40000000800 */
[--C-:B-1----:R-:W-:Y:S01]  /*8fd0*/  FFMA.FTZ R2, R239, c[0x0][0x2d0], -R185.reuse ;  /* 0x0000b400ef027a23 */ /* 0x102fe200000108b9 */
[----:B--2---:R-:W-:Y:S07]  /*8fe0*/  F2FP.PACK_AB R110, R200, R202 ;  /* 0x000000cac86e723e */ /* 0x004fee00000000ff */
[----:B------:R1:W-:Y:S02]  /*8ff0*/  MUFU.EX2 R199, R2 ;  /* 0x0000000200c77308 */ /* 0x0003e40000000800 */
[----:B-1----:R-:W-:Y:S02]  /*9000*/  FFMA.FTZ R2, R243, c[0x0][0x2d0], -R185 ;  /* 0x0000b400f3027a23 */ /* 0x002fe400000108b9 */
[----:B------:R-:W-:Y:S06]  /*9010*/  IMAD.MOV.U32 R243, RZ, RZ, R163 ;  /* 0x000000fffff37224 */ /* 0x000fec00078e00a3 */
[----:B------:R1:W2:Y:S01]  /*9020*/  MUFU.EX2 R198, R2 ;  /* 0x0000000200c67308 */ /* 0x0002a20000000800 */
[----:B------:R-:W-:Y:S02]  /*9030*/  IMAD.MOV.U32 R163, RZ, RZ, R159 ;  /* 0x000000ffffa37224 */ /* 0x000fe400078e009f */
[--C-:B-1----:R-:W-:Y:S01]  /*9040*/  FFMA.FTZ R2, R193, c[0x0][0x2d0], -R150.reuse ;  /* 0x0000b400c1027a23 */ /* 0x102fe20000010896 */
[----:B--2---:R-:W-:Y:S06]  /*9050*/  F2FP.PACK_AB R111, R198, R199 ;  /* 0x000000c7c66f723e */ /* 0x004fec00000000ff */
[----:B------:R1:W-:Y:S01]  /*9060*/  MUFU.EX2 R197, R2 ;  /* 0x0000000200c57308 */ /* 0x0003e20000000800 */
[C---:B------:R-:W-:Y:S08]  /*9070*/  HMMA.16816.F32 R8, R108.reuse, R104, R8 ;  /* 0x000000686c08723c */ /* 0x040ff00000001808 */
[-C--:B------:R-:W-:Y:S08]  /*9080*/  HMMA.16816.F32 R12, R108, R106.reuse, R12 ;  /* 0x0000006a6c0c723c */ /* 0x080ff0000000180c */
[C---:B------:R-:W-:Y:S01]  /*9090*/  HMMA.16816.F32 R16, R100.reuse, R106, R16 ;  /* 0x0000006a6410723c */ /* 0x040fe20000001810 */
[----:B------:R-:W2:Y:S03]  /*90a0*/  LDSM.16.MT88.4 R104, [R222+0x1900] ;  /* 0x00190000de68783b */ /* 0x000ea60000004200 */
[--C-:B-1----:R-:W-:Y:S04]  /*90b0*/  FFMA.FTZ R2, R192, c[0x0][0x2d0], -R150.reuse ;  /* 0x0000b400c0027a23 */ /* 0x102fe80000010896 */
[-C--:B----4-:R-:W-:Y:S01]  /*90c0*/  HMMA.16816.F32 R20, R100, R112.reuse, R20 ;  /* 0x000000706414723c */ /* 0x090fe20000001814 */
        /* <DEDUP_REMOVED lines=11> */
[----:B---3--:R-:W-:Y:S07]  /*9180*/  FFMA.FTZ R2, R126, c[0x0][0x2d0], -R151 ;  /* 0x0000b4007e027a23 */ /* 0x008fee0000010897 */
[C---:B------:R-:W-:Y:S01]  /*9190*/  HMMA.16816.F32 R48, R100.reuse, R118, R48 ;  /* 0x000000766430723c */ /* 0x040fe20000001830 */
[----:B------:R3:W-:Y:S01]  /*91a0*/  MUFU.EX2 R193, R2 ;  /* 0x0000000200c17308 */ /* 0x0007e20000000800 */
[----:B------:R-:W4:Y:S06]  /*91b0*/  LDSM.16.MT88.4 R116, [R222+0x2900] ;  /* 0x00290000de74783b */ /* 0x000f2c0000004200 */
[-C--:B--2---:R-:W-:Y:S08]  /*91c0*/  HMMA.16816.F32 R52, R100, R104.reuse, R52 ;  /* 0x000000686434723c */ /* 0x084ff00000001834 */
[C---:B------:R-:W-:Y:S08]  /*91d0*/  HMMA.16816.F32 R56, R108.reuse, R104, R56 ;  /* 0x000000686c38723c */ /* 0x040ff00000001838 */
[-C--:B------:R-:W-:Y:S01]  /*91e0*/  HMMA.16816.F32 R60, R108, R106.reuse, R60 ;  /* 0x0000006a6c3c723c */ /* 0x080fe2000000183c */
[--C-:B---3--:R-:W-:Y:S03]  /*91f0*/  FFMA.FTZ R2, R125, c[0x0][0x2d0], -R150.reuse ;  /* 0x0000b4007d027a23 */ /* 0x108fe60000010896 */
[----:B------:R-:W-:Y:S01]  /*9200*/  FFMA.FTZ R150, R124, c[0x0][0x2d0], -R150 ;  /* 0x0000b4007c967a23 */ /* 0x000fe20000010896 */
[----:B------:R2:W-:Y:S01]  /*9210*/  MUFU.EX2 R194, R2 ;  /* 0x0000000200c27308 */ /* 0x0005e20000000800 */
[----:B------:R-:W-:Y:S02]  /*9220*/  IMAD.MOV.U32 R124, RZ, RZ, R121 ;  /* 0x000000ffff7c7224 */ /* 0x000fe400078e0079 */
[C---:B------:R-:W-:Y:S01]  /*9230*/  HMMA.16816.F32 R64, R100.reuse, R106, R64 ;  /* 0x0000006a6440723c */ /* 0x040fe20000001840 */
[----:B------:R-:W-:Y:S05]  /*9240*/  IMAD.MOV.U32 R121, RZ, RZ, R166 ;  /* 0x000000ffff797224 */ /* 0x000fea00078e00a6 */
[----:B------:R-:W-:Y:S01]  /*9250*/  MOV R239, R121 ;  /* 0x0000007900ef7202 */ /* 0x000fe20000000f00 */
[----:B------:R-:W3:Y:S01]  /*9260*/  MUFU.EX2 R192, R150 ;  /* 0x0000009600c07308 */ /* 0x000ee20000000800 */
[-C--:B-1----:R-:W-:Y:S01]  /*9270*/  HMMA.16816.F32 R68, R100, R112.reuse, R68 ;  /* 0x000000706444723c */ /* 0x082fe20000001844 */
[----:B------:R-:W-:Y:S03]  /*9280*/  MOV R121, R162 ;  /* 0x000000a200797202 */ /* 0x000fe60000000f00 */
[----:B------:R-:W-:Y:S04]  /*9290*/  MOV R162, R158 ;  /* 0x0000009e00a27202 */ /* 0x000fe80000000f00 */
[C---:B------:R-:W-:Y:S01]  /*92a0*/  HMMA.16816.F32 R72, R108.reuse, R112, R72 ;  /* 0x000000706c48723c */ /* 0x040fe20000001848 */
[--C-:B--2---:R-:W-:Y:S03]  /*92b0*/  FFMA.FTZ R2, R189, c[0x0][0x2d0], -R151.reuse ;  /* 0x0000b400bd027a23 */ /* 0x104fe60000010897 */
[----:B------:R-:W-:Y:S04]  /*92c0*/  FFMA.FTZ R151, R188, c[0x0][0x2d0], -R151 ;  /* 0x0000b400bc977a23 */ /* 0x000fe80000010897 */
[-C--:B------:R-:W-:Y:S01]  /*92d0*/  HMMA.16816.F32 R76, R108, R114.reuse, R76 ;  /* 0x000000726c4c723c */ /* 0x080fe2000000184c */
[----:B------:R1:W-:Y:S03]  /*92e0*/  MUFU.EX2 R191, R2 ;  /* 0x0000000200bf7308 */ /* 0x0003e60000000800 */
[----:B---3--:R-:W-:Y:S04]  /*92f0*/  F2FP.PACK_AB R150, R192, R194 ;  /* 0x000000c2c096723e */ /* 0x008fe800000000ff */
[C---:B------:R-:W-:Y:S01]  /*9300*/  HMMA.16816.F32 R80, R100.reuse, R114, R80 ;  /* 0x000000726450723c */ /* 0x040fe20000001850 */
[----:B------:R-:W-:Y:S02]  /*9310*/  LDSM.16.MT88.4 R112, [R222+0xd00] ;  /* 0x000d0000de70783b */ /* 0x000fe40000004200 */
[----:B------:R-:W2:Y:S05]  /*9320*/  MUFU.EX2 R190, R151 ;  /* 0x0000009700be7308 */ /* 0x000eaa0000000800 */
[-C--:B----4-:R-:W-:Y:S08]  /*9330*/  HMMA.16816.F32 R84, R100, R116.reuse, R84 ;  /* 0x000000746454723c */ /* 0x090ff00000001854 */
[C---:B------:R-:W-:Y:S01]  /*9340*/  HMMA.16816.F32 R88, R108.reuse, R116, R88 ;  /* 0x000000746c58723c */ /* 0x040fe20000001858 */
[----:B-1----:R-:W-:Y:S03]  /*9350*/  FFMA.FTZ R2, R122, c[0x0][0x2d0], -R184 ;  /* 0x0000b4007a027a23 */ /* 0x002fe600000108b8 */
[----:B------:R-:W-:Y:S01]  /*9360*/  MOV R122, R167 ;  /* 0x000000a7007a7202 */ /* 0x000fe20000000f00 */
[----:B------:R1:W-:Y:S03]  /*9370*/  MUFU.EX2 R189, R2 ;  /* 0x0000000200bd7308 */ /* 0x0003e60000000800 */
[-C--:B------:R-:W-:Y:S01]  /*9380*/  HMMA.16816.F32 R92, R108, R118.reuse, R92 ;  /* 0x000000766c5c723c */ /* 0x080fe2000000185c */
[----:B------:R-:W-:Y:S03]  /*9390*/  IMAD.MOV.U32 R241, RZ, RZ, R122 ;  /* 0x000000fffff17224 */ /* 0x000fe600078e007a */
[----:B--2---:R-:W-:Y:S01]  /*93a0*/  F2FP.PACK_AB R151, R190, R191 ;  /* 0x000000bfbe97723e */ /* 0x004fe200000000ff */
[----:B------:R-:W-:Y:S02]  /*93b0*/  IMAD.MOV.U32 R122, RZ, RZ, R161 ;  /* 0x000000ffff7a7224 */ /* 0x000fe400078e00a1 */
[----:B------:R-:W-:Y:S01]  /*93c0*/  IMAD.MOV.U32 R161, RZ, RZ, R157 ;  /* 0x000000ffffa17224 */ /* 0x000fe200078e009d */
[----:B------:R-:W-:Y:S01]  /*93d0*/  HMMA.16816.F32 R96, R100, R118, R96 ;  /* 0x000000766460723c */ /* 0x000fe20000001860 */
[--C-:B-1----:R-:W-:Y:S04]  /*93e0*/  FFMA.FTZ R2, R187, c[0x0][0x2d0], -R184.reuse ;  /* 0x0000b400bb027a23 */ /* 0x102fe800000108b8 */
[----:B------:R1:W2:Y:S02]  /*93f0*/  MUFU.EX2 R188, R2 ;  /* 0x0000000200bc7308 */ /* 0x0002a40000000800 */
[--C-:B-1----:R-:W-:Y:S01]  /*9400*/  FFMA.FTZ R2, R186, c[0x0][0x2d0], -R185.reuse ;  /* 0x0000b400ba027a23 */ /* 0x102fe200000108b9 */
[----:B--2---:R-:W-:Y:S07]  /*9410*/  F2FP.PACK_AB R176, R188, R189 ;  /* 0x000000bdbcb0723e */ /* 0x004fee00000000ff */
[----:B------:R1:W-:Y:S02]  /*9420*/  MUFU.EX2 R186, R2 ;  /* 0x0000000200ba7308 */ /* 0x0003e40000000800 */
[--C-:B-1----:R-:W-:Y:S08]  /*9430*/  FFMA.FTZ R2, R165, c[0x0][0x2d0], -R185.reuse ;  /* 0x0000b400a5027a23 */ /* 0x102ff000000108b9 */
[----:B------:R1:W2:Y:S02]  /*9440*/  MUFU.EX2 R187, R2 ;  /* 0x0000000200bb7308 */ /* 0x0002a40000000800 */
[--C-:B-1----:R-:W-:Y:S01]  /*9450*/  FFMA.FTZ R2, R147, c[0x0][0x2d0], -R184.reuse ;  /* 0x0000b40093027a23 */ /* 0x102fe200000108b8 */
[----:B--2---:R-:W-:Y:S01]  /*9460*/  F2FP.PACK_AB R177, R187, R186 ;  /* 0x000000babbb1723e */ /* 0x004fe200000000ff */
[----:B------:R-:W-:Y:S06]  /*9470*/  FFMA.FTZ R184, R164, c[0x0][0x2d0], -R184 ;  /* 0x0000b400a4b87a23 */ /* 0x000fec00000108b8 */
[----:B------:R1:W-:Y:S01]  /*9480*/  MUFU.EX2 R147, R2 ;  /* 0x0000000200937308 */ /* 0x0003e20000000800 */
[----:B------:R-:W2:Y:S09]  /*9490*/  LDSM.16.MT88.4 R164, [R221+0xd00] ;  /* 0x000d0000dda4783b */ /* 0x000eb20000004200 */
[----:B------:R-:W3:Y:S01]  /*94a0*/  MUFU.EX2 R184, R184 ;  /* 0x000000b800b87308 */ /* 0x000ee20000000800 */
[--C-:B-1----:R-:W-:Y:S02]  /*94b0*/  FFMA.FTZ R2, R124, c[0x0][0x2d0], -R185.reuse ;  /* 0x0000b4007c027a23 */ /* 0x102fe400000108b9 */
[----:B------:R-:W-:Y:S01]  /*94c0*/  FFMA.FTZ R185, R149, c[0x0][0x2d0], -R185 ;  /* 0x0000b40095b97a23 */ /* 0x000fe200000108b9 */
[----:B------:R-:W-:Y:S06]  /*94d0*/  F2FP.PACK_AB R149, R193, R195 ;  /* 0x000000c3c195723e */ /* 0x000fec00000000ff */
[----:B------:R-:W-:Y:S01]  /*94e0*/  MUFU.EX2 R143, R2 ;  /* 0x00000002008f7308 */ /* 0x000fe20000000800 */
[----:B------:R-:W1:Y:S01]  /*94f0*/  LDSM.16.MT88.4 R124, [R221+0x1d00] ;  /* 0x001d0000dd7c783b */ /* 0x000e620000004200 */
[----:B---3--:R-:W-:Y:S08]  /*9500*/  F2FP.PACK_AB R178, R184, R147 ;  /* 0x00000093b8b2723e */ /* 0x008ff000000000ff */
[----:B------:R-:W3:Y:S01]  /*9510*/  MUFU.EX2 R185, R185 ;  /* 0x000000b900b97308 */ /* 0x000ee20000000800 */
[-C--:B--2---:R-:W-:Y:S01]  /*9520*/  HMMA.16816.F32 R152, R148, R164.reuse, R4 ;  /* 0x000000a49498723c */ /* 0x084fe20000001804 */
[----:B------:R-:W2:Y:S01]  /*9530*/  LDSM.16.MT88.4 R4, [R222+0x2d00] ;  /* 0x002d0000de04783b */ /* 0x000ea20000004200 */
[----:B---3--:R-:W-:Y:S07]  /*9540*/  F2FP.PACK_AB R179, R185, R143 ;  /* 0x0000008fb9b3723e */ /* 0x008fee00000000ff */
[C---:B------:R-:W-:Y:S07]  /*9550*/  HMMA.16816.F32 R156, R176.reuse, R164, R8 ;  /* 0x000000a4b09c723c */ /* 0x040fee0000001808 */
[----:B------:R-:W-:Y:S01]  /*9560*/  IMAD.MOV.U32 R8, RZ, RZ, R163 ;  /* 0x000000ffff087224 */ /* 0x000fe200078e00a3 */
[----:B------:R-:W-:Y:S01]  /*9570*/  MOV R10, R162 ;  /* 0x000000a2000a7202 */ /* 0x000fe20000000f00 */
[----:B------:R-:W-:Y:S03]  /*9580*/  IMAD.MOV.U32 R9, RZ, RZ, R161 ;  /* 0x000000ffff097224 */ /* 0x000fe600078e00a1 */
[----:B------:R-:W-:Y:S02]  /*9590*/  MOV R11, R160 ;  /* 0x000000a0000b7202 */ /* 0x000fe40000000f00 */
[-C--:B------:R-:W-:Y:S07]  /*95a0*/  HMMA.16816.F32 R160, R176, R166.reuse, R12 ;  /* 0x000000a6b0a0723c */ /* 0x080fee000000180c */
[----:B------:R-:W-:Y:S01]  /*95b0*/  IMAD.MOV.U32 R14, RZ, RZ, R171 ;  /* 0x000000ffff0e7224 */ /* 0x000fe200078e00ab */
[C---:B------:R-:W-:Y:S01]  /*95c0*/  HMMA.16816.F32 R164, R148.reuse, R166, R16 ;  /* 0x000000a694a4723c */ /* 0x040fe20000001810 */
[----:B------:R-:W3:Y:S03]  /*95d0*/  LDL.LU R16, [R1+0x2c] ;  /* 0x00002c0001107983 */ /* 0x000ee60000300800 */
[----:B------:R-:W-:Y:S01]  /*95e0*/  MOV R15, R170 ;  /* 0x000000aa000f7202 */ /* 0x000fe20000000f00 */
[----:B------:R-:W4:Y:S01]  /*95f0*/  LDL.LU R2, [R1+0x30] ;  /* 0x0000300001027983 */ /* 0x000f220000300800 */
[----:B------:R-:W-:Y:S01]  /*9600*/  MOV R13, R128 ;  /* 0x00000080000d7202 */ /* 0x000fe20000000f00 */
[----:B------:R-:W-:Y:S01]  /*9610*/  IMAD.MOV.U32 R19, RZ, RZ, R123 ;  /* 0x000000ffff137224 */ /* 0x000fe200078e007b */
[-C--:B------:R-:W-:Y:S01]  /*9620*/  HMMA.16816.F32 R100, R148, R112.reuse, R20 ;  /* 0x000000709464723c */ /* 0x080fe20000001814 */
[----:B------:R-:W4:Y:S03]  /*9630*/  LDL.LU R21, [R1+0x24] ;  /* 0x0000240001157983 */ /* 0x000f260000300800 */
[----:B------:R-:W-:Y:S01]  /*9640*/  IMAD.MOV.U32 R17, RZ, RZ, R169 ;  /* 0x000000ffff117224 */ /* 0x000fe200078e00a9 */
[----:B------:R-:W4:Y:S01]  /*9650*/  LDL.LU R23, [R1+0x28] ;  /* 0x0000280001177983 */ /* 0x000f220000300800 */
[----:B------:R-:W-:Y:S01]  /*9660*/  MOV R18, R168 ;  /* 0x000000a800127202 */ /* 0x000fe20000000f00 */
[----:B------:R-:W-:Y:S01]  /*9670*/  IMAD.MOV.U32 R12, RZ, RZ, R129 ;  /* 0x000000ffff0c7224 */ /* 0x000fe200078e0081 */
[C---:B------:R-:W-:Y:S01]  /*9680*/  HMMA.16816.F32 R104, R176.reuse, R112, R24 ;  /* 0x00000070b068723c */ /* 0x040fe20000001818 */
[----:B------:R-:W-:Y:S03]  /*9690*/  MOV R20, R122 ;  /* 0x0000007a00147202 */ /* 0x000fe60000000f00 */
[----:B------:R-:W-:Y:S04]  /*96a0*/  IMAD.MOV.U32 R22, RZ, RZ, R121 ;  /* 0x000000ffff167224 */ /* 0x000fe800078e0079 */
        /* <DEDUP_REMOVED lines=17> */
[----:B------:R-:W-:Y:S07]  /*97c0*/  HMMA.16816.F32 R96, R148, R6, R96 ;  /* 0x000000069460723c */ /* 0x000fee0000001860 */
[----:B------:R-:W-:Y:S02]  /*97d0*/  IMAD.MOV.U32 R148, RZ, RZ, R142 ;  /* 0x000000ffff947224 */ /* 0x000fe400078e008e */
[----:B---3--:R-:W-:Y:S03]  /*97e0*/  FFMA.FTZ R3, R3, R16, R17 ;  /* 0x0000001003037223 */ /* 0x008fe60000010011 */
[----:B----4-:R-:W-:Y:S02]  /*97f0*/  FFMA.FTZ R2, R0, R2, R18 ;  /* 0x0000000200027223 */ /* 0x010fe40000010012 */
[----:B------:R-:W-:Y:S02]  /*9800*/  FADD.FTZ R3, R13, R3 ;  /* 0x000000030d037221 */ /* 0x000fe40000010000 */
[----:B------:R-:W-:Y:S02]  /*9810*/  FFMA.FTZ R141, R141, R21, R20 ;  /* 0x000000158d8d7223 */ /* 0x000fe40000010014 */
[----:B------:R-:W-:Y:S02]  /*9820*/  FADD.FTZ R2, R14, R2 ;  /* 0x000000020e027221 */ /* 0x000fe40000010000 */
[----:B------:R-:W-:Y:S02]  /*9830*/  FFMA.FTZ R140, R140, R23, R22 ;  /* 0x000000178c8c7223 */ /* 0x000fe40000010016 */
        /* <DEDUP_REMOVED lines=57> */
[----:B------:R-:W-:Y:S01]  /*9bd0*/  FADD.FTZ R0, R187, R5 ;  /* 0x00000005bb007221 */ /* 0x000fe20000010000 */
[----:B------:R-:W-:Y:S01]  /*9be0*/  MOV R147, R144 ;  /* 0x0000009000937202 */ /* 0x000fe20000000f00 */
[----:B------:R-:W-:Y:S01]  /*9bf0*/  FADD.FTZ R2, R184, R2 ;  /* 0x00000002b8027221 */ /* 0x000fe20000010000 */
[----:B------:R1:W-:Y:S01]  /*9c00*/  STL [R1+0x28], R3 ;  /* 0x0000280301007387 */ /* 0x0003e20000100800 */
[----:B------:R-:W-:Y:S01]  /*9c10*/  FADD.FTZ R0, R143, R0 ;  /* 0x000000008f007221 */ /* 0x000fe20000010000 */
[----:B------:R-:W-:Y:S01]  /*9c20*/  MOV R143, R145 ;  /* 0x00000091008f7202 */ /* 0x000fe20000000f00 */
[----:B------:R-:W-:Y:S01]  /*9c30*/  IMAD.MOV.U32 R140, RZ, RZ, R146 ;  /* 0x000000ffff8c7224 */ /* 0x000fe200078e0092 */
[----:B------:R1:W-:Y:S01]  /*9c40*/  STL [R1+0x2c], R2 ;  /* 0x00002c0201007387 */ /* 0x0003e20000100800 */
[----:B------:R-:W-:Y:S05]  /*9c50*/  FADD.FTZ R0, R185, R0 ;  /* 0x00000000b9007221 */ /* 0x000fea0000010000 */
[----:B------:R1:W-:Y:S01]  /*9c60*/  STL [R1+0x30], R0 ;  /* 0x0000300001007387 */ /* 0x0003e20000100800 */
[----:B------:R-:W-:-:S05]  /*9c70*/  @P0 BRA `(.L_x_717) ;  /* 0xffffbfb000000947 */ /* 0x000fca000383ffff */
.L_x_714:
[----:B------:R-:W-:-:S13]  /*9c80*/  ISETP.GE.AND P0, PT, R216, RZ, PT ;  /* 0x000000ffd800720c */ /* 0x000fda0003f06270 */
[----:B------:R-:W-:Y:S05]  /*9c90*/  @!P0 BRA `(.L_x_718) ;  /* 0x0000324000008947 */ /* 0x000fea0003800000 */
[----:B------:R-:W2:Y:S01]  /*9ca0*/  LDL.LU R6, [R1+0x44] ;  /* 0x0000440001067983 */ /* 0x000ea20000300800 */
[----:B-1----:R-:W-:Y:S01]  /*9cb0*/  IMAD.MOV.U32 R3, RZ, RZ, R145 ;  /* 0x000000ffff037224 */ /* 0x002fe200078e0091 */
[----:B------:R-:W-:Y:S01]  /*9cc0*/  MOV R147, R142 ;  /* 0x0000008e00937202 */ /* 0x000fe20000000f00 */
[----:B------:R-:W-:Y:S01]  /*9cd0*/  IMAD.MOV.U32 R140, RZ, RZ, R144 ;  /* 0x000000ffff8c7224 */ /* 0x000fe200078e0090 */
[----:B------:R-:W2:Y:S04]  /*9ce0*/  LDL.LU R5, [R1+0x3c] ;  /* 0x00003c0001057983 */ /* 0x000ea80000300800 */
[----:B------:R-:W3:Y:S04]  /*9cf0*/  LDL.LU R4, [R1+0x48] ;  /* 0x0000480001047983 */ /* 0x000ee80000300800 */
[----:B------:R-:W3:Y:S04]  /*9d00*/  LDL.LU R2, [R1+0x40] ;  /* 0x0000400001027983 */ /* 0x000ee80000300800 */
[----:B------:R-:W1:Y:S02]  /*9d10*/  S2R R0, SR_TID.X ;  /* 0x0000000000007919 */ /* 0x000e640000002100 */
[----:B-1----:R-:W-:-:S04]  /*9d20*/  SHF.R.S32.HI R240, RZ, 0x1f, R0 ;  /* 0x0000001ffff07819 */ /* 0x002fc80000011400 */
[----:B------:R-:W-:-:S04]  /*9d30*/  LEA.HI R240, R240, R0, RZ, 0x2 ;  /* 0x00000000f0f07211 */ /* 0x000fc800078f10ff */
[----:B------:R-:W-:-:S05]  /*9d40*/  LOP3.LUT R240, R240, 0xfffffffc, RZ, 0xc0, !PT ;  /* 0xfffffffcf0f07812 */ /* 0x000fca00078ec0ff */
[----:B------:R-:W-:Y:S02]  /*9d50*/  IMAD.IADD R240, R0, 0x1, -R240 ;  /* 0x0000000100f07824 */ /* 0x000fe400078e0af0 */
[----:B------:R-:W-:Y:S02]  /*9d60*/  IMAD.MOV.U32 R0, RZ, RZ, R146 ;  /* 0x000000ffff007224 */ /* 0x000fe400078e0092 */
[----:B------:R-:W-:-:S05]  /*9d70*/  IMAD.SHL.U32 R240, R240, 0x8, RZ ;  /* 0x00000008f0f07824 */ /* 0x000fca00078e00ff */
[----:B------:R-:W-:-:S04]  /*9d80*/  SHF.R.S32.HI R241, RZ, 0x1f, R240 ;  /* 0x0000001ffff17819 */ /* 0x000fc800000114f0 */
[C---:B------:R-:W-:Y:S01]  /*9d90*/  SHF.L.U64.HI R241, R240.reuse, 0x1, R241 ;  /* 0x00000001f0f17819 */ /* 0x040fe200000102f1 */
[----:B------:R-:W-:Y:S01]  /*9da0*/  IMAD.SHL.U32 R240, R240, 0x2, RZ ;  /* 0x00000002f0f07824 */ /* 0x000fe200078e00ff */
[C---:B--2---:R-:W-:Y:S02]  /*9db0*/  SHF.L.U64.HI R239, R5.reuse, 0x1, R6 ;  /* 0x0000000105ef7819 */ /* 0x044fe40000010206 */
[----:B------:R-:W-:Y:S02]  /*9dc0*/  SHF.L.U32 R219, R5, 0x1, RZ ;  /* 0x0000000105db7819 */ /* 0x000fe400000006ff */
[C---:B---3--:R-:W-:Y:S01]  /*9dd0*/  SHF.L.U64.HI R218, R2.reuse, 0x1, R4 ;  /* 0x0000000102da7819 */ /* 0x048fe20000010204 */
[----:B------:R-:W-:Y:S01]  /*9de0*/  IMAD.SHL.U32 R217, R2, 0x2, RZ ;  /* 0x0000000202d97824 */ /* 0x000fe200078e00ff */
[----:B------:R-:W-:Y:S05]  /*9df0*/  BRA `(.L_x_719) ;  /* 0x0000033000007947 */ /* 0x000fea0003800000 */
.L_x_721:
[----:B------:R-:W2:Y:S01]  /*9e00*/  LDL R2, [R1+0x20] ;  /* 0x0000200001027983 */ /* 0x000ea20000100800 */
[----:B------:R-:W-:Y:S01]  /*9e10*/  LEA R141, R216, UR11, 0x6 ;  /* 0x0000000bd88d7c11 */ /* 0x000fe2000f8e30ff */
[----:B------:R-:W-:Y:S02]  /*9e20*/  IMAD.MOV.U32 R237, RZ, RZ, RZ ;  /* 0x000000ffffed7224 */ /* 0x000fe400078e00ff */
[----:B------:R-:W3:Y:S01]  /*9e30*/  LDL R146, [R1] ;  /* 0x0000000001927983 */ /* 0x000ee20000100800 */
[----:B--2---:R-:W-:Y:S05]  /*9e40*/  IADD3 R141, R141, -0x40, R2 ;  /* 0xffffffc08d8d7810 */ /* 0x004fea0007ffe002 */
        /* <DEDUP_REMOVED lines=22> */
[----:B------:R-:W-:Y:S01]  /*9fb0*/  LEA.HI.X R141, R2, c[0x0][0x1cc], R141, 0x1, P0 ;  /* 0x00007300028d7a11 */ /* 0x000fe200000f0c8d */
[----:B------:R-:W1:Y:S04]  /*9fc0*/  SHFL.IDX PT, R142, R144, RZ, 0x1c1f ;  /* 0x001c1fff908e7589 */ /* 0x000e6800000e0000 */
[----:B------:R2:W-:Y:S04]  /*9fd0*/  SHFL.IDX PT, R2, R144, 0x1, 0x1c1f ;  /* 0x003c1f0090027f89 */ /* 0x0005e800000e0000 */
[----:B------:R-:W4:Y:S04]  /*9fe0*/  SHFL.IDX PT, R143, R141, RZ, 0x1c1f ;  /* 0x001c1fff8d8f7589 */ /* 0x000f2800000e0000 */
[----:B------:R-:W5:Y:S01]  /*9ff0*/  SHFL.IDX PT, R141, R141, 0x1, 0x1c1f ;  /* 0x003c1f008d8d7f89 */ /* 0x000f6200000e0000 */
[C---:B-1----:R-:W-:Y:S02]  /*a000*/  IADD3 R176, P0, R142.reuse, R219, RZ ;  /* 0x000000db8eb07210 */ /* 0x042fe40007f1e0ff */
[CC--:B--2---:R-:W-:Y:S05]  /*a010*/  IADD3 R144, P1, R142.reuse, R240.reuse, RZ ;  /* 0x000000f08e907210 */ /* 0x0c4fea0007f3e0ff */
[C---:B----4-:R-:W-:Y:S01]  /*a020*/  IMAD.X R145, R143.reuse, 0x1, R241, P1 ;  /* 0x000000018f917824 */ /* 0x050fe200008e06f1 */
[-C--:B------:R-:W-:Y:S01]  /*a030*/  IADD3 R150, P1, R142, R217.reuse, RZ ;  /* 0x000000d98e967210 */ /* 0x080fe20007f3e0ff */
[C---:B------:R-:W-:Y:S01]  /*a040*/  IMAD.X R177, R143.reuse, 0x1, R239, P0 ;  /* 0x000000018fb17824 */ /* 0x040fe200000e06ef */
[C---:B------:R-:W-:Y:S02]  /*a050*/  IADD3 R148, P0, R2.reuse, R240, RZ ;  /* 0x000000f002947210 */ /* 0x040fe40007f1e0ff */
[----:B---3--:R1:W-:Y:S01]  /*a060*/  LDGSTS.E.BYPASS.LTC128B.128 [R146+0x3100], [R144.64], !P6 ;  /* 0x0310000090927fae */ /* 0x0083e2000f101d4e */
[--C-:B------:R-:W-:Y:S02]  /*a070*/  IMAD.X R151, R143, 0x1, R218.reuse, P1 ;  /* 0x000000018f977824 */ /* 0x100fe400008e06da */
[C---:B-----5:R-:W-:Y:S01]  /*a080*/  IMAD.X R149, R141.reuse, 0x1, R241, P0 ;  /* 0x000000018d957824 */ /* 0x060fe200000e06f1 */
[----:B------:R2:W-:Y:S01]  /*a090*/  LDGSTS.E.BYPASS.LTC128B.128 [R146+0x4100], [R176.64], !P5 ;  /* 0x04100000b0927fae */ /* 0x0005e2000e901d4e */
[C---:B------:R-:W-:Y:S03]  /*a0a0*/  IADD3 R142, P0, R2.reuse, R217, RZ ;  /* 0x000000d9028e7210 */ /* 0x040fe60007f1e0ff */
[----:B------:R2:W-:Y:S02]  /*a0b0*/  LDGSTS.E.BYPASS.LTC128B.128 [R146+0x5100], [R150.64], !P4 ;  /* 0x0510000096927fae */ /* 0x0005e4000e101d4e */
[C---:B------:R-:W-:Y:S02]  /*a0c0*/  IMAD.X R143, R141.reuse, 0x1, R218, P0 ;  /* 0x000000018d8f7824 */ /* 0x040fe400000e06da */
[----:B------:R2:W-:Y:S01]  /*a0d0*/  LDGSTS.E.BYPASS.LTC128B.128 [R146+0x3900], [R148.64], !P6 ;  /* 0x0390000094927fae */ /* 0x0005e2000f101d4e */
[----:B-1----:R-:W-:Y:S05]  /*a0e0*/  IADD3 R144, P1, R2, R219, RZ ;  /* 0x000000db02907210 */ /* 0x002fea0007f3e0ff */
[----:B------:R-:W-:Y:S05]  /*a0f0*/  IMAD.X R145, R141, 0x1, R239, P1 ;  /* 0x000000018d917824 */ /* 0x000fea00008e06ef */
[----:B------:R2:W-:Y:S04]  /*a100*/  LDGSTS.E.BYPASS.LTC128B.128 [R146+0x4900], [R144.64], !P5 ;  /* 0x0490000090927fae */ /* 0x0005e8000e901d4e */
[----:B------:R2:W-:Y:S01]  /*a110*/  LDGSTS.E.BYPASS.LTC128B.128 [R146+0x5900], [R142.64], !P4 ;  /* 0x059000008e927fae */ /* 0x0005e2000e101d4e */
[----:B------:R-:W-:-:S05]  /*a120*/  BRA `(.L_x_720) ;  /* 0x00000b2000007947 */ /* 0x000fca0003800000 */
.L_x_719:
[----:B------:R-:W2:Y:S01]  /*a130*/  LDL R146, [R1+0x4] ;  /* 0x0000040001927983 */ /* 0x000ea20000100800 */
[----:B------:R-:W-:Y:S04]  /*a140*/  DEPBAR.LE SB0, 0x0 ;  /* 0x000080000000791a */ /* 0x000fe80000000000 */
[----:B------:R-:W-:Y:S01]  /*a150*/  IMAD.WIDE.U32 R28, R238, c[0x0][0x208], RZ ;  /* 0x00008200ee1c7a25 */ /* 0x000fe200078e00ff */
[----:B------:R-:W-:Y:S01]  /*a160*/  BAR.SYNC.DEFER_BLOCKING 0x0 ;  /* 0x0000000000007b1d */ /* 0x000fe20000010000 */
[----:B------:R-:W-:Y:S05]  /*a170*/  SHF.R.S32.HI R2, RZ, 0x1f, R238 ;  /* 0x0000001fff027819 */ /* 0x000fea00000114ee */
[----:B------:R-:W-:Y:S04]  /*a180*/  IMAD R2, R2, c[0x0][0x208], RZ ;  /* 0x0000820002027a24 */ /* 0x000fe800078e02ff */
[----:B------:R-:W-:Y:S04]  /*a190*/  IMAD R2, R238, c[0x0][0x20c], R2 ;  /* 0x00008300ee027a24 */ /* 0x000fe800078e0202 */
[----:B------:R-:W-:Y:S01]  /*a1a0*/  IMAD.IADD R29, R29, 0x1, R2 ;  /* 0x000000011d1d7824 */ /* 0x000fe200078e0202 */
[----:B------:R-:W-:Y:S03]  /*a1b0*/  SHF.R.S32.HI R2, RZ, 0x1f, R237 ;  /* 0x0000001fff027819 */ /* 0x000fe600000114ed */
[C---:B------:R-:W-:Y:S04]  /*a1c0*/  IMAD.WIDE.U32 R36, R237.reuse, c[0x0][0x218], R28 ;  /* 0x00008600ed247a25 */ /* 0x040fe800078e001c */
[----:B------:R-:W-:Y:S01]  /*a1d0*/  IMAD R2, R2, c[0x0][0x218], RZ ;  /* 0x0000860002027a24 */ /* 0x000fe200078e02ff */
[----:B------:R-:W-:Y:S03]  /*a1e0*/  LDSM.16.M88.4 R64, [R223+0x6100] ;  /* 0x00610000df40783b */ /* 0x000fe60000000200 */
[----:B------:R-:W-:Y:S01]  /*a1f0*/  IMAD R38, R237, c[0x0][0x21c], R2 ;  /* 0x00008700ed267a24 */ /* 0x000fe200078e0202 */
[----:B------:R-:W-:Y:S02]  /*a200*/  IADD3 R2, P0, R36, UR22, RZ ;  /* 0x0000001624027c10 */ /* 0x000fe4000ff1e0ff */
[----:B------:R-:W1:Y:S02]  /*a210*/  LDSM.16.M88.4 R16, [R220+0x3100] ;  /* 0x00310000dc10783b */ /* 0x000e640000000200 */
[----:B------:R-:W-:Y:S02]  /*a220*/  IADD3.X R40, R37, UR17, R38, P0, !PT ;  /* 0x0000001125287c10 */ /* 0x000fe400087fe426 */
[C---:B------:R-:W-:Y:S02]  /*a230*/  LEA R141, P0, R2.reuse, c[0x0][0x1f8], 0x1 ;  /* 0x00007e00028d7a11 */ /* 0x040fe400078008ff */
[----:B------:R-:W3:Y:S02]  /*a240*/  LDSM.16.M88.4 R60, [R223+0x7100] ;  /* 0x00710000df3c783b */ /* 0x000ee40000000200 */
[----:B------:R-:W-:Y:S04]  /*a250*/  LEA.HI.X R2, R2, c[0x0][0x1fc], R40, 0x1, P0 ;  /* 0x00007f0002027a11 */ /* 0x000fe800000f0c28 */
[----:B------:R-:W4:Y:S06]  /*a260*/  LDSM.16.M88.4 R32, [R220+0x3500] ;  /* 0x00350000dc20783b */ /* 0x000f2c0000000200 */
[----:B------:R-:W-:Y:S06]  /*a270*/  LDSM.16.M88.4 R48, [R220+0x3900] ;  /* 0x00390000dc30783b */ /* 0x000fec0000000200 */
[----:B------:R-:W-:Y:S06]  /*a280*/  LDSM.16.M88.4 R148, [R220+0x3d00] ;  /* 0x003d0000dc94783b */ /* 0x000fec0000000200 */
[----:B------:R-:W-:Y:S06]  /*a290*/  LDSM.16.M88.4 R176, [R224+0x6100] ;  /* 0x00610000e0b0783b */ /* 0x000fec0000000200 */
[----:B------:R-:W-:Y:S01]  /*a2a0*/  LDSM.16.M88.4 R180, [R225] ;  /* 0x00000000e1b4783b */ /* 0x000fe20000000200 */
[-C--:B-1----:R-:W-:Y:S05]  /*a2b0*/  HMMA.16816.F32 R4, R64, R16.reuse, RZ ;  /* 0x000000104004723c */ /* 0x082fea00000018ff */
[----:B------:R-:W-:Y:S03]  /*a2c0*/  LDSM.16.M88.4 R184, [R224+0x7100] ;  /* 0x00710000e0b8783b */ /* 0x000fe60000000200 */
[C---:B---3--:R-:W-:Y:S03]  /*a2d0*/  HMMA.16816.F32 R8, R60.reuse, R16, RZ ;  /* 0x000000103c08723c */ /* 0x048fe600000018ff */
[----:B------:R-:W-:Y:S06]  /*a2e0*/  LDSM.16.M88.4 R188, [R235] ;  /* 0x00000000ebbc783b */ /* 0x000fec0000000200 */
[----:B------:R-:W-:Y:S01]  /*a2f0*/  LDSM.16.M88.4 R192, [R234] ;  /* 0x00000000eac0783b */ /* 0x000fe20000000200 */
[-C--:B------:R-:W-:Y:S05]  /*a300*/  HMMA.16816.F32 R12, R60, R18.reuse, RZ ;  /* 0x000000123c0c723c */ /* 0x080fea00000018ff */
[----:B------:R-:W1:Y:S03]  /*a310*/  SHFL.IDX PT, R143, R141, RZ, 0x1c1f ;  /* 0x001c1fff8d8f7589 */ /* 0x000e6600000e0000 */
[C---:B------:R-:W-:Y:S03]  /*a320*/  HMMA.16816.F32 R16, R64.reuse, R18, RZ ;  /* 0x000000124010723c */ /* 0x040fe600000018ff */
[----:B------:R-:W3:Y:S05]  /*a330*/  SHFL.IDX PT, R142, R2, RZ, 0x1c1f ;  /* 0x001c1fff028e7589 */ /* 0x000eea00000e0000 */
[-C--:B----4-:R-:W-:Y:S01]  /*a340*/  HMMA.16816.F32 R20, R64, R32.reuse, RZ ;  /* 0x000000204014723c */ /* 0x090fe200000018ff */
[----:B------:R-:W-:Y:S06]  /*a350*/  SHFL.IDX PT, R141, R141, 0x1, 0x1c1f ;  /* 0x003c1f008d8d7f89 */ /* 0x000fec00000e0000 */
[----:B------:R-:W-:Y:S01]  /*a360*/  SHFL.IDX PT, R2, R2, 0x1, 0x1c1f ;  /* 0x003c1f0002027f89 */ /* 0x000fe200000e0000 */
[C---:B------:R-:W-:Y:S04]  /*a370*/  HMMA.16816.F32 R24, R60.reuse, R32, RZ ;  /* 0x000000203c18723c */ /* 0x040fe800000018ff */
[CC--:B-1----:R-:W-:Y:S02]  /*a380*/  IADD3 R196, P1, R143.reuse, R240.reuse, RZ ;  /* 0x000000f08fc47210 */ /* 0x0c2fe40007f3e0ff */
[C---:B------:R-:W-:Y:S02]  /*a390*/  IADD3 R144, P0, R143.reuse, R219, RZ ;  /* 0x000000db8f907210 */ /* 0x040fe40007f1e0ff */
[-C--:B------:R-:W-:Y:S01]  /*a3a0*/  HMMA.16816.F32 R28, R60, R34.reuse, RZ ;  /* 0x000000223c1c723c */ /* 0x080fe200000018ff */
[C---:B---3--:R-:W-:Y:S03]  /*a3b0*/  IMAD.X R197, R142.reuse, 0x1, R241, P1 ;  /* 0x000000018ec57824 */ /* 0x048fe600008e06f1 */
[C---:B------:R-:W-:Y:S04]  /*a3c0*/  IMAD.X R145, R142.reuse, 0x1, R239, P0 ;  /* 0x000000018e917824 */ /* 0x040fe800000e06ef */
        /* <DEDUP_REMOVED lines=10> */
[-C--:B------:R-:W-:Y:S08]  /*a470*/  HMMA.16816.F32 R4, R176, R180.reuse, R4 ;  /* 0x000000b4b004723c */ /* 0x080ff00000001804 */
        /* <DEDUP_REMOVED lines=10> */
[C---:B------:R-:W-:Y:S01]  /*a520*/  HMMA.16816.F32 R48, R176.reuse, R190, R48 ;  /* 0x000000beb030723c */ /* 0x040fe20000001830 */
[----:B------:R-:W-:Y:S01]  /*a530*/  @!PT LDS RZ, [RZ] ;  /* 0x00000000fffff984 */ /* 0x000fe20000000800 */
[----:B------:R-:W-:Y:S01]  /*a540*/  @!PT LDS RZ, [RZ] ;  /* 0x00000000fffff984 */ /* 0x000fe20000000800 */
[----:B------:R-:W-:Y:S01]  /*a550*/  @!PT LDS RZ, [RZ] ;  /* 0x00000000fffff984 */ /* 0x000fe20000000800 */
[----:B--2---:R1:W-:Y:S07]  /*a560*/  LDGSTS.E.BYPASS.LTC128B.128 [R146], [R196.64], !P6 ;  /* 0x00000000c4927fae */ /* 0x0043ee000f101d4e */
[-C--:B------:R-:W-:Y:S01]  /*a570*/  HMMA.16816.F32 R52, R176, R192.reuse, R52 ;  /* 0x000000c0b034723c */ /* 0x080fe20000001834 */
[----:B------:R2:W-:Y:S07]  /*a580*/  LDGSTS.E.BYPASS.LTC128B.128 [R146+0x1000], [R144.64], !P5 ;  /* 0x0100000090927fae */ /* 0x0005ee000e901d4e */
[C---:B------:R-:W-:Y:S08]  /*a590*/  HMMA.16816.F32 R56, R184.reuse, R192, R56 ;  /* 0x000000c0b838723c */ /* 0x040ff00000001838 */
[-C--:B------:R-:W-:Y:S08]  /*a5a0*/  HMMA.16816.F32 R60, R184, R194.reuse, R60 ;  /* 0x000000c2b83c723c */ /* 0x080ff0000000183c */
[----:B------:R-:W-:Y:S04]  /*a5b0*/  HMMA.16816.F32 R64, R176, R194, R64 ;  /* 0x000000c2b040723c */ /* 0x000fe80000001840 */
[----:B-1----:R-:W-:Y:S02]  /*a5c0*/  IADD3 R196, P1, R143, R217, RZ ;  /* 0x000000d98fc47210 */ /* 0x002fe40007f3e0ff */
[C---:B--2---:R-:W-:Y:S03]  /*a5d0*/  IADD3 R144, P0, R141.reuse, R240, RZ ;  /* 0x000000f08d907210 */ /* 0x044fe60007f1e0ff */
[--C-:B------:R-:W-:Y:S03]  /*a5e0*/  IMAD.X R197, R142, 0x1, R218.reuse, P1 ;  /* 0x000000018ec57824 */ /* 0x100fe600008e06da */
[C---:B------:R-:W-:Y:S01]  /*a5f0*/  IADD3 R198, P1, R141.reuse, R219, RZ ;  /* 0x000000db8dc67210 */ /* 0x040fe20007f3e0ff */
[C---:B------:R-:W-:Y:S01]  /*a600*/  IMAD.X R145, R2.reuse, 0x1, R241, P0 ;  /* 0x0000000102917824 */ /* 0x040fe200000e06f1 */
[----:B------:R1:W-:Y:S01]  /*a610*/  LDGSTS.E.BYPASS.LTC128B.128 [R146+0x2000], [R196.64], !P4 ;  /* 0x02000000c4927fae */ /* 0x0003e2000e101d4e */
[----:B------:R-:W-:Y:S02]  /*a620*/  IADD3 R142, P0, R141, R217, RZ ;  /* 0x000000d98d8e7210 */ /* 0x000fe40007f1e0ff */
[C---:B------:R-:W-:Y:S03]  /*a630*/  IMAD.X R199, R2.reuse, 0x1, R239, P1 ;  /* 0x0000000102c77824 */ /* 0x040fe600008e06ef */
[----:B------:R2:W-:Y:S01]  /*a640*/  LDGSTS.E.BYPASS.LTC128B.128 [R146+0x800], [R144.64], !P6 ;  /* 0x0080000090927fae */ /* 0x0005e2000f101d4e */
[----:B------:R-:W-:Y:S01]  /*a650*/  IMAD.X R143, R2, 0x1, R218, P0 ;  /* 0x00000001028f7824 */ /* 0x000fe200000e06da */
[----:B------:R-:W-:Y:S04]  /*a660*/  ISETP.GE.AND P0, PT, R216, 0x1, PT ;  /* 0x00000001d800780c */ /* 0x000fe80003f06270 */
[----:B------:R1:W-:Y:S06]  /*a670*/  LDGSTS.E.BYPASS.LTC128B.128 [R146+0x1800], [R198.64], !P5 ;  /* 0x01800000c6927fae */ /* 0x0003ec000e901d4e */
[----:B------:R2:W-:Y:S06]  /*a680*/  LDGSTS.E.BYPASS.LTC128B.128 [R146+0x2800], [R142.64], !P4 ;  /* 0x028000008e927fae */ /* 0x0005ec000e101d4e */
[----:B------:R-:W-:Y:S06]  /*a690*/  LDSM.16.M88.4 R200, [R220+0x4100] ;  /* 0x00410000dcc8783b */ /* 0x000fec0000000200 */
[----:B------:R-:W-:Y:S06]  /*a6a0*/  LDSM.16.M88.4 R204, [R223+0x9100] ;  /* 0x00910000dfcc783b */ /* 0x000fec0000000200 */
[----:B------:R-:W-:Y:S06]  /*a6b0*/  LDSM.16.M88.4 R180, [R220+0x4500] ;  /* 0x00450000dcb4783b */ /* 0x000fec0000000200 */
[----:B-1----:R-:W1:Y:S06]  /*a6c0*/  LDSM.16.M88.4 R196, [R223+0x8100] ;  /* 0x00810000dfc4783b */ /* 0x002e6c0000000200 */
[----:B------:R-:W0:Y:S06]  /*a6d0*/  LDGDEPBAR ;  /* 0x00000000000079af */ /* 0x000e2c0000000000 */
[----:B------:R-:W3:Y:S06]  /*a6e0*/  LDSM.16.M88.4 R148, [R220+0x4900] ;  /* 0x00490000dc94783b */ /* 0x000eec0000000200 */
[----:B------:R-:W4:Y:S06]  /*a6f0*/  LDSM.16.M88.4 R184, [R220+0x4d00] ;  /* 0x004d0000dcb8783b */ /* 0x000f2c0000000200 */
[----:B------:R-:W-:Y:S06]  /*a700*/  LDSM.16.M88.4 R176, [R224+0x8100] ;  /* 0x00810000e0b0783b */ /* 0x000fec0000000200 */
[----:B------:R-:W5:Y:S06]  /*a710*/  LDSM.16.M88.4 R188, [R233] ;  /* 0x00000000e9bc783b */ /* 0x000f6c0000000200 */
[----:B------:R-:W2:Y:S01]  /*a720*/  LDSM.16.M88.4 R192, [R224+0x9100] ;  /* 0x00910000e0c0783b */ /* 0x000ea20000000200 */
[-C--:B-1----:R-:W-:Y:S05]  /*a730*/  HMMA.16816.F32 R4, R196, R200.reuse, R4 ;  /* 0x000000c8c404723c */ /* 0x082fea0000001804 */
[----:B------:R-:W-:Y:S03]  /*a740*/  LDSM.16.M88.4 R208, [R231] ;  /* 0x00000000e7d0783b */ /* 0x000fe60000000200 */
[C---:B------:R-:W-:Y:S03]  /*a750*/  HMMA.16816.F32 R8, R204.reuse, R200, R8 ;  /* 0x000000c8cc08723c */ /* 0x040fe60000001808 */
[----:B------:R-:W-:Y:S05]  /*a760*/  LDSM.16.M88.4 R212, [R230] ;  /* 0x00000000e6d4783b */ /* 0x000fea0000000200 */
[-C--:B------:R-:W-:Y:S08]  /*a770*/  HMMA.16816.F32 R12, R204, R202.reuse, R12 ;  /* 0x000000cacc0c723c */ /* 0x080ff0000000180c */
[C---:B------:R-:W-:Y:S01]  /*a780*/  HMMA.16816.F32 R16, R196.reuse, R202, R16 ;  /* 0x000000cac410723c */ /* 0x040fe20000001810 */
[----:B------:R-:W1:Y:S07]  /*a790*/  LDSM.16.M88.4 R200, [R232] ;  /* 0x00000000e8c8783b */ /* 0x000e6e0000000200 */
        /* <DEDUP_REMOVED lines=9> */
[----:B------:R-:W3:Y:S07]  /*a830*/  LDSM.16.M88.4 R148, [R223+0xa100] ;  /* 0x00a10000df94783b */ /* 0x000eee0000000200 */
[-C--:B----4-:R-:W-:Y:S08]  /*a840*/  HMMA.16816.F32 R52, R196, R184.reuse, R52 ;  /* 0x000000b8c434723c */ /* 0x090ff00000001834 */
[C---:B------:R-:W-:Y:S08]  /*a850*/  HMMA.16816.F32 R56, R204.reuse, R184, R56 ;  /* 0x000000b8cc38723c */ /* 0x040ff00000001838 */
[-C--:B------:R-:W-:Y:S01]  /*a860*/  HMMA.16816.F32 R60, R204, R186.reuse, R60 ;  /* 0x000000bacc3c723c */ /* 0x080fe2000000183c */
[----:B------:R-:W-:Y:S07]  /*a870*/  LDSM.16.M88.4 R204, [R224+0xb100] ;  /* 0x00b10000e0cc783b */ /* 0x000fee0000000200 */
[----:B------:R-:W-:Y:S01]  /*a880*/  HMMA.16816.F32 R64, R196, R186, R64 ;  /* 0x000000bac440723c */ /* 0x000fe20000001840 */
[----:B------:R-:W4:Y:S06]  /*a890*/  LDSM.16.M88.4 R184, [R223+0xb100] ;  /* 0x00b10000dfb8783b */ /* 0x000f2c0000000200 */
[----:B------:R-:W-:Y:S01]  /*a8a0*/  LDSM.16.M88.4 R196, [R220+0x5d00] ;  /* 0x005d0000dcc4783b */ /* 0x000fe20000000200 */
[-C--:B-----5:R-:W-:Y:S08]  /*a8b0*/  HMMA.16816.F32 R4, R176, R188.reuse, R4 ;  /* 0x000000bcb004723c */ /* 0x0a0ff00000001804 */
[C---:B--2---:R-:W-:Y:S08]  /*a8c0*/  HMMA.16816.F32 R8, R192.reuse, R188, R8 ;  /* 0x000000bcc008723c */ /* 0x044ff00000001808 */
[-C--:B------:R-:W-:Y:S08]  /*a8d0*/  HMMA.16816.F32 R12, R192, R190.reuse, R12 ;  /* 0x000000bec00c723c */ /* 0x080ff0000000180c */
[C---:B------:R-:W-:Y:S01]  /*a8e0*/  HMMA.16816.F32 R16, R176.reuse, R190, R16 ;  /* 0x000000beb010723c */ /* 0x040fe20000001810 */
[----:B------:R-:W2:Y:S07]  /*a8f0*/  LDSM.16.M88.4 R188, [R220+0x5500] ;  /* 0x00550000dcbc783b */ /* 0x000eae0000000200 */
[-C--:B-1----:R-:W-:Y:S08]  /*a900*/  HMMA.16816.F32 R20, R176, R200.reuse, R20 ;  /* 0x000000c8b014723c */ /* 0x082ff00000001814 */
        /* <DEDUP_REMOVED lines=12> */
[----:B------:R-:W1:Y:S07]  /*a9d0*/  LDSM.16.M88.4 R192, [R220+0x5900] ;  /* 0x00590000dcc0783b */ /* 0x000e6e0000000200 */
[----:B------:R-:W-:Y:S01]  /*a9e0*/  HMMA.16816.F32 R64, R176, R214, R64 ;  /* 0x000000d6b040723c */ /* 0x000fe20000001840 */
[----:B------:R-:W5:Y:S06]  /*a9f0*/  LDSM.16.M88.4 R176, [R224+0xa100] ;  /* 0x00a10000e0b0783b */ /* 0x000f6c0000000200 */
[----:B------:R-:W1:Y:S01]  /*aa00*/  LDSM.16.M88.4 R212, [R227] ;  /* 0x00000000e3d4783b */ /* 0x000e620000000200 */
[-C--:B---3--:R-:W-:Y:S08]  /*aa10*/  HMMA.16816.F32 R4, R148, R180.reuse, R4 ;  /* 0x000000b49404723c */ /* 0x088ff00000001804 */
[C---:B----4-:R-:W-:Y:S08]  /*aa20*/  HMMA.16816.F32 R8, R184.reuse, R180, R8 ;  /* 0x000000b4b808723c */ /* 0x050ff00000001808 */
[-C--:B------:R-:W-:Y:S08]  /*aa30*/  HMMA.16816.F32 R12, R184, R182.reuse, R12 ;  /* 0x000000b6b80c723c */ /* 0x080ff0000000180c */
[C---:B------:R-:W-:Y:S01]  /*aa40*/  HMMA.16816.F32 R16, R148.reuse, R182, R16 ;  /* 0x000000b69410723c */ /* 0x040fe20000001810 */
[----:B------:R-:W3:Y:S01]  /*aa50*/  LDSM.16.M88.4 R180, [R226] ;  /* 0x00000000e2b4783b */ /* 0x000ee20000000200 */
[----:B------:R-:W-:Y:S05]  /*aa60*/  DEPBAR.LE SB0, 0x0 ;  /* 0x000080000000791a */ /* 0x000fea0000000000 */
[----:B------:R-:W-:Y:S01]  /*aa70*/  BAR.SYNC.DEFER_BLOCKING 0x0 ;  /* 0x0000000000007b1d */ /* 0x000fe20000010000 */
[-C--:B--2---:R-:W-:Y:S08]  /*aa80*/  HMMA.16816.F32 R20, R148, R188.reuse, R20 ;  /* 0x000000bc9414723c */ /* 0x084ff00000001814 */
        /* <DEDUP_REMOVED lines=26> */
[----:B------:R-:W-:Y:S01]  /*ac30*/  HMMA.16816.F32 R64, R176, R182, R64 ;  /* 0x000000b6b040723c */ /* 0x000fe20000001840 */
[----:B------:R-:W-:-:S07]  /*ac40*/  @P0 BRA `(.L_x_721) ;  /* 0xfffff1b000000947 */ /* 0x000fce000383ffff */
.L_x_720:
[----:B------:R-:W-:Y:S01]  /*ac50*/  FMNMX.FTZ R2, R4, R0, !PT ;  /* 0x0000000004027209 */ /* 0x000fe20007810000 */
[----:B--2---:R-:W-:Y:S01]  /*ac60*/  LDSM.16.MT88.4 R176, [R221+0x100] ;  /* 0x00010000ddb0783b */ /* 0x004fe20000004200 */
        /* <DEDUP_REMOVED lines=63> */
[----:B------:R-:W-:Y:S01]  /*b060*/  ISETP.GT.AND P0, PT, R216, RZ, PT ;  /* 0x000000ffd800720c */ /* 0x000fe20003f04270 */
[----:B------:R-:W1:Y:S01]  /*b070*/  SHFL.BFLY PT, R148, R141, 0x2, 0x1f ;  /* 0x0c401f008d947f89 */ /* 0x000e6200000e0000 */
[----:B------:R-:W-:Y:S04]  /*b080*/  FMNMX.FTZ R143, R42, R143, !PT ;  /* 0x0000008f2a8f7209 */ /* 0x000fe80007810000 */
[----:B------:R-:W-:Y:S04]  /*b090*/  FMNMX.FTZ R143, R43, R143, !PT ;  /* 0x0000008f2b8f7209 */ /* 0x000fe80007810000 */
[----:B------:R-:W-:Y:S02]  /*b0a0*/  FMNMX.FTZ R143, R46, R143, !PT ;  /* 0x0000008f2e8f7209 */ /* 0x000fe40007810000 */
[----:B-1----:R-:W-:Y:S02]  /*b0b0*/  FMNMX.FTZ R2, R2, R145, !PT ;  /* 0x0000009102027209 */ /* 0x002fe40007810000 */
[----:B------:R-:W-:Y:S03]  /*b0c0*/  FMNMX.FTZ R142, R142, R144, !PT ;  /* 0x000000908e8e7209 */ /* 0x000fe60007810000 */
[----:B------:R-:W1:Y:S08]  /*b0d0*/  SHFL.BFLY PT, R146, R2, 0x1, 0x1f ;  /* 0x0c201f0002927f89 */ /* 0x000e7000000e0000 */
[----:B------:R-:W1:Y:S01]  /*b0e0*/  SHFL.BFLY PT, R145, R142, 0x1, 0x1f ;  /* 0x0c201f008e917f89 */ /* 0x000e6200000e0000 */
[----:B------:R-:W-:Y:S07]  /*b0f0*/  FMNMX.FTZ R141, R141, R148, !PT ;  /* 0x000000948d8d7209 */ /* 0x000fee0007810000 */
[----:B------:R-:W1:Y:S02]  /*b100*/  SHFL.BFLY PT, R144, R141, 0x1, 0x1f ;  /* 0x0c201f008d907f89 */ /* 0x000e6400000e0000 */
[----:B-1----:R-:W-:Y:S02]  /*b110*/  FMNMX.FTZ R146, R2, R146, !PT ;  /* 0x0000009202927209 */ /* 0x002fe40007810000 */
[----:B------:R-:W-:Y:S03]  /*b120*/  FMNMX.FTZ R2, R47, R143, !PT ;  /* 0x0000008f2f027209 */ /* 0x000fe60007810000 */
[----:B------:R-:W-:Y:S01]  /*b130*/  FADD.FTZ R0, -R146, R0 ;  /* 0x0000000092007221 */ /* 0x000fe20000010100 */
[----:B------:R-:W-:Y:S01]  /*b140*/  FMNMX.FTZ R143, R58, R2, !PT ;  /* 0x000000023a8f7209 */ /* 0x000fe20007810000 */
[----:B------:R-:W-:Y:S01]  /*b150*/  FMUL.FTZ R184, R146, c[0x0][0x2d0] ;  /* 0x0000b40092b87a20 */ /* 0x000fe20000410000 */
[----:B------:R-:W-:Y:S01]  /*b160*/  FMNMX.FTZ R145, R142, R145, !PT ;  /* 0x000000918e917209 */ /* 0x000fe20007810000 */
[----:B------:R-:W-:Y:S01]  /*b170*/  FMUL.FTZ R2, R0, c[0x0][0x2d0] ;  /* 0x0000b40000027a20 */ /* 0x000fe20000410000 */
[----:B------:R-:W-:Y:S01]  /*b180*/  FMNMX.FTZ R0, R59, R143, !PT ;  /* 0x0000008f3b007209 */ /* 0x000fe20007810000 */
[--C-:B------:R-:W-:Y:S02]  /*b190*/  FFMA.FTZ R16, R16, c[0x0][0x2d0], -R184.reuse ;  /* 0x0000b40010107a23 */ /* 0x100fe400000108b8 */
[----:B------:R1:W1:Y:S01]  /*b1a0*/  MUFU.EX2 R143, R2 ;  /* 0x00000002008f7308 */ /* 0x0002620000000800 */
[----:B------:R-:W-:Y:S01]  /*b1b0*/  FMNMX.FTZ R0, R62, R0, !PT ;  /* 0x000000003e007209 */ /* 0x000fe20007810000 */
[----:B------:R-:W-:Y:S01]  /*b1c0*/  FMUL.FTZ R185, R145, c[0x0][0x2d0] ;  /* 0x0000b40091b97a20 */ /* 0x000fe20000410000 */
[----:B------:R-:W-:Y:S01]  /*b1d0*/  FMNMX.FTZ R144, R141, R144, !PT ;  /* 0x000000908d907209 */ /* 0x000fe20007810000 */
[--C-:B------:R-:W-:Y:S01]  /*b1e0*/  FFMA.FTZ R17, R17, c[0x0][0x2d0], -R184.reuse ;  /* 0x0000b40011117a23 */ /* 0x100fe200000108b8 */
[----:B------:R-:W-:Y:S01]  /*b1f0*/  FMNMX.FTZ R0, R63, R0, !PT ;  /* 0x000000003f007209 */ /* 0x000fe20007810000 */
[--C-:B------:R-:W-:Y:S02]  /*b200*/  FFMA.FTZ R18, R18, c[0x0][0x2d0], -R185.reuse ;  /* 0x0000b40012127a23 */ /* 0x100fe400000108b9 */
[--C-:B------:R-:W-:Y:S02]  /*b210*/  FFMA.FTZ R19, R19, c[0x0][0x2d0], -R185.reuse ;  /* 0x0000b40013137a23 */ /* 0x100fe400000108b9 */
        /* <DEDUP_REMOVED lines=8> */
[----:B------:R-:W-:Y:S02]  /*b2a0*/  FFMA.FTZ R38, R38, c[0x0][0x2d0], -R185 ;  /* 0x0000b40026267a23 */ /* 0x000fe400000108b9 */
[----:B-1----:R-:W-:Y:S02]  /*b2b0*/  FADD.FTZ R2, -R145, R3 ;  /* 0x0000000391027221 */ /* 0x002fe40000010100 */
[----:B------:R-:W1:Y:S01]  /*b2c0*/  SHFL.BFLY PT, R3, R0, 0x2, 0x1f ;  /* 0x0c401f0000037f89 */ /* 0x000e6200000e0000 */
[C---:B------:R-:W-:Y:S02]  /*b2d0*/  FMUL.FTZ R100, R143.reuse, R100 ;  /* 0x000000648f647220 */ /* 0x040fe40000410000 */
[----:B------:R-:W-:Y:S02]  /*b2e0*/  FMUL.FTZ R2, R2, c[0x0][0x2d0] ;  /* 0x0000b40002027a20 */ /* 0x000fe40000410000 */
[----:B------:R-:W1:Y:S01]  /*b2f0*/  MUFU.EX2 R247, R5 ;  /* 0x0000000500f77308 */ /* 0x000e620000000800 */
[----:B------:R-:W-:Y:S02]  /*b300*/  FMUL.FTZ R101, R143, R101 ;  /* 0x000000658f657220 */ /* 0x000fe40000410000 */
[--C-:B------:R-:W-:Y:S02]  /*b310*/  FFMA.FTZ R39, R39, c[0x0][0x2d0], -R185.reuse ;  /* 0x0000b40027277a23 */ /* 0x100fe400000108b9 */
[----:B------:R-:W-:Y:S02]  /*b320*/  FMUL.FTZ R16, R143, R164 ;  /* 0x000000a48f107220 */ /* 0x000fe40000410000 */
[--C-:B------:R-:W-:Y:S02]  /*b330*/  FFMA.FTZ R48, R48, c[0x0][0x2d0], -R184.reuse ;  /* 0x0000b40030307a23 */ /* 0x100fe400000108b8 */
[----:B------:R-:W-:Y:S01]  /*b340*/  FFMA.FTZ R49, R49, c[0x0][0x2d0], -R184 ;  /* 0x0000b40031317a23 */ /* 0x000fe200000108b8 */
[----:B------:R1:W1:Y:S01]  /*b350*/  MUFU.EX2 R141, R2 ;  /* 0x00000002008d7308 */ /* 0x0002620000000800 */
[--C-:B------:R-:W-:Y:S02]  /*b360*/  FFMA.FTZ R50, R50, c[0x0][0x2d0], -R185.reuse ;  /* 0x0000b40032327a23 */ /* 0x100fe400000108b9 */
[----:B------:R-:W-:Y:S02]  /*b370*/  FFMA.FTZ R51, R51, c[0x0][0x2d0], -R185 ;  /* 0x0000b40033337a23 */ /* 0x000fe400000108b9 */
[C---:B------:R-:W-:Y:S02]  /*b380*/  FMUL.FTZ R4, R143.reuse, R152 ;  /* 0x000000988f047220 */ /* 0x040fe40000410000 */
[C---:B------:R-:W-:Y:S01]  /*b390*/  FMUL.FTZ R112, R143.reuse, R112 ;  /* 0x000000708f707220 */ /* 0x040fe20000410000 */
[----:B-1----:R-:W-:Y:S02]  /*b3a0*/  FMNMX.FTZ R0, R0, R3, !PT ;  /* 0x0000000300007209 */ /* 0x002fe40007810000 */
[----:B------:R-:W1:Y:S01]  /*b3b0*/  MUFU.EX2 R248, R17 ;  /* 0x0000001100f87308 */ /* 0x000e620000000800 */
[C---:B------:R-:W-:Y:S02]  /*b3c0*/  FMUL.FTZ R113, R143.reuse, R113 ;  /* 0x000000718f717220 */ /* 0x040fe40000410000 */
[----:B------:R-:W-:Y:S01]  /*b3d0*/  FMUL.FTZ R116, R143, R116 ;  /* 0x000000748f747220 */ /* 0x000fe20000410000 */
[----:B------:R-:W-:Y:S01]  /*b3e0*/  F2FP.PACK_AB R148, R247, R245 ;  /* 0x000000f5f794723e */ /* 0x000fe200000000ff */
[C---:B------:R-:W-:Y:S02]  /*b3f0*/  FMUL.FTZ R5, R143.reuse, R153 ;  /* 0x000000998f057220 */ /* 0x040fe40000410000 */
[C---:B------:R-:W-:Y:S02]  /*b400*/  FMUL.FTZ R117, R143.reuse, R117 ;  /* 0x000000758f757220 */ /* 0x040fe40000410000 */
[C---:B------:R-:W-:Y:S01]  /*b410*/  FMUL.FTZ R124, R143.reuse, R124 ;  /* 0x0000007c8f7c7220 */ /* 0x040fe20000410000 */
[----:B------:R1:W-:Y:S01]  /*b420*/  MUFU.EX2 R215, R6 ;  /* 0x0000000600d77308 */ /* 0x0003e20000000800 */
[C---:B------:R-:W-:Y:S02]  /*b430*/  FMUL.FTZ R125, R143.reuse, R125 ;  /* 0x0000007d8f7d7220 */ /* 0x040fe40000410000 */
[----:B------:R-:W-:Y:S02]  /*b440*/  FMUL.FTZ R128, R143, R128 ;  /* 0x000000808f807220 */ /* 0x000fe40000410000 */
[----:B------:R-:W-:Y:S02]  /*b450*/  FADD.FTZ R2, -R144, R140 ;  /* 0x0000008c90027221 */ /* 0x000fe40000010100 */
[C---:B------:R-:W-:Y:S02]  /*b460*/  FMUL.FTZ R102, R141.reuse, R102 ;  /* 0x000000668d667220 */ /* 0x040fe40000410000 */
[----:B------:R-:W-:Y:S01]  /*b470*/  FMUL.FTZ R2, R2, c[0x0][0x2d0] ;  /* 0x0000b40002027a20 */ /* 0x000fe20000410000 */
[----:B------:R-:W1:Y:S01]  /*b480*/  MUFU.EX2 R242, R7 ;  /* 0x0000000700f27308 */ /* 0x000e620000000800 */
[C---:B------:R-:W-:Y:S02]  /*b490*/  FMUL.FTZ R103, R141.reuse, R103 ;  /* 0x000000678d677220 */ /* 0x040fe40000410000 */
[----:B------:R-:W-:Y:S01]  /*b4a0*/  FMUL.FTZ R114, R141, R114 ;  /* 0x000000728d727220 */ /* 0x000fe20000410000 */
[----:B-1----:R-:W-:Y:S01]  /*b4b0*/  F2FP.PACK_AB R150, R248, R246 ;  /* 0x000000f6f896723e */ /* 0x002fe200000000ff */
[----:B------:R-:W-:Y:S02]  /*b4c0*/  FMUL.FTZ R17, R143, R165 ;  /* 0x000000a58f117220 */ /* 0x000fe40000410000 */
[C---:B------:R-:W-:Y:S02]  /*b4d0*/  FMUL.FTZ R115, R141.reuse, R115 ;  /* 0x000000738d737220 */ /* 0x040fe40000410000 */
[C---:B------:R-:W-:Y:S01]  /*b4e0*/  FMUL.FTZ R118, R141.reuse, R118 ;  /* 0x000000768d767220 */ /* 0x040fe20000410000 */
[----:B------:R1:W1:Y:S01]  /*b4f0*/  MUFU.EX2 R140, R2 ;  /* 0x00000002008c7308 */ /* 0x0002620000000800 */
[C---:B------:R-:W-:Y:S02]  /*b500*/  FMUL.FTZ R119, R141.reuse, R119 ;  /* 0x000000778d777220 */ /* 0x040fe40000410000 */
[C---:B------:R-:W-:Y:S02]  /*b510*/  FMUL.FTZ R126, R141.reuse, R126 ;  /* 0x0000007e8d7e7220 */ /* 0x040fe40000410000 */
[C---:B------:R-:W-:Y:S02]  /*b520*/  FMUL.FTZ R6, R141.reuse, R154 ;  /* 0x0000009a8d067220 */ /* 0x040fe40000410000 */
[----:B------:R-:W-:Y:S02]  /*b530*/  FMUL.FTZ R127, R141, R127 ;  /* 0x0000007f8d7f7220 */ /* 0x000fe40000410000 */
[----:B------:R-:W-:Y:S01]  /*b540*/  FMUL.FTZ R129, R143, R129 ;  /* 0x000000818f817220 */ /* 0x000fe20000410000 */
[----:B------:R1:W-:Y:S01]  /*b550*/  MUFU.EX2 R244, R18 ;  /* 0x0000001200f47308 */ /* 0x0003e20000000800 */
[C---:B------:R-:W-:Y:S02]  /*b560*/  FMUL.FTZ R130, R141.reuse, R130 ;  /* 0x000000828d827220 */ /* 0x040fe40000410000 */
[C---:B------:R-:W-:Y:S01]  /*b570*/  FMUL.FTZ R131, R141.reuse, R131 ;  /* 0x000000838d837220 */ /* 0x040fe20000410000 */
[----:B------:R-:W-:Y:S01]  /*b580*/  F2FP.PACK_AB R149, R242, R215 ;  /* 0x000000d7f295723e */ /* 0x000fe200000000ff */
[----:B------:R-:W-:Y:S02]  /*b590*/  FMUL.FTZ R7, R141, R155 ;  /* 0x0000009b8d077220 */ /* 0x000fe40000410000 */
[C---:B------:R-:W-:Y:S02]  /*b5a0*/  FMUL.FTZ R136, R143.reuse, R136 ;  /* 0x000000888f887220 */ /* 0x040fe40000410000 */
[----:B------:R-:W-:Y:S01]  /*b5b0*/  FMUL.FTZ R137, R143, R137 ;  /* 0x000000898f897220 */ /* 0x000fe20000410000 */
[----:B------:R-:W1:Y:S01]  /*b5c0*/  MUFU.EX2 R243, R19 ;  /* 0x0000001300f37308 */ /* 0x000e620000000800 */
[C---:B------:R-:W-:Y:S02]  /*b5d0*/  FMUL.FTZ R138, R141.reuse, R138 ;  /* 0x0000008a8d8a7220 */ /* 0x040fe40000410000 */
[C---:B------:R-:W-:Y:S01]  /*b5e0*/  FMUL.FTZ R139, R141.reuse, R139 ;  /* 0x0000008b8d8b7220 */ /* 0x040fe20000410000 */
[----:B-1----:R-:W1:Y:S01]  /*b5f0*/  SHFL.BFLY PT, R2, R0, 0x1, 0x1f ;  /* 0x0c201f0000027f89 */ /* 0x002e6200000e0000 */
[C---:B------:R-:W-:Y:S02]  /*b600*/  FMUL.FTZ R104, R140.reuse, R104 ;  /* 0x000000688c687220 */ /* 0x040fe40000410000 */
[C---:B------:R-:W-:Y:S02]  /*b610*/  FMUL.FTZ R105, R140.reuse, R105 ;  /* 0x000000698c697220 */ /* 0x040fe40000410000 */
[C---:B------:R-:W-:Y:S01]  /*b620*/  FMUL.FTZ R108, R140.reuse, R108 ;  /* 0x0000006c8c6c7220 */ /* 0x040fe20000410000 */
[----:B------:R-:W-:Y:S01]  /*b630*/  MUFU.EX2 R189, R36 ;  /* 0x0000002400bd7308 */ /* 0x000fe20000000800 */
[C---:B------:R-:W-:Y:S02]  /*b640*/  FMUL.FTZ R109, R140.reuse, R109 ;  /* 0x0000006d8c6d7220 */ /* 0x040fe40000410000 */
[C---:B------:R-:W-:Y:S02]  /*b650*/  FMUL.FTZ R120, R140.reuse, R120 ;  /* 0x000000788c787220 */ /* 0x040fe40000410000 */
[----:B------:R-:W-:Y:S02]  /*b660*/  FMUL.FTZ R18, R141, R166 ;  /* 0x000000a68d127220 */ /* 0x000fe40000410000 */
[C---:B------:R-:W-:Y:S02]  /*b670*/  FMUL.FTZ R121, R140.reuse, R121 ;  /* 0x000000798c797220 */ /* 0x040fe40000410000 */
[C---:B------:R-:W-:Y:S01]  /*b680*/  FMUL.FTZ R132, R140.reuse, R132 ;  /* 0x000000848c847220 */ /* 0x040fe20000410000 */
[----:B------:R-:W-:Y:S01]  /*b690*/  MUFU.EX2 R190, R37 ;  /* 0x0000002500be7308 */ /* 0x000fe20000000800 */
[----:B------:R-:W-:Y:S02]  /*b6a0*/  FMUL.FTZ R133, R140, R133 ;  /* 0x000000858c857220 */ /* 0x000fe40000410000 */
[----:B------:R-:W-:Y:S01]  /*b6b0*/  FMUL.FTZ R68, R143, R68 ;  /* 0x000000448f447220 */ /* 0x000fe20000410000 */
[----:B------:R-:W-:Y:S01]  /*b6c0*/  F2FP.PACK_AB R151, R243, R244 ;  /* 0x000000f4f397723e */ /* 0x000fe200000000ff */
[----:B------:R-:W-:Y:S02]  /*b6d0*/  FMUL.FTZ R19, R141, R167 ;  /* 0x000000a78d137220 */ /* 0x000fe40000410000 */
[----:B------:R-:W-:Y:S01]  /*b6e0*/  LDSM.16.MT88.4 R164, [R222+0x500] ;  /* 0x00050000dea4783b */ /* 0x000fe20000004200 */
[----:B-1----:R-:W-:Y:S01]  /*b6f0*/  FMNMX.FTZ R142, R2, R0, !PT ;  /* 0x00000000028e7209 */ /* 0x002fe20007810000 */
[----:B------:R-:W-:Y:S01]  /*b700*/  FMUL.FTZ R69, R143, R69 ;  /* 0x000000458f457220 */ /* 0x000fe20000410000 */
[----:B------:R-:W-:Y:S01]  /*b710*/  MUFU.EX2 R187, R38 ;  /* 0x0000002600bb7308 */ /* 0x000fe20000000800 */
[-C--:B------:R-:W-:Y:S05]  /*b720*/  HMMA.16816.F32 R4, R148, R176.reuse, R4 ;  /* 0x000000b09404723c */ /* 0x080fea0000001804 */
[----:B------:R-:W-:Y:S02]  /*b730*/  FADD.FTZ R0, -R142, R147 ;  /* 0x000000938e007221 */ /* 0x000fe40000010100 */
[----:B------:R-:W-:Y:S02]  /*b740*/  FMUL.FTZ R147, R144, c[0x0][0x2d0] ;  /* 0x0000b40090937a20 */ /* 0x000fe40000410000 */
[----:B------:R-:W-:Y:S01]  /*b750*/  FMUL.FTZ R2, R142, c[0x0][0x2d0] ;  /* 0x0000b4008e027a20 */ /* 0x000fe20000410000 */
[----:B------:R1:W-:Y:S02]  /*b760*/  MUFU.EX2 R188, R39 ;  /* 0x0000002700bc7308 */ /* 0x0003e40000000800 */
[----:B------:R-:W-:Y:S02]  /*b770*/  FMUL.FTZ R0, R0, c[0x0][0x2d0] ;  /* 0x0000b40000007a20 */ /* 0x000fe40000410000 */
[--C-:B------:R-:W-:Y:S02]  /*b780*/  FFMA.FTZ R8, R8, c[0x0][0x2d0], -R147.reuse ;  /* 0x0000b40008087a23 */ /* 0x100fe40000010893 */
[--C-:B------:R-:W-:Y:S02]  /*b790*/  FFMA.FTZ R9, R9, c[0x0][0x2d0], -R147.reuse ;  /* 0x0000b40009097a23 */ /* 0x100fe40000010893 */
[--C-:B------:R-:W-:Y:S02]  /*b7a0*/  FFMA.FTZ R12, R12, c[0x0][0x2d0], -R147.reuse ;  /* 0x0000b4000c0c7a23 */ /* 0x100fe40000010893 */
[----:B------:R-:W-:Y:S01]  /*b7b0*/  FFMA.FTZ R13, R13, c[0x0][0x2d0], -R147 ;  /* 0x0000b4000d0d7a23 */ /* 0x000fe20000010893 */
[----:B------:R-:W2:Y:S01]  /*b7c0*/  MUFU.EX2 R0, R0 ;  /* 0x0000000000007308 */ /* 0x000ea20000000800 */
[--C-:B------:R-:W-:Y:S02]  /*b7d0*/  FFMA.FTZ R10, R10, c[0x0][0x2d0], -R2.reuse ;  /* 0x0000b4000a0a7a23 */ /* 0x100fe40000010802 */
[--C-:B------:R-:W-:Y:S02]  /*b7e0*/  FFMA.FTZ R11, R11, c[0x0][0x2d0], -R2.reuse ;  /* 0x0000b4000b0b7a23 */ /* 0x100fe40000010802 */
[--C-:B------:R-:W-:Y:S02]  /*b7f0*/  FFMA.FTZ R14, R14, c[0x0][0x2d0], -R2.reuse ;  /* 0x0000b4000e0e7a23 */ /* 0x100fe40000010802 */
[----:B------:R-:W-:Y:S02]  /*b800*/  FFMA.FTZ R15, R15, c[0x0][0x2d0], -R2 ;  /* 0x0000b4000f0f7a23 */ /* 0x000fe40000010802 */
[--C-:B------:R-:W-:Y:S01]  /*b810*/  FFMA.FTZ R20, R20, c[0x0][0x2d0], -R184.reuse ;  /* 0x0000b40014147a23 */ /* 0x100fe200000108b8 */
[----:B------:R3:W-:Y:S01]  /*b820*/  MUFU.EX2 R211, R8 ;  /* 0x0000000800d37308 */ /* 0x0007e20000000800 */
[----:B------:R-:W-:Y:S02]  /*b830*/  FFMA.FTZ R21, R21, c[0x0][0x2d0], -R184 ;  /* 0x0000b40015157a23 */ /* 0x000fe400000108b8 */
[----:B------:R-:W-:Y:S01]  /*b840*/  FFMA.FTZ R22, R22, c[0x0][0x2d0], -R185 ;  /* 0x0000b40016167a23 */ /* 0x000fe200000108b9 */
[----:B-1----:R-:W-:Y:S01]  /*b850*/  LDSM.16.MT88.4 R36, [R221+0x2500] ;  /* 0x00250000dd24783b */ /* 0x002fe20000004200 */
[--C-:B------:R-:W-:Y:S02]  /*b860*/  FFMA.FTZ R40, R40, c[0x0][0x2d0], -R147.reuse ;  /* 0x0000b40028287a23 */ /* 0x100fe40000010893 */
[--C-:B------:R-:W-:Y:S02]  /*b870*/  FFMA.FTZ R41, R41, c[0x0][0x2d0], -R147.reuse ;  /* 0x0000b40029297a23 */ /* 0x100fe40000010893 */
[--C-:B------:R-:W-:Y:S01]  /*b880*/  FFMA.FTZ R42, R42, c[0x0][0x2d0], -R2.reuse ;  /* 0x0000b4002a2a7a23 */ /* 0x100fe20000010802 */
[----:B------:R-:W1:Y:S01]  /*b890*/  MUFU.EX2 R212, R9 ;  /* 0x0000000900d47308 */ /* 0x000e620000000800 */
[--C-:B------:R-:W-:Y:S02]  /*b8a0*/  FFMA.FTZ R43, R43, c[0x0][0x2d0], -R2.reuse ;  /* 0x0000b4002b2b7a23 */ /* 0x100fe40000010802 */
[--C-:B------:R-:W-:Y:S02]  /*b8b0*/  FFMA.FTZ R44, R44, c[0x0][0x2d0], -R147.reuse ;  /* 0x0000b4002c2c7a23 */ /* 0x100fe40000010893 */
[C---:B--2---:R-:W-:Y:S02]  /*b8c0*/  FMUL.FTZ R106, R0.reuse, R106 ;  /* 0x0000006a006a7220 */ /* 0x044fe40000410000 */
[C---:B------:R-:W-:Y:S02]  /*b8d0*/  FMUL.FTZ R107, R0.reuse, R107 ;  /* 0x0000006b006b7220 */ /* 0x040fe40000410000 */
[C---:B------:R-:W-:Y:S01]  /*b8e0*/  FMUL.FTZ R110, R0.reuse, R110 ;  /* 0x0000006e006e7220 */ /* 0x040fe20000410000 */
[----:B------:R2:W-:Y:S01]  /*b8f0*/  MUFU.EX2 R213, R12 ;  /* 0x0000000c00d57308 */ /* 0x0005e20000000800 */
[----:B------:R-:W-:Y:S02]  /*b900*/  FMUL.FTZ R111, R0, R111 ;  /* 0x0000006f006f7220 */ /* 0x000fe40000410000 */
[----:B------:R-:W-:Y:S02]  /*b910*/  FFMA.FTZ R45, R45, c[0x0][0x2d0], -R147 ;  /* 0x0000b4002d2d7a23 */ /* 0x000fe40000010893 */
[----:B---3--:R-:W-:Y:S02]  /*b920*/  FMUL.FTZ R8, R140, R156 ;  /* 0x0000009c8c087220 */ /* 0x008fe40000410000 */
[--C-:B------:R-:W-:Y:S02]  /*b930*/  FFMA.FTZ R46, R46, c[0x0][0x2d0], -R2.reuse ;  /* 0x0000b4002e2e7a23 */ /* 0x100fe40000010802 */
[----:B------:R-:W-:Y:S01]  /*b940*/  FFMA.FTZ R47, R47, c[0x0][0x2d0], -R2 ;  /* 0x0000b4002f2f7a23 */ /* 0x000fe20000010802 */
[----:B------:R-:W3:Y:S01]  /*b950*/  MUFU.EX2 R214, R13 ;  /* 0x0000000d00d67308 */ /* 0x000ee20000000800 */
[C---:B------:R-:W-:Y:S02]  /*b960*/  FMUL.FTZ R122, R0.reuse, R122 ;  /* 0x0000007a007a7220 */ /* 0x040fe40000410000 */
[----:B------:R-:W-:Y:S01]  /*b970*/  FMUL.FTZ R123, R0, R123 ;  /* 0x0000007b007b7220 */ /* 0x000fe20000410000 */
[----:B-1----:R-:W-:Y:S01]  /*b980*/  F2FP.PACK_AB R152, R212, R211 ;  /* 0x000000d3d498723e */ /* 0x002fe200000000ff */
[----:B------:R-:W-:Y:S02]  /*b990*/  FMUL.FTZ R9, R140, R157 ;  /* 0x0000009d8c097220 */ /* 0x000fe40000410000 */
[C---:B------:R-:W-:Y:S02]  /*b9a0*/  FMUL.FTZ R134, R0.reuse, R134 ;  /* 0x0000008600867220 */ /* 0x040fe40000410000 */
[----:B------:R-:W-:Y:S01]  /*b9b0*/  FMUL.FTZ R135, R0, R135 ;  /* 0x0000008700877220 */ /* 0x000fe20000410000 */
[----:B------:R1:W-:Y:S01]  /*b9c0*/  MUFU.EX2 R207, R10 ;  /* 0x0000000a00cf7308 */ /* 0x0003e20000000800 */
[C---:B------:R-:W-:Y:S02]  /*b9d0*/  FMUL.FTZ R70, R141.reuse, R70 ;  /* 0x000000468d467220 */ /* 0x040fe40000410000 */
[----:B------:R-:W-:Y:S02]  /*b9e0*/  FMUL.FTZ R71, R141, R71 ;  /* 0x000000478d477220 */ /* 0x000fe40000410000 */
[C---:B--2---:R-:W-:Y:S02]  /*b9f0*/  FMUL.FTZ R12, R140.reuse, R160 ;  /* 0x000000a08c0c7220 */ /* 0x044fe40000410000 */
[C---:B------:R-:W-:Y:S02]  /*ba00*/  FMUL.FTZ R72, R140.reuse, R72 ;  /* 0x000000488c487220 */ /* 0x040fe40000410000 */
[----:B------:R-:W-:Y:S01]  /*ba10*/  FMUL.FTZ R73, R140, R73 ;  /* 0x000000498c497220 */ /* 0x000fe20000410000 */
[----:B------:R-:W2:Y:S01]  /*ba20*/  MUFU.EX2 R208, R11 ;  /* 0x0000000b00d07308 */ /* 0x000ea20000000800 */
[C---:B------:R-:W-:Y:S02]  /*ba30*/  FMUL.FTZ R74, R0.reuse, R74 ;  /* 0x0000004a004a7220 */ /* 0x040fe40000410000 */
[----:B------:R-:W-:Y:S01]  /*ba40*/  FMUL.FTZ R75, R0, R75 ;  /* 0x0000004b004b7220 */ /* 0x000fe20000410000 */
[----:B---3--:R-:W-:Y:S01]  /*ba50*/  F2FP.PACK_AB R154, R214, R213 ;  /* 0x000000d5d69a723e */ /* 0x008fe200000000ff */
[C---:B------:R-:W-:Y:S02]  /*ba60*/  FMUL.FTZ R13, R140.reuse, R161 ;  /* 0x000000a18c0d7220 */ /* 0x040fe40000410000 */
[C---:B------:R-:W-:Y:S02]  /*ba70*/  FMUL.FTZ R76, R140.reuse, R76 ;  /* 0x0000004c8c4c7220 */ /* 0x040fe40000410000 */
[----:B------:R-:W-:Y:S01]  /*ba80*/  FMUL.FTZ R77, R140, R77 ;  /* 0x0000004d8c4d7220 */ /* 0x000fe20000410000 */
[----:B------:R3:W-:Y:S01]  /*ba90*/  MUFU.EX2 R209, R14 ;  /* 0x0000000e00d17308 */ /* 0x0007e20000000800 */
[C---:B------:R-:W-:Y:S02]  /*baa0*/  FMUL.FTZ R78, R0.reuse, R78 ;  /* 0x0000004e004e7220 */ /* 0x040fe40000410000 */
[C---:B------:R-:W-:Y:S02]  /*bab0*/  FMUL.FTZ R79, R0.reuse, R79 ;  /* 0x0000004f004f7220 */ /* 0x040fe40000410000 */
[----:B-1----:R-:W-:Y:S02]  /*bac0*/  FMUL.FTZ R10, R0, R158 ;  /* 0x0000009e000a7220 */ /* 0x002fe40000410000 */
[C---:B------:R-:W-:Y:S02]  /*bad0*/  FMUL.FTZ R80, R143.reuse, R80 ;  /* 0x000000508f507220 */ /* 0x040fe40000410000 */
[----:B------:R-:W-:Y:S01]  /*bae0*/  FMUL.FTZ R81, R143, R81 ;  /* 0x000000518f517220 */ /* 0x000fe20000410000 */
[----:B------:R-:W1:Y:S01]  /*baf0*/  MUFU.EX2 R210, R15 ;  /* 0x0000000f00d27308 */ /* 0x000e620000000800 */
[C---:B------:R-:W-:Y:S02]  /*bb00*/  FMUL.FTZ R82, R141.reuse, R82 ;  /* 0x000000528d527220 */ /* 0x040fe40000410000 */
[----:B------:R-:W-:Y:S01]  /*bb10*/  FMUL.FTZ R83, R141, R83 ;  /* 0x000000538d537220 */ /* 0x000fe20000410000 */
[----:B--2---:R-:W-:Y:S01]  /*bb20*/  F2FP.PACK_AB R153, R208, R207 ;  /* 0x000000cfd099723e */ /* 0x004fe200000000ff */
[C---:B------:R-:W-:Y:S02]  /*bb30*/  FMUL.FTZ R11, R0.reuse, R159 ;  /* 0x0000009f000b7220 */ /* 0x040fe40000410000 */
[----:B------:R-:W2:Y:S01]  /*bb40*/  LDSM.16.MT88.4 R156, [R221+0x1100] ;  /* 0x00110000dd9c783b */ /* 0x000ea20000004200 */
[C---:B------:R-:W-:Y:S02]  /*bb50*/  FMUL.FTZ R84, R143.reuse, R84 ;  /* 0x000000548f547220 */ /* 0x040fe40000410000 */
[----:B------:R4:W-:Y:S01]  /*bb60*/  MUFU.EX2 R206, R20 ;  /* 0x0000001400ce7308 */ /* 0x0009e20000000800 */
[----:B------:R-:W-:Y:S02]  /*bb70*/  FMUL.FTZ R85, R143, R85 ;  /* 0x000000558f557220 */ /* 0x000fe40000410000 */
[C---:B------:R-:W-:Y:S02]  /*bb80*/  FMUL.FTZ R86, R141.reuse, R86 ;  /* 0x000000568d567220 */ /* 0x040fe40000410000 */
[----:B---3--:R-:W-:Y:S02]  /*bb90*/  FMUL.FTZ R14, R0, R162 ;  /* 0x000000a2000e7220 */ /* 0x008fe40000410000 */
[----:B------:R-:W-:Y:S02]  /*bba0*/  FMUL.FTZ R87, R141, R87 ;  /* 0x000000578d577220 */ /* 0x000fe40000410000 */
[C---:B------:R-:W-:Y:S01]  /*bbb0*/  FMUL.FTZ R88, R140.reuse, R88 ;  /* 0x000000588c587220 */ /* 0x040fe20000410000 */
[----:B------:R3:W2:Y:S01]  /*bbc0*/  MUFU.EX2 R205, R21 ;  /* 0x0000001500cd7308 */ /* 0x0006a20000000800 */
[----:B------:R-:W-:Y:S02]  /*bbd0*/  FMUL.FTZ R89, R140, R89 ;  /* 0x000000598c597220 */ /* 0x000fe40000410000 */
[----:B------:R-:W-:Y:S01]  /*bbe0*/  FMUL.FTZ R90, R0, R90 ;  /* 0x0000005a005a7220 */ /* 0x000fe20000410000 */
[----:B-1----:R-:W-:Y:S01]  /*bbf0*/  F2FP.PACK_AB R155, R210, R209 ;  /* 0x000000d1d29b723e */ /* 0x002fe200000000ff */
[C---:B------:R-:W-:Y:S02]  /*bc00*/  FMUL.FTZ R15, R0.reuse, R163 ;  /* 0x000000a3000f7220 */ /* 0x040fe40000410000 */
[----:B------:R-:W1:Y:S01]  /*bc10*/  LDSM.16.MT88.4 R160, [R222+0x1100] ;  /* 0x00110000dea0783b */ /* 0x000e620000004200 */
[----:B------:R-:W-:Y:S02]  /*bc20*/  FMUL.FTZ R91, R0, R91 ;  /* 0x0000005b005b7220 */ /* 0x000fe40000410000 */
[----:B------:R-:W-:Y:S01]  /*bc30*/  MUFU.EX2 R186, R49 ;  /* 0x0000003100ba7308 */ /* 0x000fe20000000800 */
[C---:B------:R-:W-:Y:S04]  /*bc40*/  HMMA.16816.F32 R8, R152.reuse, R176, R8 ;  /* 0x000000b09808723c */ /* 0x040fe80000001808 */
[C---:B----4-:R-:W-:Y:S02]  /*bc50*/  FMUL.FTZ R20, R140.reuse, R168 ;  /* 0x000000a88c147220 */ /* 0x050fe40000410000 */
[C---:B------:R-:W-:Y:S02]  /*bc60*/  FMUL.FTZ R92, R140.reuse, R92 ;  /* 0x0000005c8c5c7220 */ /* 0x040fe40000410000 */
[-C--:B------:R-:W-:Y:S01]  /*bc70*/  HMMA.16816.F32 R12, R152, R178.reuse, R12 ;  /* 0x000000b2980c723c */ /* 0x080fe2000000180c */
[----:B------:R-:W-:Y:S03]  /*bc80*/  MUFU.EX2 R177, R43 ;  /* 0x0000002b00b17308 */ /* 0x000fe60000000800 */
[C---:B------:R-:W-:Y:S02]  /*bc90*/  FMUL.FTZ R93, R140.reuse, R93 ;  /* 0x0000005d8c5d7220 */ /* 0x040fe40000410000 */
[----:B---3--:R-:W-:Y:S02]  /*bca0*/  FMUL.FTZ R21, R140, R169 ;  /* 0x000000a98c157220 */ /* 0x008fe40000410000 */
[C---:B------:R-:W-:Y:S03]  /*bcb0*/  HMMA.16816.F32 R16, R148.reuse, R178, R16 ;  /* 0x000000b29410723c */ /* 0x040fe60000001810 */
[----:B------:R-:W-:Y:S01]  /*bcc0*/  MUFU.EX2 R179, R41 ;  /* 0x0000002900b37308 */ /* 0x000fe20000000800 */
[C---:B------:R-:W-:Y:S02]  /*bcd0*/  FMUL.FTZ R94, R0.reuse, R94 ;  /* 0x0000005e005e7220 */ /* 0x040fe40000410000 */
[C---:B------:R-:W-:Y:S02]  /*bce0*/  FMUL.FTZ R95, R0.reuse, R95 ;  /* 0x0000005f005f7220 */ /* 0x040fe40000410000 */
[-C--:B------:R-:W-:Y:S04]  /*bcf0*/  HMMA.16816.F32 R100, R148, R180.reuse, R100 ;  /* 0x000000b49464723c */ /* 0x080fe80000001864 */
[C---:B------:R-:W-:Y:S01]  /*bd00*/  FMUL.FTZ R96, R143.reuse, R96 ;  /* 0x000000608f607220 */ /* 0x040fe20000410000 */
[----:B------:R-:W-:Y:S01]  /*bd10*/  MUFU.EX2 R178, R42 ;  /* 0x0000002a00b27308 */ /* 0x000fe20000000800 */
[----:B------:R-:W-:Y:S02]  /*bd20*/  FMUL.FTZ R97, R143, R97 ;  /* 0x000000618f617220 */ /* 0x000fe40000410000 */
[C---:B------:R-:W-:Y:S04]  /*bd30*/  HMMA.16816.F32 R104, R152.reuse, R180, R104 ;  /* 0x000000b49868723c */ /* 0x040fe80000001868 */
[C---:B------:R-:W-:Y:S02]  /*bd40*/  FMUL.FTZ R98, R141.reuse, R98 ;  /* 0x000000628d627220 */ /* 0x040fe40000410000 */
[----:B------:R-:W-:Y:S01]  /*bd50*/  FMUL.FTZ R99, R141, R99 ;  /* 0x000000638d637220 */ /* 0x000fe20000410000 */
[----:B------:R-:W-:Y:S01]  /*bd60*/  MUFU.EX2 R181, R51 ;  /* 0x0000003300b57308 */ /* 0x000fe20000000800 */
[-C--:B------:R-:W-:Y:S04]  /*bd70*/  HMMA.16816.F32 R108, R152, R182.reuse, R108 ;  /* 0x000000b6986c723c */ /* 0x080fe8000000186c */
[--C-:B------:R-:W-:Y:S02]  /*bd80*/  FFMA.FTZ R3, R23, c[0x0][0x2d0], -R185.reuse ;  /* 0x0000b40017037a23 */ /* 0x100fe400000108b9 */
[----:B------:R-:W-:Y:S02]  /*bd90*/  FMUL.FTZ R23, R0, R171 ;  /* 0x000000ab00177220 */ /* 0x000fe40000410000 */
[C---:B------:R-:W-:Y:S01]  /*bda0*/  HMMA.16816.F32 R112, R148.reuse, R182, R112 ;  /* 0x000000b69470723c */ /* 0x040fe20000001870 */
[----:B------:R3:W-:Y:S03]  /*bdb0*/  MUFU.EX2 R204, R22 ;  /* 0x0000001600cc7308 */ /* 0x0007e60000000800 */
[--C-:B------:R-:W-:Y:S02]  /*bdc0*/  FFMA.FTZ R32, R32, c[0x0][0x2d0], -R184.reuse ;  /* 0x0000b40020207a23 */ /* 0x100fe400000108b8 */
[----:B------:R-:W-:Y:S02]  /*bdd0*/  FFMA.FTZ R33, R33, c[0x0][0x2d0], -R184 ;  /* 0x0000b40021217a23 */ /* 0x000fe400000108b8 */
[-C--:B--2---:R-:W-:Y:S03]  /*bde0*/  HMMA.16816.F32 R116, R148, R156.reuse, R116 ;  /* 0x0000009c9474723c */ /* 0x084fe60000001874 */
[----:B------:R-:W-:Y:S01]  /*bdf0*/  MUFU.EX2 R183, R48 ;  /* 0x0000003000b77308 */ /* 0x000fe20000000800 */
[----:B------:R-:W-:Y:S02]  /*be00*/  FFMA.FTZ R34, R34, c[0x0][0x2d0], -R185 ;  /* 0x0000b40022227a23 */ /* 0x000fe400000108b9 */
[--C-:B------:R-:W-:Y:S02]  /*be10*/  FFMA.FTZ R24, R24, c[0x0][0x2d0], -R147.reuse ;  /* 0x0000b40018187a23 */ /* 0x100fe40000010893 */
[C---:B------:R-:W-:Y:S04]  /*be20*/  HMMA.16816.F32 R120, R152.reuse, R156, R120 ;  /* 0x0000009c9878723c */ /* 0x040fe80000001878 */
[--C-:B------:R-:W-:Y:S01]  /*be30*/  FFMA.FTZ R25, R25, c[0x0][0x2d0], -R147.reuse ;  /* 0x0000b40019197a23 */ /* 0x100fe20000010893 */
[----:B------:R2:W4:Y:S01]  /*be40*/  MUFU.EX2 R203, R3 ;  /* 0x0000000300cb7308 */ /* 0x0005220000000800 */
[--C-:B------:R-:W-:Y:S02]  /*be50*/  FFMA.FTZ R26, R26, c[0x0][0x2d0], -R2.reuse ;  /* 0x0000b4001a1a7a23 */ /* 0x100fe40000010802 */
[--C-:B------:R-:W-:Y:S04]  /*be60*/  FFMA.FTZ R27, R27, c[0x0][0x2d0], -R2.reuse ;  /* 0x0000b4001b1b7a23 */ /* 0x100fe80000010802 */
[----:B---3--:R-:W-:Y:S02]  /*be70*/  FMUL.FTZ R22, R0, R170 ;  /* 0x000000aa00167220 */ /* 0x008fe40000410000 */
[--C-:B------:R-:W-:Y:S01]  /*be80*/  FFMA.FTZ R28, R28, c[0x0][0x2d0], -R147.reuse ;  /* 0x0000b4001c1c7a23 */ /* 0x100fe20000010893 */
[----:B------:R3:W-:Y:S01]  /*be90*/  MUFU.EX2 R182, R50 ;  /* 0x0000003200b67308 */ /* 0x0007e20000000800 */
[----:B------:R-:W-:Y:S02]  /*bea0*/  FFMA.FTZ R29, R29, c[0x0][0x2d0], -R147 ;  /* 0x0000b4001d1d7a23 */ /* 0x000fe40000010893 */
[--C-:B------:R-:W-:Y:S01]  /*beb0*/  FFMA.FTZ R30, R30, c[0x0][0x2d0], -R2.reuse ;  /* 0x0000b4001e1e7a23 */ /* 0x100fe20000010802 */
[-C--:B------:R-:W-:Y:S03]  /*bec0*/  HMMA.16816.F32 R20, R152, R158.reuse, R20 ;  /* 0x0000009e9814723c */ /* 0x080fe60000001814 */
[----:B------:R-:W-:Y:S02]  /*bed0*/  FFMA.FTZ R31, R31, c[0x0][0x2d0], -R2 ;  /* 0x0000b4001f1f7a23 */ /* 0x000fe40000010802 */
[--C-:B------:R-:W-:Y:S01]  /*bee0*/  FFMA.FTZ R65, R65, c[0x0][0x2d0], -R184.reuse ;  /* 0x0000b40041417a23 */ /* 0x100fe200000108b8 */
[----:B------:R4:W-:Y:S01]  /*bef0*/  MUFU.EX2 R202, R32 ;  /* 0x0000002000ca7308 */ /* 0x0009e20000000800 */
[--C-:B------:R-:W-:Y:S01]  /*bf00*/  FFMA.FTZ R67, R67, c[0x0][0x2d0], -R185.reuse ;  /* 0x0000b40043437a23 */ /* 0x100fe200000108b9 */
[C---:B------:R-:W-:Y:S01]  /*bf10*/  HMMA.16816.F32 R124, R148.reuse, R158, R124 ;  /* 0x0000009e947c723c */ /* 0x040fe2000000187c */
[----:B------:R-:W5:Y:S03]  /*bf20*/  LDSM.16.MT88.4 R156, [R221+0x2100] ;  /* 0x00210000dd9c783b */ /* 0x000f660000004200 */
[----:B--2---:R-:W-:Y:S02]  /*bf30*/  FFMA.FTZ R3, R35, c[0x0][0x2d0], -R185 ;  /* 0x0000b40023037a23 */ /* 0x004fe400000108b9 */
[----:B------:R-:W-:Y:S02]  /*bf40*/  FMUL.FTZ R35, R0, R175 ;  /* 0x000000af00237220 */ /* 0x000fe40000410000 */
[-C--:B-1----:R-:W-:Y:S01]  /*bf50*/  HMMA.16816.F32 R128, R148, R160.reuse, R128 ;  /* 0x000000a09480723c */ /* 0x082fe20000001880 */
[----:B------:R1:W2:Y:S01]  /*bf60*/  MUFU.EX2 R201, R33 ;  /* 0x0000002100c97308 */ /* 0x0002a20000000800 */
[----:B---3--:R-:W-:Y:S02]  /*bf70*/  LDSM.16.MT88.4 R48, [R222+0x2500] ;  /* 0x00250000de30783b */ /* 0x008fe40000004200 */
[--C-:B------:R-:W-:Y:S02]  /*bf80*/  FFMA.FTZ R52, R52, c[0x0][0x2d0], -R184.reuse ;  /* 0x0000b40034347a23 */ /* 0x100fe400000108b8 */
[----:B------:R-:W-:Y:S02]  /*bf90*/  FFMA.FTZ R61, R61, c[0x0][0x2d0], -R147 ;  /* 0x0000b4003d3d7a23 */ /* 0x000fe40000010893 */
[C---:B------:R-:W-:Y:S03]  /*bfa0*/  HMMA.16816.F32 R132, R152.reuse, R160, R132 ;  /* 0x000000a09884723c */ /* 0x040fe60000001884 */
[----:B------:R3:W-:Y:S01]  /*bfb0*/  MUFU.EX2 R200, R34 ;  /* 0x0000002200c87308 */ /* 0x0007e20000000800 */
[--C-:B------:R-:W-:Y:S02]  /*bfc0*/  FFMA.FTZ R53, R53, c[0x0][0x2d0], -R184.reuse ;  /* 0x0000b40035357a23 */ /* 0x100fe400000108b8 */
[----:B----4-:R-:W-:Y:S02]  /*bfd0*/  FMUL.FTZ R32, R140, R172 ;  /* 0x000000ac8c207220 */ /* 0x010fe40000410000 */
[--C-:B------:R-:W-:Y:S04]  /*bfe0*/  FFMA.FTZ R54, R54, c[0x0][0x2d0], -R185.reuse ;  /* 0x0000b40036367a23 */ /* 0x100fe800000108b9 */
[--C-:B------:R-:W-:Y:S01]  /*bff0*/  FFMA.FTZ R55, R55, c[0x0][0x2d0], -R185.reuse ;  /* 0x0000b40037377a23 */ /* 0x100fe200000108b9 */
[----:B------:R4:W-:Y:S01]  /*c000*/  MUFU.EX2 R180, R40 ;  /* 0x0000002800b47308 */ /* 0x0009e20000000800 */
[----:B------:R-:W-:Y:S02]  /*c010*/  FFMA.FTZ R64, R64, c[0x0][0x2d0], -R184 ;  /* 0x0000b40040407a23 */ /* 0x000fe400000108b8 */
[----:B------:R-:W-:Y:S02]  /*c020*/  FFMA.FTZ R66, R66, c[0x0][0x2d0], -R185 ;  /* 0x0000b40042427a23 */ /* 0x000fe400000108b9 */
[----:B-1----:R-:W-:Y:S02]  /*c030*/  FMUL.FTZ R33, R140, R173 ;  /* 0x000000ad8c217220 */ /* 0x002fe40000410000 */
[--C-:B------:R-:W-:Y:S02]  /*c040*/  FFMA.FTZ R58, R58, c[0x0][0x2d0], -R2.reuse ;  /* 0x0000b4003a3a7a23 */ /* 0x100fe40000010802 */
[--C-:B------:R-:W-:Y:S01]  /*c050*/  FFMA.FTZ R59, R59, c[0x0][0x2d0], -R2.reuse ;  /* 0x0000b4003b3b7a23 */ /* 0x100fe20000010802 */
[----:B------:R-:W-:Y:S01]  /*c060*/  MUFU.EX2 R176, R44 ;  /* 0x0000002c00b07308 */ /* 0x000fe20000000800 */
[--C-:B------:R-:W-:Y:S02]  /*c070*/  FFMA.FTZ R60, R60, c[0x0][0x2d0], -R147.reuse ;  /* 0x0000b4003c3c7a23 */ /* 0x100fe40000010893 */
[--C-:B------:R-:W-:Y:S02]  /*c080*/  FFMA.FTZ R62, R62, c[0x0][0x2d0], -R2.reuse ;  /* 0x0000b4003e3e7a23 */ /* 0x100fe40000010802 */
[----:B---3--:R-:W-:Y:S02]  /*c090*/  FMUL.FTZ R34, R0, R174 ;  /* 0x000000ae00227220 */ /* 0x008fe40000410000 */
[----:B------:R-:W-:Y:S02]  /*c0a0*/  FFMA.FTZ R2, R63, c[0x0][0x2d0], -R2 ;  /* 0x0000b4003f027a23 */ /* 0x000fe40000010802 */
[--C-:B------:R-:W-:Y:S01]  /*c0b0*/  FFMA.FTZ R57, R57, c[0x0][0x2d0], -R147.reuse ;  /* 0x0000b40039397a23 */ /* 0x100fe20000010893 */
[----:B------:R-:W-:Y:S01]  /*c0c0*/  MUFU.EX2 R65, R65 ;  /* 0x0000004100417308 */ /* 0x000fe20000000800 */
[----:B------:R-:W-:Y:S01]  /*c0d0*/  FFMA.FTZ R56, R56, c[0x0][0x2d0], -R147 ;  /* 0x0000b40038387a23 */ /* 0x000fe20000010893 */
[-C--:B------:R-:W-:Y:S01]  /*c0e0*/  HMMA.16816.F32 R32, R152, R162.reuse, R32 ;  /* 0x000000a29820723c */ /* 0x080fe20000001820 */
[----:B----4-:R-:W-:Y:S02]  /*c0f0*/  LDSM.16.MT88.4 R40, [R221+0x900] ;  /* 0x00090000dd28783b */ /* 0x010fe40000004200 */
[----:B-----5:R-:W-:Y:S01]  /*c100*/  FFMA.FTZ R0, R0, R249, R207 ;  /* 0x000000f900007223 */ /* 0x020fe200000100cf */
[----:B------:R-:W-:Y:S01]  /*c110*/  MOV R147, R142 ;  /* 0x0000008e00937202 */ /* 0x000fe20000000f00 */
[----:B------:R-:W-:Y:S02]  /*c120*/  FFMA.FTZ R143, R143, R252, R245 ;  /* 0x000000fc8f8f7223 */ /* 0x000fe400000100f5 */
[----:B------:R-:W-:Y:S01]  /*c130*/  FADD.FTZ R0, R208, R0 ;  /* 0x00000000d0007221 */ /* 0x000fe20000010000 */
[C---:B------:R-:W-:Y:S01]  /*c140*/  HMMA.16816.F32 R136, R148.reuse, R162, R136 ;  /* 0x000000a29488723c */ /* 0x040fe20000001888 */
[----:B------:R-:W-:Y:S01]  /*c150*/  MUFU.EX2 R67, R67 ;  /* 0x0000004300437308 */ /* 0x000fe20000000800 */
[----:B------:R-:W1:Y:S02]  /*c160*/  LDSM.16.MT88.4 R160, [R222+0x2100] ;  /* 0x00210000dea0783b */ /* 0x000e640000004200 */
[----:B------:R-:W-:Y:S02]  /*c170*/  FADD.FTZ R0, R209, R0 ;  /* 0x00000000d1007221 */ /* 0x000fe40000010000 */
[----:B------:R-:W-:Y:S02]  /*c180*/  FFMA.FTZ R141, R141, R251, R215 ;  /* 0x000000fb8d8d7223 */ /* 0x000fe400000100d7 */
[-C--:B------:R-:W-:Y:S03]  /*c190*/  HMMA.16816.F32 R68, R148, R156.reuse, R68 ;  /* 0x0000009c9444723c */ /* 0x080fe60000001844 */
[----:B------:R-:W-:Y:S01]  /*c1a0*/  MUFU.EX2 R61, R61 ;  /* 0x0000003d003d7308 */ /* 0x000fe20000000800 */
[----:B------:R-:W-:Y:S02]  /*c1b0*/  FADD.FTZ R0, R210, R0 ;  /* 0x00000000d2007221 */ /* 0x000fe40000010000 */
[----:B------:R-:W-:Y:S02]  /*c1c0*/  FFMA.FTZ R140, R140, R250, R211 ;  /* 0x000000fa8c8c7223 */ /* 0x000fe400000100d3 */
[C---:B------:R-:W-:Y:S05]  /*c1d0*/  HMMA.16816.F32 R72, R152.reuse, R156, R72 ;  /* 0x0000009c9848723c */ /* 0x040fea0000001848 */
[----:B------:R3:W4:Y:S03]  /*c1e0*/  MUFU.EX2 R199, R3 ;  /* 0x0000000300c77308 */ /* 0x0007260000000800 */
[-C--:B------:R-:W-:Y:S07]  /*c1f0*/  HMMA.16816.F32 R76, R152, R158.reuse, R76 ;  /* 0x0000009e984c723c */ /* 0x080fee000000184c */
[----:B------:R5:W-:Y:S01]  /*c200*/  MUFU.EX2 R198, R24 ;  /* 0x0000001800c67308 */ /* 0x000be20000000800 */
[C---:B------:R-:W-:Y:S01]  /*c210*/  HMMA.16816.F32 R80, R148.reuse, R158, R80 ;  /* 0x0000009e9450723c */ /* 0x040fe20000001850 */
[----:B------:R-:W2:Y:S08]  /*c220*/  LDSM.16.MT88.4 R156, [R221+0x500] ;  /* 0x00050000dd9c783b */ /* 0x000eb00000004200 */
[----:B------:R4:W2:Y:S01]  /*c230*/  MUFU.EX2 R197, R25 ;  /* 0x0000001900c57308 */ /* 0x0008a20000000800 */
[-C--:B-1----:R-:W-:Y:S03]  /*c240*/  HMMA.16816.F32 R84, R148, R160.reuse, R84 ;  /* 0x000000a09454723c */ /* 0x082fe60000001854 */
[----:B---3--:R-:W-:Y:S04]  /*c250*/  FADD.FTZ R3, R247, R143 ;  /* 0x0000008ff7037221 */ /* 0x008fe80000010000 */
[----:B------:R-:W-:Y:S01]  /*c260*/  FADD.FTZ R3, R246, R3 ;  /* 0x00000003f6037221 */ /* 0x000fe20000010000 */
[C---:B------:R-:W-:Y:S01]  /*c270*/  HMMA.16816.F32 R88, R152.reuse, R160, R88 ;  /* 0x000000a09858723c */ /* 0x040fe20000001858 */
[----:B------:R2:W-:Y:S03]  /*c280*/  MUFU.EX2 R196, R26 ;  /* 0x0000001a00c47308 */ /* 0x0005e60000000800 */
[----:B------:R-:W-:Y:S01]  /*c290*/  FADD.FTZ R3, R248, R3 ;  /* 0x00000003f8037221 */ /* 0x000fe20000010000 */
[----:B-----5:R-:W-:Y:S03]  /*c2a0*/  F2FP.PACK_AB R24, R205, R206 ;  /* 0x000000cecd18723e */ /* 0x020fe600000000ff */
[-C--:B------:R-:W-:Y:S01]  /*c2b0*/  HMMA.16816.F32 R92, R152, R162.reuse, R92 ;  /* 0x000000a2985c723c */ /* 0x080fe2000000185c */
[----:B------:R-:W-:Y:S02]  /*c2c0*/  LDSM.16.MT88.4 R152, [R222+0x1500] ;  /* 0x00150000de98783b */ /* 0x000fe40000004200 */
[----:B------:R1:W3:Y:S01]  /*c2d0*/  MUFU.EX2 R195, R27 ;  /* 0x0000001b00c37308 */ /* 0x0002e20000000800 */
[----:B------:R-:W-:Y:S01]  /*c2e0*/  FADD.FTZ R3, R206, R3 ;  /* 0x00000003ce037221 */ /* 0x000fe20000010000 */
[----:B----4-:R-:W-:Y:S03]  /*c2f0*/  F2FP.PACK_AB R25, R203, R204 ;  /* 0x000000cccb19723e */ /* 0x010fe600000000ff */
[----:B------:R-:W-:Y:S01]  /*c300*/  HMMA.16816.F32 R96, R148, R162, R96 ;  /* 0x000000a29460723c */ /* 0x000fe20000001860 */
[----:B------:R-:W4:Y:S03]  /*c310*/  LDSM.16.MT88.4 R148, [R221+0x1500] ;  /* 0x00150000dd94783b */ /* 0x000f260000004200 */
[----:B------:R-:W-:Y:S01]  /*c320*/  FADD.FTZ R3, R205, R3 ;  /* 0x00000003cd037221 */ /* 0x000fe20000010000 */
[----:B------:R5:W-:Y:S01]  /*c330*/  MUFU.EX2 R194, R28 ;  /* 0x0000001c00c27308 */ /* 0x000be20000000800 */
[----:B--2---:R-:W-:Y:S09]  /*c340*/  F2FP.PACK_AB R26, R201, R202 ;  /* 0x000000cac91a723e */ /* 0x004ff200000000ff */
[----:B------:R3:W2:Y:S01]  /*c350*/  MUFU.EX2 R193, R29 ;  /* 0x0000001d00c17308 */ /* 0x0006a20000000800 */
[----:B-1----:R-:W-:Y:S09]  /*c360*/  F2FP.PACK_AB R27, R199, R200 ;  /* 0x000000c8c71b723e */ /* 0x002ff200000000ff */
[----:B------:R2:W-:Y:S01]  /*c370*/  MUFU.EX2 R192, R30 ;  /* 0x0000001e00c07308 */ /* 0x0005e20000000800 */
[-C--:B------:R-:W-:Y:S05]  /*c380*/  HMMA.16816.F32 R4, R24, R156.reuse, R4 ;  /* 0x0000009c1804723c */ /* 0x080fea0000001804 */
[----:B-----5:R-:W-:Y:S04]  /*c390*/  F2FP.PACK_AB R28, R197, R198 ;  /* 0x000000c6c51c723e */ /* 0x020fe800000000ff */
[----:B------:R-:W1:Y:S03]  /*c3a0*/  MUFU.EX2 R191, R31 ;  /* 0x0000001f00bf7308 */ /* 0x000e660000000800 */
[----:B---3--:R-:W-:Y:S07]  /*c3b0*/  F2FP.PACK_AB R29, R195, R196 ;  /* 0x000000c4c31d723e */ /* 0x008fee00000000ff */
[----:B------:R-:W-:Y:S01]  /*c3c0*/  MUFU.EX2 R53, R53 ;  /* 0x0000003500357308 */ /* 0x000fe20000000800 */
[----:B--2---:R-:W-:Y:S09]  /*c3d0*/  F2FP.PACK_AB R30, R193, R194 ;  /* 0x000000c2c11e723e */ /* 0x004ff200000000ff */
[----:B------:R-:W-:Y:S01]  /*c3e0*/  MUFU.EX2 R54, R54 ;  /* 0x0000003600367308 */ /* 0x000fe20000000800 */
[----:B-1----:R-:W-:Y:S09]  /*c3f0*/  F2FP.PACK_AB R31, R191, R192 ;  /* 0x000000c0bf1f723e */ /* 0x002ff200000000ff */
[----:B------:R-:W-:Y:S01]  /*c400*/  MUFU.EX2 R55, R55 ;  /* 0x0000003700377308 */ /* 0x000fe20000000800 */
[C---:B------:R-:W-:Y:S08]  /*c410*/  HMMA.16816.F32 R8, R28.reuse, R156, R8 ;  /* 0x0000009c1c08723c */ /* 0x040ff00000001808 */
[-C--:B------:R-:W-:Y:S01]  /*c420*/  HMMA.16816.F32 R12, R28, R158.reuse, R12 ;  /* 0x0000009e1c0c723c */ /* 0x080fe2000000180c */
[----:B------:R-:W-:Y:S07]  /*c430*/  MUFU.EX2 R64, R64 ;  /* 0x0000004000407308 */ /* 0x000fee0000000800 */
[C---:B------:R-:W-:Y:S03]  /*c440*/  HMMA.16816.F32 R16, R24.reuse, R158, R16 ;  /* 0x0000009e1810723c */ /* 0x040fe60000001810 */
[----:B------:R-:W-:Y:S05]  /*c450*/  MUFU.EX2 R66, R66 ;  /* 0x0000004200427308 */ /* 0x000fea0000000800 */
[-C--:B------:R-:W-:Y:S05]  /*c460*/  HMMA.16816.F32 R100, R24, R164.reuse, R100 ;  /* 0x000000a41864723c */ /* 0x080fea0000001864 */
[----:B------:R-:W-:Y:S03]  /*c470*/  MUFU.EX2 R60, R60 ;  /* 0x0000003c003c7308 */ /* 0x000fe60000000800 */
[C---:B------:R-:W-:Y:S07]  /*c480*/  HMMA.16816.F32 R104, R28.reuse, R164, R104 ;  /* 0x000000a41c68723c */ /* 0x040fee0000001868 */
[----:B------:R-:W-:Y:S01]  /*c490*/  MUFU.EX2 R62, R62 ;  /* 0x0000003e003e7308 */ /* 0x000fe20000000800 */
[-C--:B------:R-:W-:Y:S08]  /*c4a0*/  HMMA.16816.F32 R108, R28, R166.reuse, R108 ;  /* 0x000000a61c6c723c */ /* 0x080ff0000000186c */
[C---:B------:R-:W-:Y:S01]  /*c4b0*/  HMMA.16816.F32 R112, R24.reuse, R166, R112 ;  /* 0x000000a61870723c */ /* 0x040fe20000001870 */
[----:B------:R-:W-:Y:S01]  /*c4c0*/  LDSM.16.MT88.4 R164, [R221+0xd00] ;  /* 0x000d0000dda4783b */ /* 0x000fe20000004200 */
[----:B------:R-:W-:Y:S06]  /*c4d0*/  MUFU.EX2 R57, R57 ;  /* 0x0000003900397308 */ /* 0x000fec0000000800 */
[-C--:B----4-:R-:W-:Y:S04]  /*c4e0*/  HMMA.16816.F32 R116, R24, R148.reuse, R116 ;  /* 0x000000941874723c */ /* 0x090fe80000001874 */
[----:B------:R-:W-:Y:S04]  /*c4f0*/  MUFU.EX2 R58, R58 ;  /* 0x0000003a003a7308 */ /* 0x000fe80000000800 */
[C---:B------:R-:W-:Y:S06]  /*c500*/  HMMA.16816.F32 R120, R28.reuse, R148, R120 ;  /* 0x000000941c78723c */ /* 0x040fec0000001878 */
[----:B------:R-:W-:Y:S02]  /*c510*/  MUFU.EX2 R149, R47 ;  /* 0x0000002f00957308 */ /* 0x000fe40000000800 */
[-C--:B------:R-:W-:Y:S08]  /*c520*/  HMMA.16816.F32 R20, R28, R150.reuse, R20 ;  /* 0x000000961c14723c */ /* 0x080ff00000001814 */
[C---:B------:R-:W-:Y:S01]  /*c530*/  HMMA.16816.F32 R124, R24.reuse, R150, R124 ;  /* 0x00000096187c723c */ /* 0x040fe2000000187c */
[----:B------:R-:W1:Y:S07]  /*c540*/  MUFU.EX2 R151, R45 ;  /* 0x0000002d00977308 */ /* 0x000e6e0000000800 */
[-C--:B------:R-:W-:Y:S03]  /*c550*/  HMMA.16816.F32 R128, R24, R152.reuse, R128 ;  /* 0x000000981880723c */ /* 0x080fe60000001880 */
[----:B------:R2:W3:Y:S05]  /*c560*/  MUFU.EX2 R150, R46 ;  /* 0x0000002e00967308 */ /* 0x0004ea0000000800 */
[C---:B------:R-:W-:Y:S05]  /*c570*/  HMMA.16816.F32 R132, R28.reuse, R152, R132 ;  /* 0x000000981c84723c */ /* 0x040fea0000001884 */
[----:B------:R-:W-:Y:S03]  /*c580*/  MUFU.EX2 R148, R52 ;  /* 0x0000003400947308 */ /* 0x000fe60000000800 */
[-C--:B------:R-:W-:Y:S07]  /*c590*/  HMMA.16816.F32 R32, R28, R154.reuse, R32 ;  /* 0x0000009a1c20723c */ /* 0x080fee0000001820 */
[----:B------:R4:W-:Y:S01]  /*c5a0*/  MUFU.EX2 R52, R2 ;  /* 0x0000000200347308 */ /* 0x0009e20000000800 */
[C---:B------:R-:W-:Y:S01]  /*c5b0*/  HMMA.16816.F32 R136, R24.reuse, R154, R136 ;  /* 0x0000009a1888723c */ /* 0x040fe20000001888 */
[----:B--2---:R-:W-:Y:S07]  /*c5c0*/  LDSM.16.MT88.4 R44, [R221+0x1900] ;  /* 0x00190000dd2c783b */ /* 0x004fee0000004200 */
[-C--:B------:R-:W-:Y:S01]  /*c5d0*/  HMMA.16816.F32 R68, R24, R36.reuse, R68 ;  /* 0x000000241844723c */ /* 0x080fe20000001844 */
[----:B------:R-:W-:Y:S07]  /*c5e0*/  MUFU.EX2 R59, R59 ;  /* 0x0000003b003b7308 */ /* 0x000fee0000000800 */
[C---:B------:R-:W-:Y:S03]  /*c5f0*/  HMMA.16816.F32 R72, R28.reuse, R36, R72 ;  /* 0x000000241c48723c */ /* 0x040fe60000001848 */
[----:B------:R-:W2:Y:S01]  /*c600*/  MUFU.EX2 R56, R56 ;  /* 0x0000003800387308 */ /* 0x000ea20000000800 */
[----:B----4-:R-:W-:Y:S04]  /*c610*/  FADD.FTZ R2, R242, R141 ;  /* 0x0000008df2027221 */ /* 0x010fe80000010000 */
[-C--:B------:R-:W-:Y:S04]  /*c620*/  HMMA.16816.F32 R76, R28, R38.reuse, R76 ;  /* 0x000000261c4c723c */ /* 0x080fe8000000184c */
[----:B------:R-:W-:Y:S04]  /*c630*/  FADD.FTZ R2, R244, R2 ;  /* 0x00000002f4027221 */ /* 0x000fe80000010000 */
[C---:B------:R-:W-:Y:S01]  /*c640*/  HMMA.16816.F32 R80, R24.reuse, R38, R80 ;  /* 0x000000261850723c */ /* 0x040fe20000001850 */
[----:B------:R-:W4:Y:S03]  /*c650*/  LDSM.16.MT88.4 R36, [R222+0x900] ;  /* 0x00090000de24783b */ /* 0x000f260000004200 */
[----:B------:R-:W-:Y:S04]  /*c660*/  FADD.FTZ R2, R243, R2 ;  /* 0x00000002f3027221 */ /* 0x000fe80000010000 */
[-C--:B------:R-:W-:Y:S04]  /*c670*/  HMMA.16816.F32 R84, R24, R48.reuse, R84 ;  /* 0x000000301854723c */ /* 0x080fe80000001854 */
[----:B------:R-:W-:Y:S04]  /*c680*/  FADD.FTZ R2, R204, R2 ;  /* 0x00000002cc027221 */ /* 0x000fe80000010000 */
[C---:B------:R-:W-:Y:S04]  /*c690*/  HMMA.16816.F32 R88, R28.reuse, R48, R88 ;  /* 0x000000301c58723c */ /* 0x040fe80000001858 */
[----:B------:R-:W-:Y:S04]  /*c6a0*/  FADD.FTZ R2, R203, R2 ;  /* 0x00000002cb027221 */ /* 0x000fe80000010000 */
[-C--:B------:R-:W-:Y:S07]  /*c6b0*/  HMMA.16816.F32 R92, R28, R50.reuse, R92 ;  /* 0x000000321c5c723c */ /* 0x080fee000000185c */
[----:B------:R-:W-:Y:S01]  /*c6c0*/  F2FP.PACK_AB R28, R179, R180 ;  /* 0x000000b4b31c723e */ /* 0x000fe200000000ff */
[----:B------:R-:W-:Y:S01]  /*c6d0*/  HMMA.16816.F32 R96, R24, R50, R96 ;  /* 0x000000321860723c */ /* 0x000fe20000001860 */
[----:B------:R-:W-:Y:S03]  /*c6e0*/  LDSM.16.MT88.4 R48, [R222+0x1d00] ;  /* 0x001d0000de30783b */ /* 0x000fe60000004200 */
[----:B------:R-:W-:Y:S02]  /*c6f0*/  F2FP.PACK_AB R29, R177, R178 ;  /* 0x000000b2b11d723e */ /* 0x000fe400000000ff */
[----:B-1----:R-:W-:Y:S02]  /*c700*/  F2FP.PACK_AB R30, R151, R176 ;  /* 0x000000b0971e723e */ /* 0x002fe400000000ff */
[----:B------:R-:W-:Y:S04]  /*c710*/  F2FP.PACK_AB R24, R190, R189 ;  /* 0x000000bdbe18723e */ /* 0x000fe800000000ff */
[----:B------:R-:W-:Y:S02]  /*c720*/  F2FP.PACK_AB R25, R188, R187 ;  /* 0x000000bbbc19723e */ /* 0x000fe400000000ff */
[----:B------:R-:W-:Y:S02]  /*c730*/  F2FP.PACK_AB R26, R186, R183 ;  /* 0x000000b7ba1a723e */ /* 0x000fe400000000ff */
[----:B------:R-:W-:Y:S02]  /*c740*/  F2FP.PACK_AB R27, R181, R182 ;  /* 0x000000b6b51b723e */ /* 0x000fe400000000ff */
[----:B---3--:R-:W-:Y:S05]  /*c750*/  F2FP.PACK_AB R31, R149, R150 ;  /* 0x00000096951f723e */ /* 0x008fea00000000ff */
[-C--:B------:R-:W-:Y:S08]  /*c760*/  HMMA.16816.F32 R4, R24, R40.reuse, R4 ;  /* 0x000000281804723c */ /* 0x080ff00000001804 */
[C---:B------:R-:W-:Y:S08]  /*c770*/  HMMA.16816.F32 R8, R28.reuse, R40, R8 ;  /* 0x000000281c08723c */ /* 0x040ff00000001808 */
[-C--:B------:R-:W-:Y:S08]  /*c780*/  HMMA.16816.F32 R12, R28, R42.reuse, R12 ;  /* 0x0000002a1c0c723c */ /* 0x080ff0000000180c */
[C---:B------:R-:W-:Y:S01]  /*c790*/  HMMA.16816.F32 R16, R24.reuse, R42, R16 ;  /* 0x0000002a1810723c */ /* 0x040fe20000001810 */
[----:B------:R-:W1:Y:S07]  /*c7a0*/  LDSM.16.MT88.4 R40, [R222+0x1900] ;  /* 0x00190000de28783b */ /* 0x000e6e0000004200 */
[-C--:B----4-:R-:W-:Y:S08]  /*c7b0*/  HMMA.16816.F32 R100, R24, R36.reuse, R100 ;  /* 0x000000241864723c */ /* 0x090ff00000001864 */
[C---:B------:R-:W-:Y:S08]  /*c7c0*/  HMMA.16816.F32 R104, R28.reuse, R36, R104 ;  /* 0x000000241c68723c */ /* 0x040ff00000001868 */
[-C--:B------:R-:W-:Y:S08]  /*c7d0*/  HMMA.16816.F32 R108, R28, R38.reuse, R108 ;  /* 0x000000261c6c723c */ /* 0x080ff0000000186c */
[C---:B------:R-:W-:Y:S01]  /*c7e0*/  HMMA.16816.F32 R112, R24.reuse, R38, R112 ;  /* 0x000000261870723c */ /* 0x040fe20000001870 */
[----:B------:R-:W3:Y:S07]  /*c7f0*/  LDSM.16.MT88.4 R36, [R221+0x2900] ;  /* 0x00290000dd24783b */ /* 0x000eee0000004200 */
[-C--:B------:R-:W-:Y:S08]  /*c800*/  HMMA.16816.F32 R116, R24, R44.reuse, R116 ;  /* 0x0000002c1874723c */ /* 0x080ff00000001874 */
[C---:B------:R-:W-:Y:S08]  /*c810*/  HMMA.16816.F32 R120, R28.reuse, R44, R120 ;  /* 0x0000002c1c78723c */ /* 0x040ff00000001878 */
[-C--:B------:R-:W-:Y:S08]  /*c820*/  HMMA.16816.F32 R20, R28, R46.reuse, R20 ;  /* 0x0000002e1c14723c */ /* 0x080ff00000001814 */
[C---:B------:R-:W-:Y:S01]  /*c830*/  HMMA.16816.F32 R124, R24.reuse, R46, R124 ;  /* 0x0000002e187c723c */ /* 0x040fe2000000187c */
[----:B------:R-:W4:Y:S07]  /*c840*/  LDSM.16.MT88.4 R44, [R222+0x2900] ;  /* 0x00290000de2c783b */ /* 0x000f2e0000004200 */
[-C--:B-1----:R-:W-:Y:S08]  /*c850*/  HMMA.16816.F32 R128, R24, R40.reuse, R128 ;  /* 0x000000281880723c */ /* 0x082ff00000001880 */
[C---:B------:R-:W-:Y:S08]  /*c860*/  HMMA.16816.F32 R132, R28.reuse, R40, R132 ;  /* 0x000000281c84723c */ /* 0x040ff00000001884 */
[-C--:B------:R-:W-:Y:S08]  /*c870*/  HMMA.16816.F32 R32, R28, R42.reuse, R32 ;  /* 0x0000002a1c20723c */ /* 0x080ff00000001820 */
[C---:B------:R-:W-:Y:S01]  /*c880*/  HMMA.16816.F32 R136, R24.reuse, R42, R136 ;  /* 0x0000002a1888723c */ /* 0x040fe20000001888 */
[----:B------:R-:W-:Y:S07]  /*c890*/  LDSM.16.MT88.4 R40, [R221+0x1d00] ;  /* 0x001d0000dd28783b */ /* 0x000fee0000004200 */
[-C--:B---3--:R-:W-:Y:S08]  /*c8a0*/  HMMA.16816.F32 R68, R24, R36.reuse, R68 ;  /* 0x000000241844723c */ /* 0x088ff00000001844 */
[C---:B------:R-:W-:Y:S08]  /*c8b0*/  HMMA.16816.F32 R72, R28.reuse, R36, R72 ;  /* 0x000000241c48723c */ /* 0x040ff00000001848 */
[-C--:B------:R-:W-:Y:S08]  /*c8c0*/  HMMA.16816.F32 R76, R28, R38.reuse, R76 ;  /* 0x000000261c4c723c */ /* 0x080ff0000000184c */
[C---:B------:R-:W-:Y:S01]  /*c8d0*/  HMMA.16816.F32 R80, R24.reuse, R38, R80 ;  /* 0x000000261850723c */ /* 0x040fe20000001850 */
[----:B------:R-:W1:Y:S07]  /*c8e0*/  LDSM.16.MT88.4 R36, [R222+0xd00] ;  /* 0x000d0000de24783b */ /* 0x000e6e0000004200 */
[-C--:B----4-:R-:W-:Y:S08]  /*c8f0*/  HMMA.16816.F32 R84, R24, R44.reuse, R84 ;  /* 0x0000002c1854723c */ /* 0x090ff00000001854 */
[C---:B------:R-:W-:Y:S08]  /*c900*/  HMMA.16816.F32 R88, R28.reuse, R44, R88 ;  /* 0x0000002c1c58723c */ /* 0x040ff00000001858 */
[-C--:B------:R-:W-:Y:S07]  /*c910*/  HMMA.16816.F32 R92, R28, R46.reuse, R92 ;  /* 0x0000002e1c5c723c */ /* 0x080fee000000185c */
[----:B--2---:R-:W-:Y:S01]  /*c920*/  F2FP.PACK_AB R28, R57, R56 ;  /* 0x00000038391c723e */ /* 0x004fe200000000ff */
        /* <DEDUP_REMOVED lines=15> */
[----:B------:R-:W-:Y:S01]  /*ca20*/  FADD.FTZ R9, R212, R140 ;  /* 0x0000008cd4097221 */ /* 0x000fe20000010000 */
[----:B------:R-:W-:Y:S01]  /*ca30*/  MOV R140, R144 ;  /* 0x00000090008c7202 */ /* 0x000fe20000000f00 */
[C---:B------:R-:W-:Y:S04]  /*ca40*/  HMMA.16816.F32 R164, R24.reuse, R166, R16 ;  /* 0x000000a618a4723c */ /* 0x040fe80000001810 */
[----:B------:R-:W-:Y:S02]  /*ca50*/  FADD.FTZ R11, R195, R8 ;  /* 0x00000008c30b7221 */ /* 0x000fe40000010000 */
[----:B------:R-:W-:Y:S02]  /*ca60*/  FADD.FTZ R9, R213, R9 ;  /* 0x00000009d5097221 */ /* 0x000fe40000010000 */
[-C--:B-1----:R-:W-:Y:S04]  /*ca70*/  HMMA.16816.F32 R100, R24, R36.reuse, R100 ;  /* 0x000000241864723c */ /* 0x082fe80000001864 */
[----:B------:R-:W-:Y:S02]  /*ca80*/  FADD.FTZ R3, R192, R11 ;  /* 0x0000000bc0037221 */ /* 0x000fe40000010000 */
[----:B------:R-:W-:Y:S02]  /*ca90*/  FADD.FTZ R9, R214, R9 ;  /* 0x00000009d6097221 */ /* 0x000fe40000010000 */
        /* <DEDUP_REMOVED lines=36> */
[----:B------:R-:W-:Y:S04]  /*cce0*/  FADD.FTZ R3, R53, R3 ;  /* 0x0000000335037221 */ /* 0x000fe80000010000 */
[-C--:B------:R-:W-:Y:S04]  /*ccf0*/  HMMA.16816.F32 R76, R28, R46.reuse, R76 ;  /* 0x0000002e1c4c723c */ /* 0x080fe8000000184c */
[----:B------:R-:W-:Y:S04]  /*cd00*/  FADD.FTZ R3, R64, R3 ;  /* 0x0000000340037221 */ /* 0x000fe80000010000 */
[C---:B------:R-:W-:Y:S04]  /*cd10*/  HMMA.16816.F32 R80, R24.reuse, R46, R80 ;  /* 0x0000002e1850723c */ /* 0x040fe80000001850 */
[----:B------:R-:W-:Y:S04]  /*cd20*/  FADD.FTZ R3, R65, R3 ;  /* 0x0000000341037221 */ /* 0x000fe80000010000 */
[-C--:B---3--:R-:W-:Y:S01]  /*cd30*/  HMMA.16816.F32 R84, R24, R4.reuse, R84 ;  /* 0x000000041854723c */ /* 0x088fe20000001854 */
[----:B------:R1:W-:Y:S07]  /*cd40*/  STL [R1+0x24], R3 ;  /* 0x0000240301007387 */ /* 0x0003ee0000100800 */
        /* <DEDUP_REMOVED lines=14> */
[----:B-1----:R-:W-:Y:S02]  /*ce30*/  FADD.FTZ R3, R61, R4 ;  /* 0x000000043d037221 */ /* 0x002fe40000010000 */
[----:B------:R-:W-:Y:S01]  /*ce40*/  FADD.FTZ R2, R62, R0 ;  /* 0x000000003e027221 */ /* 0x000fe20000010000 */
[----:B------:R-:W-:Y:S01]  /*ce50*/  STL [R1+0x28], R5 ;  /* 0x0000280501007387 */ /* 0x000fe20000100800 */
[----:B------:R-:W-:Y:S02]  /*ce60*/  IADD3 R0, R216, -0x1, RZ ;  /* 0xffffffffd8007810 */ /* 0x000fe40007ffe0ff */
[----:B------:R-:W-:Y:S01]  /*ce70*/  FADD.FTZ R2, R52, R2 ;  /* 0x0000000234027221 */ /* 0x000fe20000010000 */
[----:B------:R1:W-:Y:S01]  /*ce80*/  STL [R1+0x2c], R3 ;  /* 0x00002c0301007387 */ /* 0x0003e20000100800 */
[----:B------:R-:W-:Y:S02]  /*ce90*/  MOV R216, R0 ;  /* 0x0000000000d87202 */ /* 0x000fe40000000f00 */
[----:B------:R-:W-:Y:S01]  /*cea0*/  MOV R0, R146 ;  /* 0x0000009200007202 */ /* 0x000fe20000000f00 */
[----:B------:R2:W-:Y:S01]  /*ceb0*/  STL [R1+0x30], R2 ;  /* 0x0000300201007387 */ /* 0x0005e20000100800 */
[----:B-1----:R-:W-:Y:S01]  /*cec0*/  MOV R3, R145 ;  /* 0x0000009100037202 */ /* 0x002fe20000000f00 */
[----:B--2---:R-:W-:-:S05]  /*ced0*/  @P0 BRA `(.L_x_719) ;  /* 0xffffd25000000947 */ /* 0x004fca000383ffff */
.L_x_718:
[----:B-1----:R-:W2:Y:S04]  /*cee0*/  LDL.LU R5, [R1+0x24] ;  /* 0x0000240001057983 */ /* 0x002ea80000300800 */
[----:B------:R-:W3:Y:S04]  /*cef0*/  LDL.LU R9, [R1+0x28] ;  /* 0x0000280001097983 */ /* 0x000ee80000300800 */
        /* <DEDUP_REMOVED lines=9> */
[----:B----4-:R-:W3:Y:S01]  /*cf90*/  SHFL.BFLY PT, R6, R7, 0x2, 0x1f ;  /* 0x0c401f0007067f89 */ /* 0x010ee200000e0000 */
[----:B-1----:R-:W-:-:S03]  /*cfa0*/  FADD.FTZ R4, R4, R5 ;  /* 0x0000000504047221 */ /* 0x002fc60000010000 */
[----:B-----5:R-:W1:Y:S01]  /*cfb0*/  SHFL.BFLY PT, R5, R2, 0x2, 0x1f ;  /* 0x0c401f0002057f89 */ /* 0x020e6200000e0000 */
[----:B--2---:R-:W-:-:S03]  /*cfc0*/  FADD.FTZ R8, R8, R9 ;  /* 0x0000000908087221 */ /* 0x004fc60000010000 */
[----:B------:R-:W2:Y:S01]  /*cfd0*/  SHFL.BFLY PT, R0, R4, 0x1, 0x1f ;  /* 0x0c201f0004007f89 */ /* 0x000ea200000e0000 */
[----:B---3--:R-:W-:-:S03]  /*cfe0*/  FADD.FTZ R6, R6, R7 ;  /* 0x0000000706067221 */ /* 0x008fc60000010000 */
[----:B------:R-:W3:Y:S01]  /*cff0*/  SHFL.BFLY PT, R3, R8, 0x1, 0x1f ;  /* 0x0c201f0008037f89 */ /* 0x000ee200000e0000 */
[----:B-1----:R-:W-:-:S03]  /*d000*/  FADD.FTZ R5, R5, R2 ;  /* 0x0000000205057221 */ /* 0x002fc60000010000 */
[----:B------:R-:W1:Y:S01]  /*d010*/  SHFL.BFLY PT, R2, R6, 0x1, 0x1f ;  /* 0x0c201f0006027f89 */ /* 0x000e6200000e0000 */
[----:B--2---:R-:W-:Y:S01]  /*d020*/  FADD.FTZ R4, R4, R0 ;  /* 0x0000000004047221 */ /* 0x004fe20000010000 */
[----:B------:R-:W-:Y:S02]  /*d030*/  MOV R0, RZ ;  /* 0x000000ff00007202 */ /* 0x000fe40000000f00 */
[----:B------:R-:W2:Y:S01]  /*d040*/  SHFL.BFLY PT, R7, R5, 0x1, 0x1f ;  /* 0x0c201f0005077f89 */ /* 0x000ea200000e0000 */
[----:B---3--:R-:W-:Y:S01]  /*d050*/  FADD.FTZ R8, R8, R3 ;  /* 0x0000000308087221 */ /* 0x008fe20000010000 */
[----:B------:R-:W-:Y:S02]  /*d060*/  FSETP.NE.FTZ.AND P3, PT, R4, RZ, PT ;  /* 0x000000ff0400720b */ /* 0x000fe40003f75000 */
[----:B------:R-:W-:Y:S02]  /*d070*/  MOV R3, RZ ;  /* 0x000000ff00037202 */ /* 0x000fe40000000f00 */
[----:B------:R-:W-:-:S09]  /*d080*/  FSETP.NE.FTZ.AND P2, PT, R8, RZ, PT ;  /* 0x000000ff0800720b */ /* 0x000fd20003f55000 */
[----:B------:R-:W3:Y:S01]  /*d090*/  @P3 MUFU.RCP R0, R4 ;  /* 0x0000000400003308 */ /* 0x000ee20000001000 */
[----:B-1----:R-:W-:Y:S01]  /*d0a0*/  FADD.FTZ R6, R6, R2 ;  /* 0x0000000206067221 */ /* 0x002fe20000010000 */
[----:B------:R-:W-:Y:S01]  /*d0b0*/  MOV R2, RZ ;  /* 0x000000ff00027202 */ /* 0x000fe20000000f00 */
[----:B--2---:R-:W-:-:S03]  /*d0c0*/  FADD.FTZ R5, R7, R5 ;  /* 0x0000000507057221 */ /* 0x004fc60000010000 */
[----:B------:R-:W-:Y:S02]  /*d0d0*/  FSETP.NE.FTZ.AND P1, PT, R6, RZ, PT ;  /* 0x000000ff0600720b */ /* 0x000fe40003f35000 */
[----:B------:R-:W-:Y:S01]  /*d0e0*/  @P2 MUFU.RCP R3, R8 ;  /* 0x0000000800032308 */ /* 0x000fe20000001000 */
[----:B------:R-:W-:Y:S01]  /*d0f0*/  FSETP.NE.FTZ.AND P0, PT, R5, RZ, PT ;  /* 0x000000ff0500720b */ /* 0x000fe20003f15000 */
[C---:B---3--:R-:W-:Y:S02]  /*d100*/  FMUL.FTZ R152, R0.reuse, R152 ;  /* 0x0000009800987220 */ /* 0x048fe40000410000 */
[----:B------:R-:W-:-:S04]  /*d110*/  FMUL.FTZ R45, R0, R153 ;  /* 0x00000099002d7220 */ /* 0x000fc80000410000 */
[----:B------:R-:W-:Y:S01]  /*d120*/  @P3 MUFU.LG2 R10, R4 ;  /* 0x00000004000a3308 */ /* 0x000fe20000000c00 */
[C---:B------:R-:W-:Y:S02]  /*d130*/  FMUL.FTZ R164, R0.reuse, R164 ;  /* 0x000000a400a47220 */ /* 0x040fe40000410000 */
[C---:B------:R-:W-:Y:S02]  /*d140*/  FMUL.FTZ R43, R0.reuse, R165 ;  /* 0x000000a5002b7220 */ /* 0x040fe40000410000 */
[C---:B------:R-:W-:Y:S02]  /*d150*/  FMUL.FTZ R100, R0.reuse, R100 ;  /* 0x0000006400647220 */ /* 0x040fe40000410000 */
[C---:B------:R-:W-:Y:S01]  /*d160*/  FMUL.FTZ R41, R0.reuse, R101 ;  /* 0x0000006500297220 */ /* 0x040fe20000410000 */
[----:B------:R-:W1:Y:S01]  /*d170*/  @P1 MUFU.RCP R2, R6 ;  /* 0x0000000600021308 */ /* 0x000e620000001000 */
[C---:B------:R-:W-:Y:S01]  /*d180*/  FMUL.FTZ R112, R0.reuse, R112 ;  /* 0x0000007000707220 */ /* 0x040fe20000410000 */
[----:B------:R-:W-:Y:S01]  /*d190*/  @P0 MOV R7, 0x3f317218 ;  /* 0x3f31721800070802 */ /* 0x000fe20000000f00 */
        /* <DEDUP_REMOVED lines=109> */
.L_x_706:
[----:B------:R-:W-:Y:S01]  /*d870*/  USHF.R.S32.HI UR8, URZ, 0x1f, UR9 ;  /* 0x0000001f3f087899 */ /* 0x000fe20008011409 */
[----:B------:R-:W-:Y:S05]  /*d880*/  @P4 BRA `(.L_x_722) ;  /* 0x000018a000004947 */ /* 0x000fea0003800000 */
[----:B------:R-:W1:Y:S01]  /*d890*/  S2R R55, SR_TID.X ;  /* 0x0000000000377919 */ /* 0x000e620000002100 */
[----:B------:R-:W-:Y:S01]  /*d8a0*/  F2FP.PACK_AB R45, R45, R152 ;  /* 0x000000982d2d723e */ /* 0x000fe200000000ff */
[----:B------:R-:W-:Y:S01]  /*d8b0*/  ULDC.64 UR4, c[0x0][0x500] ;  /* 0x0001400000047ab9 */ /* 0x000fe20000000a00 */
[----:B------:R-:W-:Y:S01]  /*d8c0*/  F2FP.PACK_AB R44, R44, R154 ;  /* 0x0000009a2c2c723e */ /* 0x000fe200000000ff */
[----:B------:R-:W-:Y:S01]  /*d8d0*/  UISETP.NE.U32.AND UP1, UPT, URZ, UR4, UPT ;  /* 0x000000043f00728c */ /* 0x000fe2000bf25070 */
[----:B------:R-:W-:Y:S01]  /*d8e0*/  F2FP.PACK_AB R43, R43, R164 ;  /* 0x000000a42b2b723e */ /* 0x000fe200000000ff */
[----:B------:R-:W-:Y:S01]  /*d8f0*/  UMOV UR6, 0x4 ;  /* 0x0000000400067882 */ /* 0x000fe20000000000 */
[----:B------:R-:W-:Y:S01]  /*d900*/  F2FP.PACK_AB R42, R42, R166 ;  /* 0x000000a62a2a723e */ /* 0x000fe200000000ff */
[----:B------:R-:W-:Y:S01]  /*d910*/  UISETP.NE.AND.EX UP1, UPT, URZ, UR5, UPT, UP1 ;  /* 0x000000053f00728c */ /* 0x000fe2000bf25310 */
[----:B------:R-:W-:-:S02]  /*d920*/  F2FP.PACK_AB R48, R48, R156 ;  /* 0x0000009c3030723e */ /* 0x000fc400000000ff */
[----:B------:R-:W-:Y:S01]  /*d930*/  F2FP.PACK_AB R158, R159, R158 ;  /* 0x0000009e9f9e723e */ /* 0x000fe200000000ff */
[----:B------:R-:W-:Y:S01]  /*d940*/  ULDC.64 UR4, c[0x0][0x500] ;  /* 0x0001400000047ab9 */ /* 0x000fe20000000a00 */
[----:B------:R-:W-:Y:S01]  /*d950*/  F2FP.PACK_AB R47, R47, R160 ;  /* 0x000000a02f2f723e */ /* 0x000fe200000000ff */
[----:B------:R-:W-:Y:S01]  /*d960*/  UIMAD.WIDE UR4, UR13, UR6, UR4 ;  /* 0x000000060d0472a5 */ /* 0x000fe2000f8e0204 */
[----:B------:R-:W-:Y:S02]  /*d970*/  F2FP.PACK_AB R162, R163, R162 ;  /* 0x000000a2a3a2723e */ /* 0x000fe400000000ff */
[----:B------:R-:W-:Y:S02]  /*d980*/  F2FP.PACK_AB R41, R41, R100 ;  /* 0x000000642929723e */ /* 0x000fe400000000ff */
[----:B------:R-:W-:Y:S02]  /*d990*/  F2FP.PACK_AB R40, R40, R102 ;  /* 0x000000662828723e */ /* 0x000fe400000000ff */
[----:B------:R-:W-:-:S02]  /*d9a0*/  F2FP.PACK_AB R38, R38, R112 ;  /* 0x000000702626723e */ /* 0x000fc400000000ff */
[----:B------:R-:W-:Y:S02]  /*d9b0*/  F2FP.PACK_AB R37, R37, R114 ;  /* 0x000000722525723e */ /* 0x000fe400000000ff */
[----:B-1----:R-:W-:Y:S02]  /*d9c0*/  SHF.R.S32.HI R56, RZ, 0x1f, R55 ;  /* 0x0000001fff387819 */ /* 0x002fe40000011437 */
[----:B------:R-:W-:Y:S02]  /*d9d0*/  F2FP.PACK_AB R39, R39, R104 ;  /* 0x000000682727723e */ /* 0x000fe400000000ff */
[CC--:B------:R-:W-:Y:S02]  /*d9e0*/  LEA.HI R3, R56.reuse, R55.reuse, RZ, 0x2 ;  /* 0x0000003738037211 */ /* 0x0c0fe400078f10ff */
[----:B------:R-:W-:Y:S02]  /*d9f0*/  LEA.HI R49, R56, R55, RZ, 0x5 ;  /* 0x0000003738317211 */ /* 0x000fe400078f28ff */
[----:B------:R-:W-:-:S02]  /*da00*/  SHF.R.S32.HI R46, RZ, 0x2, R3 ;  /* 0x00000002ff2e7819 */ /* 0x000fc40000011403 */
[----:B------:R-:W-:Y:S02]  /*da10*/  SHF.R.S32.HI R0, RZ, 0x1f, R3 ;  /* 0x0000001fff007819 */ /* 0x000fe40000011403 */
[----:B------:R-:W-:Y:S02]  /*da20*/  LOP3.LUT R3, R3, 0xfffffffc, RZ, 0xc0, !PT ;  /* 0xfffffffc03037812 */ /* 0x000fe400078ec0ff */
[----:B------:R-:W-:Y:S02]  /*da30*/  LEA.HI R0, R0, R46, RZ, 0x3 ;  /* 0x0000002e00007211 */ /* 0x000fe400078f18ff */
[----:B------:R-:W-:Y:S01]  /*da40*/  SHF.R.S32.HI R50, RZ, 0x5, R49 ;  /* 0x00000005ff327819 */ /* 0x000fe20000011431 */
[----:B------:R-:W-:Y:S01]  /*da50*/  IMAD.IADD R19, R55, 0x1, -R3 ;  /* 0x0000000137137824 */ /* 0x000fe200078e0a03 */
[----:B------:R-:W-:Y:S02]  /*da60*/  LOP3.LUT R0, R0, 0xfffffff8, RZ, 0xc0, !PT ;  /* 0xfffffff800007812 */ /* 0x000fe400078ec0ff */
[----:B------:R-:W-:-:S02]  /*da70*/  F2FP.PACK_AB R106, R107, R106 ;  /* 0x0000006a6b6a723e */ /* 0x000fc400000000ff */
[----:B------:R-:W-:Y:S01]  /*da80*/  F2FP.PACK_AB R36, R36, R108 ;  /* 0x0000006c2424723e */ /* 0x000fe200000000ff */
[----:B------:R-:W-:Y:S01]  /*da90*/  IMAD.IADD R2, R46, 0x1, -R0 ;  /* 0x000000012e027824 */ /* 0x000fe200078e0a00 */
[----:B------:R-:W-:Y:S02]  /*daa0*/  F2FP.PACK_AB R110, R111, R110 ;  /* 0x0000006e6f6e723e */ /* 0x000fe400000000ff */
[----:B------:R-:W-:Y:S02]  /*dab0*/  F2FP.PACK_AB R35, R35, R116 ;  /* 0x000000742323723e */ /* 0x000fe400000000ff */
[----:B------:R-:W-:Y:S02]  /*dac0*/  LEA.HI R0, R2, R2, RZ, 0x1 ;  /* 0x0000000202007211 */ /* 0x000fe400078f08ff */
[----:B------:R-:W-:Y:S02]  /*dad0*/  F2FP.PACK_AB R34, R34, R118 ;  /* 0x000000762222723e */ /* 0x000fe400000000ff */
[----:B------:R-:W-:-:S02]  /*dae0*/  SHF.R.S32.HI R13, RZ, 0x1, R0 ;  /* 0x00000001ff0d7819 */ /* 0x000fc40000011400 */
[----:B------:R-:W-:Y:S02]  /*daf0*/  LOP3.LUT R0, R0, 0x3fffffe, RZ, 0xc0, !PT ;  /* 0x03fffffe00007812 */ /* 0x000fe400078ec0ff */
[C---:B------:R-:W-:Y:S01]  /*db00*/  LOP3.LUT R3, R13.reuse, 0x1, RZ, 0xc0, !PT ;  /* 0x000000010d037812 */ /* 0x040fe200078ec0ff */
[C---:B------:R-:W-:Y:S01]  /*db10*/  IMAD.SHL.U32 R4, R13.reuse, 0x40, RZ ;  /* 0x000000400d047824 */ /* 0x040fe200078e00ff */
[----:B------:R-:W-:Y:S01]  /*db20*/  LOP3.LUT P0, RZ, R13, 0x2, RZ, 0xc0, !PT ;  /* 0x000000020dff7812 */ /* 0x000fe2000780c0ff */
[----:B------:R-:W-:Y:S01]  /*db30*/  IMAD.IADD R2, R2, 0x1, -R0 ;  /* 0x0000000102027824 */ /* 0x000fe200078e0a00 */
[----:B------:R-:W-:Y:S01]  /*db40*/  ISETP.NE.U32.AND P1, PT, R3, 0x1, PT ;  /* 0x000000010300780c */ /* 0x000fe20003f25070 */
[----:B------:R-:W-:Y:S01]  /*db50*/  IMAD R0, R50, 0x100, R19 ;  /* 0x0000010032007824 */ /* 0x000fe200078e0213 */
[----:B------:R-:W-:Y:S02]  /*db60*/  LOP3.LUT R4, R4, 0xc0, RZ, 0xc0, !PT ;  /* 0x000000c004047812 */ /* 0x000fe400078ec0ff */
[----:B------:R-:W-:Y:S01]  /*db70*/  F2FP.PACK_AB R32, R32, R124 ;  /* 0x0000007c2020723e */ /* 0x000fe200000000ff */
[----:B------:R-:W-:Y:S01]  /*db80*/  IMAD R0, R2, 0x10, R0 ;  /* 0x0000001002007824 */ /* 0x000fe200078e0200 */
[----:B------:R-:W-:Y:S01]  /*db90*/  LEA.HI R2, R4, R4, RZ, 0x1d ;  /* 0x0000000404027211 */ /* 0x000fe200078fe8ff */
[----:B------:R-:W-:Y:S01]  /*dba0*/  IMAD.MOV.U32 R4, RZ, RZ, 0x20 ;  /* 0x00000020ff047424 */ /* 0x000fe200078e00ff */
[----:B------:R-:W-:-:S02]  /*dbb0*/  F2FP.PACK_AB R31, R31, R126 ;  /* 0x0000007e1f1f723e */ /* 0x000fc400000000ff */
[----:B------:R-:W-:Y:S01]  /*dbc0*/  F2FP.PACK_AB R33, R33, R120 ;  /* 0x000000782121723e */ /* 0x000fe200000000ff */
[----:B------:R-:W-:Y:S01]  /*dbd0*/  IMAD.U32 R0, R0, 0x2, R2 ;  /* 0x0000000200007824 */ /* 0x000fe200078e0002 */
[----:B------:R-:W-:Y:S02]  /*dbe0*/  SEL R4, R4, 0xffffffe0, !P0 ;  /* 0xffffffe004047807 */ /* 0x000fe40004000000 */
[----:B------:R-:W-:Y:S01]  /*dbf0*/  F2FP.PACK_AB R122, R123, R122 ;  /* 0x0000007a7b7a723e */ /* 0x000fe200000000ff */
[----:B------:R-:W-:Y:S01]  /*dc00*/  IMAD.SHL.U32 R0, R0, 0x2, RZ ;  /* 0x0000000200007824 */ /* 0x000fe200078e00ff */
[----:B------:R-:W-:Y:S01]  /*dc10*/  BAR.SYNC.DEFER_BLOCKING 0x1, 0x80 ;  /* 0x0042000000007b1d */ /* 0x000fe20000010000 */
[----:B------:R-:W-:Y:S02]  /*dc20*/  F2FP.PACK_AB R30, R30, R168 ;  /* 0x000000a81e1e723e */ /* 0x000fe400000000ff */
[----:B------:R-:W-:Y:S02]  /*dc30*/  F2FP.PACK_AB R170, R171, R170 ;  /* 0x000000aaabaa723e */ /* 0x000fe400000000ff */
[----:B------:R-:W-:-:S02]  /*dc40*/  IADD3 R3, R0, 0x80, RZ ;  /* 0x0000008000037810 */ /* 0x000fc40007ffe0ff */
[C---:B------:R-:W-:Y:S02]  /*dc50*/  IADD3 R2, R0.reuse, 0x70, RZ ;  /* 0x0000007000027810 */ /* 0x040fe40007ffe0ff */
[----:B------:R-:W-:Y:S01]  /*dc60*/  @P1 IADD3 R2, R3, 0x10, RZ ;  /* 0x0000001003021810 */ /* 0x000fe20007ffe0ff */
[----:B------:R-:W-:Y:S01]  /*dc70*/  IMAD.IADD R3, R0, 0x1, R4 ;  /* 0x0000000100037824 */ /* 0x000fe200078e0204 */
[----:B------:R-:W-:Y:S02]  /*dc80*/  F2FP.PACK_AB R29, R29, R128 ;  /* 0x000000801d1d723e */ /* 0x000fe400000000ff */
[----:B------:R-:W-:Y:S01]  /*dc90*/  F2FP.PACK_AB R28, R28, R130 ;  /* 0x000000821c1c723e */ /* 0x000fe200000000ff */
[----:B------:R-:W-:Y:S01]  /*dca0*/  IMAD.IADD R4, R4, 0x1, R2 ;  /* 0x0000000104047824 */ /* 0x000fe200078e0202 */
[----:B------:R-:W-:Y:S02]  /*dcb0*/  F2FP.PACK_AB R26, R26, R136 ;  /* 0x000000881a1a723e */ /* 0x000fe400000000ff */
[----:B------:R-:W-:-:S02]  /*dcc0*/  F2FP.PACK_AB R25, R25, R138 ;  /* 0x0000008a1919723e */ /* 0x000fc400000000ff */
        /* <DEDUP_REMOVED lines=29> */
[----:B------:R-:W-:Y:S01]  /*dea0*/  PLOP3.LUT P1, PT, PT, PT, UP1, 0x80, 0x0 ;  /* 0x000000000000781c */ /* 0x000fe20003f2f018 */
[----:B------:R-:W-:Y:S04]  /*deb0*/  STS [R3+0x280], R40 ;  /* 0x0002802803007388 */ /* 0x000fe80000000800 */
        /* <DEDUP_REMOVED lines=34> */
[----:B------:R2:W-:Y:S04]  /*e0e0*/  STS [R3+0x5080], R10 ;  /* 0x0050800a03007388 */ /* 0x0005e80000000800 */
[----:B------:R3:W-:Y:S04]  /*e0f0*/  STS [R3+0x5280], R9 ;  /* 0x0052800903007388 */ /* 0x0007e80000000800 */
[----:B------:R4:W-:Y:S04]  /*e100*/  STS [R4+0x5000], R6 ;  /* 0x0050000604007388 */ /* 0x0009e80000000800 */
[----:B------:R4:W-:Y:S01]  /*e110*/  STS [R4+0x5200], R5 ;  /* 0x0052000504007388 */ /* 0x0009e20000000800 */
[----:B-1----:R-:W-:-:S02]  /*e120*/  IMAD.U32 R11, RZ, RZ, UR5 ;  /* 0x00000005ff0b7e24 */ /* 0x002fc4000f8e00ff */
[----:B--2---:R-:W-:Y:S01]  /*e130*/  IMAD.U32 R10, RZ, RZ, UR4 ;  /* 0x00000004ff0a7e24 */ /* 0x004fe2000f8e00ff */
[----:B------:R-:W-:Y:S06]  /*e140*/  BAR.SYNC.DEFER_BLOCKING 0x1, 0x80 ;  /* 0x0042000000007b1d */ /* 0x000fec0000010000 */
[----:B------:R-:W-:Y:S02]  /*e150*/  ULDC.64 UR4, c[0x0][0x508] ;  /* 0x0001420000047ab9 */ /* 0x000fe40000000a00 */
[----:B------:R-:W-:Y:S01]  /*e160*/  UISETP.NE.U32.AND UP0, UPT, URZ, UR4, UPT ;  /* 0x000000043f00728c */ /* 0x000fe2000bf05070 */
[----:B------:R-:W2:Y:S03]  /*e170*/  @P1 LDG.E R0, [R10.64] ;  /* 0x0000000e0a001981 */ /* 0x000ea6000c1e1900 */
[----:B------:R-:W-:Y:S01]  /*e180*/  UISETP.NE.AND.EX UP0, UPT, URZ, UR5, UPT, UP0 ;  /* 0x000000053f00728c */ /* 0x000fe2000bf05300 */
[----:B------:R-:W-:-:S02]  /*e190*/  IMAD.MOV.U32 R24, RZ, RZ, c[0x0][0x388] ;  /* 0x0000e200ff187624 */ /* 0x000fc400078e00ff */
[----:B------:R-:W-:-:S03]  /*e1a0*/  ULDC.64 UR4, c[0x0][0x508] ;  /* 0x0001420000047ab9 */ /* 0x000fc60000000a00 */
[----:B------:R-:W-:-:S05]  /*e1b0*/  PLOP3.LUT P0, PT, PT, PT, UP0, 0x80, 0x0 ;  /* 0x000000000000781c */ /* 0x000fca0003f0f008 */
[----:B------:R-:W-:-:S06]  /*e1c0*/  @UP0 UIMAD.WIDE UR4, UR13, UR6, UR4 ;  /* 0x000000060d0402a5 */ /* 0x000fcc000f8e0204 */
[----:B------:R-:W-:Y:S02]  /*e1d0*/  IMAD.U32 R2, RZ, RZ, UR4 ;  /* 0x00000004ff027e24 */ /* 0x000fe4000f8e00ff */
[----:B---3--:R-:W-:-:S05]  /*e1e0*/  IMAD.U32 R3, RZ, RZ, UR5 ;  /* 0x00000005ff037e24 */ /* 0x008fca000f8e00ff */
[----:B------:R4:W5:Y:S01]  /*e1f0*/  @P0 LDG.E R24, [R2.64] ;  /* 0x0000000e02180981 */ /* 0x000962000c1e1900 */
[----:B------:R-:W-:Y:S02]  /*e200*/  UMOV UR6, URZ ;  /* 0x0000003f00067c82 */ /* 0x000fe40008000000 */
[----:B------:R-:W-:Y:S01]  /*e210*/  UMOV UR7, URZ ;  /* 0x0000003f00077c82 */ /* 0x000fe20008000000 */
[----:B--2---:R-:W1:Y:S02]  /*e220*/  @P1 R2UR UR5, R0 ;  /* 0x00000000000513c2 */ /* 0x004e6400000e0000 */
[----:B-1----:R-:W-:Y:S02]  /*e230*/  @UP1 USHF.R.S32.HI UR4, URZ, 0x1f, UR5 ;  /* 0x0000001f3f041899 */ /* 0x002fe40008011405 */
[----:B------:R-:W-:-:S05]  /*e240*/  @UP1 UMOV UR6, UR5 ;  /* 0x0000000500061c82 */ /* 0x000fca0008000000 */
[----:B------:R-:W-:Y:S01]  /*e250*/  @UP1 UMOV UR7, UR4 ;  /* 0x0000000400071c82 */ /* 0x000fe20008000000 */
[----:B------:R-:W-:Y:S05]  /*e260*/  @P0 BRA `(.L_x_723) ;  /* 0x0000004000000947 */ /* 0x000fea0003800000 */
[----:B----4-:R-:W-:Y:S05]  /*e270*/  @!P1 BRA `(.L_x_723) ;  /* 0x0000003000009947 */ /* 0x010fea0003800000 */
[----:B------:R-:W2:Y:S04]  /*e280*/  LDG.E R0, [R10.64] ;  /* 0x0000000e0a007981 */ /* 0x000ea8000c1e1900 */
[----:B------:R-:W2:Y:S02]  /*e290*/  LDG.E R2, [R10.64+0x4] ;  /* 0x0000040e0a027981 */ /* 0x000ea4000c1e1900 */
[----:B--2--5:R-:W-:Y:S02]  /*e2a0*/  IADD3 R24, -R0, R2, RZ ;  /* 0x0000000200187210 */ /* 0x024fe40007ffe1ff */
.L_x_723:
[----:B----4-:R-:W-:Y:S01]  /*e2b0*/  IMAD.MOV.U32 R0, RZ, RZ, c[0x0][0x4e8] ;  /* 0x00013a00ff007624 */ /* 0x010fe200078e00ff */
[----:B------:R-:W-:Y:S01]  /*e2c0*/  SHF.R.S32.HI R2, RZ, 0x1f, R50 ;  /* 0x0000001fff027819 */ /* 0x000fe20000011432 */
[----:B------:R-:W1:Y:S01]  /*e2d0*/  S2R R21, SR_CTAID.X ;  /* 0x0000000000157919 */ /* 0x000e620000002500 */
[----:B------:R-:W-:Y:S01]  /*e2e0*/  ULDC.64 UR4, c[0x0][0x490] ;  /* 0x0001240000047ab9 */ /* 0x000fe20000000a00 */
[----:B------:R-:W-:Y:S01]  /*e2f0*/  LEA.HI R8, R56, R55, RZ, 0x3 ;  /* 0x0000003738087211 */ /* 0x000fe200078f18ff */
[----:B------:R-:W-:Y:S01]  /*e300*/  UIMAD UR10, UR8, UR4, URZ ;  /* 0x00000004080a72a4 */ /* 0x000fe2000f8e023f */
[----:B------:R-:W-:Y:S01]  /*e310*/  ISETP.NE.AND P2, PT, R0, 0x1, PT ;  /* 0x000000010000780c */ /* 0x000fe20003f45270 */
[----:B------:R-:W-:Y:S01]  /*e320*/  UMOV UR16, UR6 ;  /* 0x0000000600107c82 */ /* 0x000fe20008000000 */
[----:B------:R-:W-:Y:S01]  /*e330*/  LOP3.LUT R0, R49, 0xffffffe0, RZ, 0xc0, !PT ;  /* 0xffffffe031007812 */ /* 0x000fe200078ec0ff */
[----:B------:R-:W-:Y:S01]  /*e340*/  UMOV UR17, UR7 ;  /* 0x0000000700117c82 */ /* 0x000fe20008000000 */
[----:B------:R-:W-:Y:S01]  /*e350*/  LEA.HI R2, R2, R50, RZ, 0x2 ;  /* 0x0000003202027211 */ /* 0x000fe200078f10ff */
[----:B------:R-:W-:Y:S01]  /*e360*/  UIMAD.WIDE.U32 UR16, UR9, UR4, UR16 ;  /* 0x00000004091072a5 */ /* 0x000fe2000f8e0010 */
[----:B-----5:R-:W-:Y:S01]  /*e370*/  IMAD R24, R24, c[0x0][0x4e8], RZ ;  /* 0x00013a0018187a24 */ /* 0x020fe200078e02ff */
[----:B------:R-:W-:Y:S01]  /*e380*/  UIMAD UR10, UR9, UR5, UR10 ;  /* 0x00000005090a72a4 */ /* 0x000fe2000f8e020a */
[----:B------:R-:W-:Y:S01]  /*e390*/  IMAD.IADD R4, R55, 0x1, -R0 ;  /* 0x0000000137047824 */ /* 0x000fe200078e0a00 */
[C---:B------:R-:W-:Y:S01]  /*e3a0*/  LEA.HI R0, R19.reuse, R19, RZ, 0x1 ;  /* 0x0000001313007211 */ /* 0x040fe200078f08ff */
[----:B------:R-:W-:Y:S01]  /*e3b0*/  ULDC.64 UR4, c[0x0][0x3a0] ;  /* 0x0000e80000047ab9 */ /* 0x000fe20000000a00 */
[----:B------:R-:W-:Y:S01]  /*e3c0*/  LOP3.LUT R2, R2, 0xffffffc, RZ, 0xc0, !PT ;  /* 0x0ffffffc02027812 */ /* 0x000fe200078ec0ff */
[----:B------:R-:W-:Y:S01]  /*e3d0*/  USHF.R.S32.HI UR12, URZ, 0x1f, UR13 ;  /* 0x0000001f3f0c7899 */ /* 0x000fe2000801140d */
[----:B------:R-:W-:Y:S01]  /*e3e0*/  SHF.R.S32.HI R6, RZ, 0x1f, R4 ;  /* 0x0000001fff067819 */ /* 0x000fe20000011404 */
[----:B------:R-:W-:Y:S01]  /*e3f0*/  UIMAD UR11, UR7, UR4, URZ ;  /* 0x00000004070b72a4 */ /* 0x000fe2000f8e023f */
[C---:B------:R-:W-:Y:S01]  /*e400*/  LOP3.LUT R3, R0.reuse, 0x1ffffffe, RZ, 0xc0, !PT ;  /* 0x1ffffffe00037812 */ /* 0x040fe200078ec0ff */
[----:B------:R-:W-:Y:S01]  /*e410*/  IMAD.SHL.U32 R0, R0, 0x20, RZ ;  /* 0x0000002000007824 */ /* 0x000fe200078e00ff */
[----:B------:R-:W-:Y:S01]  /*e420*/  LEA.HI R6, R6, R4, RZ, 0x2 ;  /* 0x0000000406067211 */ /* 0x000fe200078f10ff */
[----:B------:R-:W-:Y:S01]  /*e430*/  IMAD.IADD R2, R50, 0x1, -R2 ;  /* 0x0000000132027824 */ /* 0x000fe200078e0a02 */
[----:B------:R-:W-:Y:S01]  /*e440*/  LOP3.LUT P0, RZ, R4, 0x3, RZ, 0xc0, !PT ;  /* 0x0000000304ff7812 */ /* 0x000fe2000780c0ff */
[----:B------:R-:W-:Y:S01]  /*e450*/  IMAD.IADD R5, R19, 0x1, -R3 ;  /* 0x0000000113057824 */ /* 0x000fe200078e0a03 */
[----:B------:R-:W-:Y:S01]  /*e460*/  LOP3.LUT R0, R0, 0xffffffc0, RZ, 0xc0, !PT ;  /* 0xffffffc000007812 */ /* 0x000fe200078ec0ff */
[----:B------:R-:W-:Y:S01]  /*e470*/  USEL UR12, UR12, URZ, !UP1 ;  /* 0x0000003f0c0c7287 */ /* 0x000fe2000c800000 */
[----:B------:R-:W-:Y:S01]  /*e480*/  SHF.R.S32.HI R3, RZ, 0x2, R6 ;  /* 0x00000002ff037819 */ /* 0x000fe20000011406 */
[----:B------:R-:W-:Y:S01]  /*e490*/  UIMAD.WIDE.U32 UR20, UR6, UR4, URZ ;  /* 0x00000004061472a5 */ /* 0x000fe2000f8e003f */
[----:B------:R-:W-:Y:S01]  /*e4a0*/  LEA.HI R4, R46, R46, RZ, 0x1 ;  /* 0x0000002e2e047211 */ /* 0x000fe200078f08ff */
[----:B------:R-:W-:Y:S01]  /*e4b0*/  IMAD R0, R5, 0x8, R0 ;  /* 0x0000000805007824 */ /* 0x000fe200078e0200 */
[----:B------:R-:W-:Y:S01]  /*e4c0*/  UIMAD UR11, UR6, UR5, UR11 ;  /* 0x00000005060b72a4 */ /* 0x000fe2000f8e020b */
[----:B------:R-:W-:Y:S01]  /*e4d0*/  IMAD R14, R2, 0x10, R3 ;  /* 0x00000010020e7824 */ /* 0x000fe200078e0203 */
[----:B------:R-:W-:Y:S01]  /*e4e0*/  USEL UR13, UR13, URZ, !UP1 ;  /* 0x0000003f0d0d7287 */ /* 0x000fe2000c800000 */
[----:B------:R-:W-:Y:S01]  /*e4f0*/  BSSY B0, `(.L_x_724) ;  /* 0x000007b000007945 */ /* 0x000fe20003800000 */
[----:B------:R-:W-:-:S02]  /*e500*/  ULDC.64 UR6, c[0x0][0x498] ;  /* 0x0001260000067ab9 */ /* 0x000fc40000000a00 */
[----:B------:R-:W-:Y:S01]  /*e510*/  IADD3 R0, R14, R0, RZ ;  /* 0x000000000e007210 */ /* 0x000fe20007ffe0ff */
[----:B------:R-:W-:Y:S02]  /*e520*/  UIMAD UR18, UR12, UR6, URZ ;  /* 0x000000060c1272a4 */ /* 0x000fe4000f8e023f */
[----:B------:R-:W-:Y:S02]  /*e530*/  UIADD3 UR17, UR17, UR10, URZ ;  /* 0x0000000a11117290 */ /* 0x000fe4000fffe03f */
[----:B-1----:R-:W-:Y:S01]  /*e540*/  IMAD R3, R21, 0x80, R0 ;  /* 0x0000008015037824 */ /* 0x002fe200078e0200 */
[----:B------:R-:W-:Y:S02]  /*e550*/  UIMAD UR7, UR13, UR7, UR18 ;  /* 0x000000070d0772a4 */ /* 0x000fe4000f8e0212 */
[----:B------:R-:W-:Y:S01]  /*e560*/  UIMAD.WIDE.U32 UR16, UR13, UR6, UR16 ;  /* 0x000000060d1072a5 */ /* 0x000fe2000f8e0010 */
[----:B------:R-:W-:Y:S01]  /*e570*/  @P2 IMAD.HI.U32 R2, R3, c[0x0][0x4ec], RZ ;  /* 0x00013b0003022a27 */ /* 0x000fe200078e00ff */
[----:B------:R-:W-:-:S02]  /*e580*/  ULDC.64 UR4, c[0x0][0x3e8] ;  /* 0x0000fa0000047ab9 */ /* 0x000fc40000000a00 */
[----:B------:R-:W-:Y:S01]  /*e590*/  UIMAD UR8, UR8, UR4, URZ ;  /* 0x00000004080872a4 */ /* 0x000fe2000f8e023f */
[----:B------:R-:W-:Y:S01]  /*e5a0*/  IMAD.MOV.U32 R0, RZ, RZ, R3 ;  /* 0x000000ffff007224 */ /* 0x000fe200078e0003 */
[----:B------:R-:W-:Y:S01]  /*e5b0*/  @P2 SHF.R.U32.HI R0, RZ, c[0x0][0x4f0], R2 ;  /* 0x00013c00ff002a19 */ /* 0x000fe20000011602 */
[----:B------:R-:W-:Y:S01]  /*e5c0*/  IMAD.U32 R5, RZ, RZ, UR7 ;  /* 0x00000007ff057e24 */ /* 0x000fe2000f8e00ff */
[----:B------:R-:W-:Y:S01]  /*e5d0*/  LOP3.LUT R2, R4, 0x3fffffe, RZ, 0xc0, !PT ;  /* 0x03fffffe04027812 */ /* 0x000fe200078ec0ff */
[----:B------:R-:W-:Y:S01]  /*e5e0*/  IMAD R4, R19, 0x20, R46 ;  /* 0x0000002013047824 */ /* 0x000fe200078e022e */
[----:B------:R-:W-:Y:S01]  /*e5f0*/  SHF.R.S32.HI R6, RZ, 0x1f, R0 ;  /* 0x0000001fff067819 */ /* 0x000fe20000011400 */
[----:B------:R-:W-:Y:S02]  /*e600*/  UIADD3 UR21, UR21, UR11, URZ ;  /* 0x0000000b15157290 */ /* 0x000fe4000fffe03f */
[----:B------:R-:W-:Y:S01]  /*e610*/  IMAD.IADD R2, R46, 0x1, -R2 ;  /* 0x000000012e027824 */ /* 0x000fe200078e0a02 */
[----:B------:R-:W-:Y:S01]  /*e620*/  UIMAD UR8, UR9, UR5, UR8 ;  /* 0x00000005090872a4 */ /* 0x000fe2000f8e0208 */
[----:B------:R-:W-:Y:S01]  /*e630*/  IMAD R9, R21, 0x80, R4 ;  /* 0x0000008015097824 */ /* 0x000fe200078e0204 */
[----:B------:R-:W-:Y:S01]  /*e640*/  UIMAD.WIDE.U32 UR20, UR9, UR4, UR20 ;  /* 0x00000004091472a5 */ /* 0x000fe2000f8e0014 */
[----:B------:R-:W-:Y:S01]  /*e650*/  IMAD.MOV R4, RZ, RZ, -R0 ;  /* 0x000000ffff047224 */ /* 0x000fe200078e0a00 */
[----:B------:R-:W-:Y:S01]  /*e660*/  LEA R20, R50, R2, 0x3 ;  /* 0x0000000232147211 */ /* 0x000fe200078e18ff */
[----:B------:R-:W-:Y:S01]  /*e670*/  @P2 IMAD.HI.U32 R7, R9, c[0x0][0x4ec], RZ ;  /* 0x00013b0009072a27 */ /* 0x000fe200078e00ff */
[----:B------:R-:W-:Y:S01]  /*e680*/  IADD3 R2, P1, R0, UR16, RZ ;  /* 0x0000001000027c10 */ /* 0x000fe2000ff3e0ff */
[----:B------:R-:W-:-:S02]  /*e690*/  ULDC.64 UR4, c[0x0][0x3f0] ;  /* 0x0000fc0000047ab9 */ /* 0x000fc40000000a00 */
[----:B------:R-:W-:Y:S01]  /*e6a0*/  IMAD R0, R4, c[0x0][0x4e8], R3 ;  /* 0x00013a0004007a24 */ /* 0x000fe200078e0203 */
[----:B------:R-:W-:Y:S01]  /*e6b0*/  IADD3.X R3, R6, UR17, R5, P1, !PT ;  /* 0x0000001106037c10 */ /* 0x000fe20008ffe405 */
[----:B------:R-:W-:Y:S01]  /*e6c0*/  IMAD.SHL.U32 R4, R8, 0x8, RZ ;  /* 0x0000000808047824 */ /* 0x000fe200078e00ff */
[----:B------:R-:W-:Y:S01]  /*e6d0*/  UIMAD UR12, UR12, UR4, URZ ;  /* 0x000000040c0c72a4 */ /* 0x000fe2000f8e023f */
[----:B------:R-:W-:Y:S01]  /*e6e0*/  IMAD.MOV.U32 R16, RZ, RZ, R9 ;  /* 0x000000ffff107224 */ /* 0x000fe200078e0009 */
[----:B------:R-:W-:Y:S01]  /*e6f0*/  SHF.R.S32.HI R5, RZ, 0x1f, R0 ;  /* 0x0000001fff057819 */ /* 0x000fe20000011400 */
[----:B------:R-:W-:Y:S01]  /*e700*/  IMAD.WIDE.U32 R2, R0, c[0x0][0x488], R2 ;  /* 0x0001220000027a25 */ /* 0x000fe200078e0002 */
[----:B------:R-:W-:Y:S01]  /*e710*/  UIADD3 UR9, UR21, UR8, URZ ;  /* 0x0000000815097290 */ /* 0x000fe2000fffe03f */
[----:B------:R-:W-:Y:S01]  /*e720*/  @P2 SHF.R.U32.HI R16, RZ, c[0x0][0x4f0], R7 ;  /* 0x00013c00ff102a19 */ /* 0x000fe20000011607 */
[----:B------:R-:W-:Y:S01]  /*e730*/  UIMAD UR5, UR13, UR5, UR12 ;  /* 0x000000050d0572a4 */ /* 0x000fe2000f8e020c */
[----:B------:R-:W-:Y:S01]  /*e740*/  IMAD R5, R5, c[0x0][0x488], RZ ;  /* 0x0001220005057a24 */ /* 0x000fe200078e02ff */
[----:B------:R-:W-:Y:S01]  /*e750*/  LOP3.LUT R4, R4, 0xc0, RZ, 0xc0, !PT ;  /* 0x000000c004047812 */ /* 0x000fe200078ec0ff */
[----:B------:R-:W-:Y:S01]  /*e760*/  IMAD.SHL.U32 R6, R19, 0x8, RZ ;  /* 0x0000000813067824 */ /* 0x000fe200078e00ff */
[----:B------:R-:W-:Y:S01]  /*e770*/  UMOV UR8, UR20 ;  /* 0x0000001400087c82 */ /* 0x000fe20008000000 */
[----:B------:R-:W-:Y:S01]  /*e780*/  IMAD R8, R0, c[0x0][0x48c], R5 ;  /* 0x0001230000087a24 */ /* 0x000fe200078e0205 */
[----:B------:R-:W-:Y:S01]  /*e790*/  LEA R0, P1, R2, c[0x0][0x450], 0x2 ;  /* 0x0001140002007a11 */ /* 0x000fe200078210ff */
[----:B------:R-:W-:Y:S01]  /*e7a0*/  UIMAD.WIDE.U32 UR8, UR13, UR4, UR8 ;  /* 0x000000040d0872a5 */ /* 0x000fe2000f8e0008 */
[----:B------:R-:W-:Y:S01]  /*e7b0*/  SHF.R.U32.HI R11, RZ, 0x3, R4 ;  /* 0x00000003ff0b7819 */ /* 0x000fe20000011604 */
[----:B------:R-:W-:Y:S01]  /*e7c0*/  IMAD.IADD R3, R3, 0x1, R8 ;  /* 0x0000000103037824 */ /* 0x000fe200078e0208 */
[----:B------:R-:W-:Y:S01]  /*e7d0*/  LOP3.LUT R10, R4, 0x18, R6, 0xf8, !PT ;  /* 0x00000018040a7812 */ /* 0x000fe200078ef806 */
[----:B------:R-:W-:Y:S01]  /*e7e0*/  UIADD3 UR5, UR9, UR5, URZ ;  /* 0x0000000509057290 */ /* 0x000fe2000fffe03f */
[----:B------:R-:W-:Y:S01]  /*e7f0*/  IADD3 R7, -R16, RZ, RZ ;  /* 0x000000ff10077210 */ /* 0x000fe20007ffe1ff */
[----:B------:R-:W-:Y:S01]  /*e800*/  SHFL.IDX PT, R12, R0, RZ, 0x1c1f ;  /* 0x001c1fff000c7589 */ /* 0x000fe200000e0000 */
[----:B------:R-:W-:Y:S01]  /*e810*/  LEA.HI.X R2, R2, c[0x0][0x454], R3, 0x2, P1 ;  /* 0x0001150002027a11 */ /* 0x000fe200008f1403 */
[----:B------:R-:W-:Y:S01]  /*e820*/  IMAD.U32 R5, RZ, RZ, UR9 ;  /* 0x00000009ff057e24 */ /* 0x000fe2000f8e00ff */
[----:B------:R-:W-:Y:S01]  /*e830*/  SHF.R.S32.HI R8, RZ, 0x1f, R16 ;  /* 0x0000001fff087819 */ /* 0x000fe20000011410 */
[----:B------:R-:W-:Y:S01]  /*e840*/  IMAD R17, R7, c[0x0][0x4e8], R9 ;  /* 0x00013a0007117a24 */ /* 0x000fe200078e0209 */
[----:B------:R-:W-:Y:S01]  /*e850*/  LOP3.LUT R19, R10, R11, RZ, 0x3c, !PT ;  /* 0x0000000b0a137212 */ /* 0x000fe200078e3cff */
[----:B------:R-:W1:Y:S01]  /*e860*/  SHFL.IDX PT, R13, R2, RZ, 0x1c1f ;  /* 0x001c1fff020d7589 */ /* 0x000e6200000e0000 */
[----:B------:R-:W-:-:S02]  /*e870*/  IMAD R7, R21, 0x80, R14 ;  /* 0x0000008015077824 */ /* 0x000fc400078e020e */
[----:B------:R-:W-:Y:S01]  /*e880*/  IMAD R3, R8, c[0x0][0x3e0], RZ ;  /* 0x0000f80008037a24 */ /* 0x000fe200078e02ff */
[----:B------:R-:W-:Y:S01]  /*e890*/  SHFL.IDX PT, R10, R0, 0x1, 0x1c1f ;  /* 0x003c1f00000a7f89 */ /* 0x000fe200000e0000 */
[----:B------:R-:W-:Y:S01]  /*e8a0*/  IMAD.U32 R4, RZ, RZ, UR8 ;  /* 0x00000008ff047e24 */ /* 0x000fe2000f8e00ff */
[----:B------:R-:W-:Y:S01]  /*e8b0*/  ISETP.GE.OR P3, PT, R7, R24, P0 ;  /* 0x000000180700720c */ /* 0x000fe20000766670 */
[----:B------:R-:W-:Y:S01]  /*e8c0*/  IMAD.U32 R5, RZ, RZ, UR5 ;  /* 0x00000005ff057e24 */ /* 0x000fe2000f8e00ff */
[----:B------:R-:W2:Y:S01]  /*e8d0*/  SHFL.IDX PT, R11, R2, 0x1, 0x1c1f ;  /* 0x003c1f00020b7f89 */ /* 0x000ea200000e0000 */
[----:B------:R-:W-:-:S03]  /*e8e0*/  IMAD R18, R16, c[0x0][0x3e4], R3 ;  /* 0x0000f90010127a24 */ /* 0x000fc600078e0203 */
[----:B------:R-:W-:Y:S04]  /*e8f0*/  SHFL.IDX PT, R14, R0, 0x2, 0x1c1f ;  /* 0x005c1f00000e7f89 */ /* 0x000fe800000e0000 */
[----:B------:R-:W3:Y:S04]  /*e900*/  SHFL.IDX PT, R15, R2, 0x2, 0x1c1f ;  /* 0x005c1f00020f7f89 */ /* 0x000ee800000e0000 */
[----:B------:R4:W-:Y:S04]  /*e910*/  SHFL.IDX PT, R8, R0, 0x3, 0x1c1f ;  /* 0x007c1f0000087f89 */ /* 0x0009e800000e0000 */
[----:B------:R2:W3:Y:S04]  /*e920*/  SHFL.IDX PT, R9, R2, 0x3, 0x1c1f ;  /* 0x007c1f0002097f89 */ /* 0x0004e800000e0000 */
[----:B-1----:R-:W-:Y:S01]  /*e930*/  @!P3 ST.E [R12.64], R51 ;  /* 0x000000330c00b985 */ /* 0x002fe2000c10190e */
[C---:B----4-:R-:W-:Y:S01]  /*e940*/  IADD3 R0, R7.reuse, 0x8, RZ ;  /* 0x0000000807007810 */ /* 0x050fe20007ffe0ff */
[----:B--2---:R-:W-:Y:S01]  /*e950*/  IMAD.WIDE.U32 R2, R16, c[0x0][0x3e0], R4 ;  /* 0x0000f80010027a25 */ /* 0x004fe200078e0004 */
[----:B------:R-:W-:-:S02]  /*e960*/  IADD3 R5, R7, 0x40, RZ ;  /* 0x0000004007057810 */ /* 0x000fc40007ffe0ff */
[----:B------:R-:W-:Y:S02]  /*e970*/  IADD3 R7, R7, 0x48, RZ ;  /* 0x0000004807077810 */ /* 0x000fe40007ffe0ff */
[-C--:B------:R-:W-:Y:S02]  /*e980*/  ISETP.GE.OR P2, PT, R0, R24.reuse, P0 ;  /* 0x000000180000720c */ /* 0x080fe40000746670 */
[----:B------:R-:W-:Y:S02]  /*e990*/  SHF.R.S32.HI R4, RZ, 0x1f, R17 ;  /* 0x0000001fff047819 */ /* 0x000fe40000011411 */
[-C--:B------:R-:W-:Y:S01]  /*e9a0*/  ISETP.GE.OR P1, PT, R5, R24.reuse, P0 ;  /* 0x000000180500720c */ /* 0x080fe20000726670 */
[----:B------:R-:W-:Y:S01]  /*e9b0*/  IMAD.U32 R5, R20, 0x20, R19 ;  /* 0x0000002014057824 */ /* 0x000fe200078e0013 */
[----:B------:R-:W-:Y:S01]  /*e9c0*/  ISETP.GE.OR P0, PT, R7, R24, P0 ;  /* 0x000000180700720c */ /* 0x000fe20000706670 */
[----:B------:R-:W-:Y:S01]  /*e9d0*/  IMAD R0, R4, c[0x0][0x3d8], RZ ;  /* 0x0000f60004007a24 */ /* 0x000fe200078e02ff */
[----:B------:R-:W-:-:S03]  /*e9e0*/  IADD3 R3, R3, R18, RZ ;  /* 0x0000001203037210 */ /* 0x000fc60007ffe0ff */
[----:B------:R-:W-:Y:S02]  /*e9f0*/  IMAD R4, R17, c[0x0][0x3dc], R0 ;  /* 0x0000f70011047a24 */ /* 0x000fe400078e0200 */
[----:B------:R-:W-:Y:S01]  /*ea00*/  IMAD.SHL.U32 R0, R5, 0x2, RZ ;  /* 0x0000000205007824 */ /* 0x000fe200078e00ff */
[----:B------:R1:W-:Y:S01]  /*ea10*/  @!P2 ST.E [R10.64], R52 ;  /* 0x000000340a00a985 */ /* 0x0003e2000c10190e */
[----:B------:R-:W-:-:S03]  /*ea20*/  IMAD.WIDE.U32 R2, R17, c[0x0][0x3d8], R2 ;  /* 0x0000f60011027a25 */ /* 0x000fc600078e0002 */
[----:B---3--:R2:W-:Y:S01]  /*ea30*/  @!P1 ST.E [R14.64], R53 ;  /* 0x000000350e009985 */ /* 0x0085e2000c10190e */
[----:B------:R-:W-:-:S03]  /*ea40*/  IMAD.IADD R3, R3, 0x1, R4 ;  /* 0x0000000103037824 */ /* 0x000fc600078e0204 */
[----:B------:R2:W-:Y:S01]  /*ea50*/  @!P0 ST.E [R8.64], R54 ;  /* 0x0000003608008985 */ /* 0x0005e2000c10190e */
[----:B------:R-:W-:-:S03]  /*ea60*/  LEA R25, P0, R2, c[0x0][0x380], 0x1 ;  /* 0x0000e00002197a11 */ /* 0x000fc600078008ff */
[----:B------:R2:W3:Y:S04]  /*ea70*/  LDS.128 R36, [R0+0x880] ;  /* 0x0008800000247984 */ /* 0x0004e80000000c00 */
[----:B------:R2:W4:Y:S04]  /*ea80*/  LDS.128 R52, [R0+0x1080] ;  /* 0x0010800000347984 */ /* 0x0005280000000c00 */
[----:B------:R2:W2:Y:S04]  /*ea90*/  LDS.128 R60, [R0+0x1880] ;  /* 0x00188000003c7984 */ /* 0x0004a80000000c00 */
[----:B------:R2:W2:Y:S01]  /*eaa0*/  LDS.128 R32, [R0+0x2880] ;  /* 0x0028800000207984 */ /* 0x0004a20000000c00 */
[----:B-1----:R-:W-:-:S03]  /*eab0*/  IMAD R11, R21, 0x80, R46 ;  /* 0x00000080150b7824 */ /* 0x002fc600078e022e */
[----:B------:R1:W1:Y:S01]  /*eac0*/  LDS.128 R48, [R0+0x3080] ;  /* 0x0030800000307984 */ /* 0x0002620000000c00 */
[----:B------:R-:W-:-:S03]  /*ead0*/  LEA.HI.X R10, R2, c[0x0][0x384], R3, 0x1, P0 ;  /* 0x0000e100020a7a11 */ /* 0x000fc600000f0c03 */
[----:B------:R1:W1:Y:S01]  /*eae0*/  LDS.128 R56, [R0+0x3880] ;  /* 0x0038800000387984 */ /* 0x0002620000000c00 */
[----:B------:R-:W-:-:S03]  /*eaf0*/  ISETP.GE.AND P0, PT, R11, R24, PT ;  /* 0x000000180b00720c */ /* 0x000fc60003f06270 */
[----:B------:R1:W1:Y:S04]  /*eb00*/  LDS.128 R28, [R0+0x4880] ;  /* 0x00488000001c7984 */ /* 0x0002680000000c00 */
        /* <DEDUP_REMOVED lines=11> */
[----:B--2---:R2:W4:Y:S01]  /*ebc0*/  LDS.128 R12, [R0+0x4080] ;  /* 0x00408000000c7984 */ /* 0x0045220000000c00 */
[----:B------:R-:W-:-:S09]  /*ebd0*/  ISETP.GE.AND P2, PT, R6, c[0x0][0x3c8], PT ;  /* 0x0000f20006007a0c */ /* 0x000fd20003f46270 */
[----:B------:R-:W-:-:S04]  /*ebe0*/  @!P1 SHF.R.S32.HI R4, RZ, 0x1f, R5 ;  /* 0x0000001fff049819 */ /* 0x000fc80000011405 */
[----:B------:R-:W-:Y:S01]  /*ebf0*/  @!P1 LEA.HI R4, R4, R5, RZ, 0x3 ;  /* 0x0000000504049211 */ /* 0x000fe200078f18ff */
[----:B-1----:R-:W-:-:S03]  /*ec00*/  @!P2 IMAD.WIDE R8, R6, 0x2, R2 ;  /* 0x000000020608a825 */ /* 0x002fc600078e0202 */
[----:B------:R-:W-:Y:S02]  /*ec10*/  @!P1 LOP3.LUT R4, R4, 0xfffffff8, RZ, 0xc0, !PT ;  /* 0xfffffff804049812 */ /* 0x000fe400078ec0ff */
[----:B--2---:R-:W-:-:S03]  /*ec20*/  @!P0 SHF.R.S32.HI R0, RZ, 0x1f, R7 ;  /* 0x0000001fff008819 */ /* 0x004fc60000011407 */
[----:B------:R-:W-:Y:S01]  /*ec30*/  @!P1 IMAD.WIDE R4, R4, 0x2, R2 ;  /* 0x0000000204049825 */ /* 0x000fe200078e0202 */
[----:B------:R-:W-:-:S04]  /*ec40*/  @!P0 LEA.HI R0, R0, R7, RZ, 0x3 ;  /* 0x0000000700008211 */ /* 0x000fc800078f18ff */
[----:B------:R-:W-:Y:S01]  /*ec50*/  @!P0 LOP3.LUT R0, R0, 0xfffffff8, RZ, 0xc0, !PT ;  /* 0xfffffff800008812 */ /* 0x000fe200078ec0ff */
[----:B---3--:R1:W-:Y:S04]  /*ec60*/  @!P2 ST.E.128 [R8.64], R20 ;  /* 0x000000140800a985 */ /* 0x0083e8000c101d0e */
[----:B------:R-:W-:Y:S01]  /*ec70*/  @!P0 IMAD.WIDE R2, R0, 0x2, R2 ;  /* 0x0000000200028825 */ /* 0x000fe200078e0202 */
[----:B-----5:R1:W-:Y:S04]  /*ec80*/  @!P1 ST.E.128 [R4.64], R16 ;  /* 0x0000001004009985 */ /* 0x0203e8000c101d0e */
[----:B----4-:R1:W-:Y:S02]  /*ec90*/  @!P0 ST.E.128 [R2.64], R12 ;  /* 0x0000000c02008985 */ /* 0x0103e4000c101d0e */
.L_x_725:
[----:B---3--:R-:W-:Y:S05]  /*eca0*/  BSYNC B0 ;  /* 0x0000000000007941 */ /* 0x008fea0003800000 */
.L_x_724:
        /* <DEDUP_REMOVED lines=23> */
.L_x_727:
[----:B------:R-:W-:Y:S05]  /*ee20*/  BSYNC B0 ;  /* 0x0000000000007941 */ /* 0x000fea0003800000 */
.L_x_726:
        /* <DEDUP_REMOVED lines=23> */
.L_x_729:
[----:B------:R-:W-:Y:S05]  /*efa0*/  BSYNC B0 ;  /* 0x0000000000007941 */ /* 0x000fea0003800000 */
.L_x_728:
        /* <DEDUP_REMOVED lines=24> */
.L_x_722:
[----:B------:R-:W-:Y:S02]  /*f130*/  ULDC.64 UR4, c[0x0][0x500] ;  /* 0x0001400000047ab9 */ /* 0x000fe40000000a00 */
[----:B------:R-:W-:Y:S02]  /*f140*/  UISETP.NE.U32.AND UP1, UPT, URZ, UR4, UPT ;  /* 0x000000043f00728c */ /* 0x000fe4000bf25070 */
[----:B------:R-:W-:Y:S02]  /*f150*/  UMOV UR6, 0x4 ;  /* 0x0000000400067882 */ /* 0x000fe40000000000 */
[----:B------:R-:W-:-:S03]  /*f160*/  UISETP.NE.AND.EX UP1, UPT, URZ, UR5, UPT, UP1 ;  /* 0x000000053f00728c */ /* 0x000fc6000bf25310 */
[----:B------:R-:W-:Y:S02]  /*f170*/  ULDC.64 UR4, c[0x0][0x500] ;  /* 0x0001400000047ab9 */ /* 0x000fe40000000a00 */
[----:B------:R-:W-:Y:S01]  /*f180*/  UIMAD.WIDE UR4, UR13, UR6, UR4 ;  /* 0x000000060d0472a5 */ /* 0x000fe2000f8e0204 */
[----:B------:R-:W-:-:S05]  /*f190*/  PLOP3.LUT P1, PT, PT, PT, UP1, 0x80, 0x0 ;  /* 0x000000000000781c */ /* 0x000fca0003f2f018 */
[----:B------:R-:W-:Y:S01]  /*f1a0*/  IMAD.U32 R4, RZ, RZ, UR4 ;  /* 0x00000004ff047e24 */ /* 0x000fe2000f8e00ff */
[----:B------:R-:W-:Y:S01]  /*f1b0*/  MOV R5, UR5 ;  /* 0x0000000500057c02 */ /* 0x000fe20008000f00 */
[----:B------:R-:W-:-:S06]  /*f1c0*/  ULDC.64 UR4, c[0x0][0x508] ;  /* 0x0001420000047ab9 */ /* 0x000fcc0000000a00 */
[----:B------:R-:W2:Y:S01]  /*f1d0*/  @P1 LDG.E R0, [R4.64] ;  /* 0x0000000e04001981 */ /* 0x000ea2000c1e1900 */
[----:B------:R-:W-:Y:S01]  /*f1e0*/  UISETP.NE.U32.AND UP0, UPT, URZ, UR4, UPT ;  /* 0x000000043f00728c */ /* 0x000fe2000bf05070 */
[----:B------:R-:W-:-:S03]  /*f1f0*/  IMAD.MOV.U32 R9, RZ, RZ, c[0x0][0x388] ;  /* 0x0000e200ff097624 */ /* 0x000fc600078e00ff */
[----:B------:R-:W-:-:S03]  /*f200*/  UISETP.NE.AND.EX UP0, UPT, URZ, UR5, UPT, UP0 ;  /* 0x000000053f00728c */ /* 0x000fc6000bf05300 */
[----:B------:R-:W-:-:S03]  /*f210*/  ULDC.64 UR4, c[0x0][0x508] ;  /* 0x0001420000047ab9 */ /* 0x000fc60000000a00 */
[----:B------:R-:W-:-:S05]  /*f220*/  PLOP3.LUT P0, PT, PT, PT, UP0, 0x80, 0x0 ;  /* 0x000000000000781c */ /* 0x000fca0003f0f008 */
[----:B------:R-:W-:-:S06]  /*f230*/  @UP0 UIMAD.WIDE UR4, UR13, UR6, UR4 ;  /* 0x000000060d0402a5 */ /* 0x000fcc000f8e0204 */
[----:B------:R-:W-:Y:S01]  /*f240*/  MOV R2, UR4 ;  /* 0x0000000400027c02 */ /* 0x000fe20008000f00 */
[----:B------:R-:W-:-:S05]  /*f250*/  IMAD.U32 R3, RZ, RZ, UR5 ;  /* 0x00000005ff037e24 */ /* 0x000fca000f8e00ff */
[----:B------:R1:W5:Y:S01]  /*f260*/  @P0 LDG.E R9, [R2.64] ;  /* 0x0000000e02090981 */ /* 0x000362000c1e1900 */
[----:B------:R-:W-:Y:S02]  /*f270*/  UMOV UR10, URZ ;  /* 0x0000003f000a7c82 */ /* 0x000fe40008000000 */
[----:B------:R-:W-:Y:S01]  /*f280*/  UMOV UR11, URZ ;  /* 0x0000003f000b7c82 */ /* 0x000fe20008000000 */
[----:B--2---:R-:W2:Y:S02]  /*f290*/  @P1 R2UR UR5, R0 ;  /* 0x00000000000513c2 */ /* 0x004ea400000e0000 */
[----:B--2---:R-:W-:Y:S02]  /*f2a0*/  @UP1 USHF.R.S32.HI UR4, URZ, 0x1f, UR5 ;  /* 0x0000001f3f041899 */ /* 0x004fe40008011405 */
[----:B------:R-:W-:-:S05]  /*f2b0*/  @UP1 UMOV UR10, UR5 ;  /* 0x00000005000a1c82 */ /* 0x000fca0008000000 */
[----:B------:R-:W-:Y:S01]  /*f2c0*/  @UP1 UMOV UR11, UR4 ;  /* 0x00000004000b1c82 */ /* 0x000fe20008000000 */
[----:B------:R-:W-:Y:S05]  /*f2d0*/  @P0 BRA `(.L_x_730) ;  /* 0x0000004000000947 */ /* 0x000fea0003800000 */
[----:B-1----:R-:W-:Y:S05]  /*f2e0*/  @!P1 BRA `(.L_x_730) ;  /* 0x0000003000009947 */ /* 0x002fea0003800000 */
[----:B------:R-:W2:Y:S04]  /*f2f0*/  LDG.E R0, [R4.64] ;  /* 0x0000000e04007981 */ /* 0x000ea8000c1e1900 */
[----:B------:R-:W2:Y:S02]  /*f300*/  LDG.E R2, [R4.64+0x4] ;  /* 0x0000040e04027981 */ /* 0x000ea4000c1e1900 */
[----:B--2--5:R-:W-:Y:S02]  /*f310*/  IADD3 R9, -R0, R2, RZ ;  /* 0x0000000200097210 */ /* 0x024fe40007ffe1ff */
.L_x_730:
[----:B-1----:R-:W1:Y:S01]  /*f320*/  S2R R8, SR_TID.X ;  /* 0x0000000000087919 */ /* 0x002e620000002100 */
[----:B------:R-:W-:Y:S01]  /*f330*/  USHF.R.S32.HI UR6, URZ, 0x1f, UR13 ;  /* 0x0000001f3f067899 */ /* 0x000fe2000801140d */
[----:B------:R-:W-:Y:S01]  /*f340*/  BSSY B0, `(.L_x_731) ;  /* 0x0000029000007945 */ /* 0x000fe20003800000 */
[----:B------:R-:W-:-:S02]  /*f350*/  USEL UR13, UR13, URZ, !UP1 ;  /* 0x0000003f0d0d7287 */ /* 0x000fc4000c800000 */
[----:B------:R-:W-:Y:S01]  /*f360*/  USEL UR6, UR6, URZ, !UP1 ;  /* 0x0000003f06067287 */ /* 0x000fe2000c800000 */
[----:B-1----:R-:W-:-:S13]  /*f370*/  ISETP.GT.AND P0, PT, R8, 0x7f, PT ;  /* 0x0000007f0800780c */ /* 0x002fda0003f04270 */
[----:B------:R-:W-:Y:S05]  /*f380*/  @P0 BRA `(.L_x_732) ;  /* 0x0000024000000947 */ /* 0x000fea0003800000 */
[----:B------:R-:W1:Y:S01]  /*f390*/  S2R R3, SR_CTAID.X ;  /* 0x0000000000037919 */ /* 0x000e620000002500 */
[----:B-----5:R-:W-:Y:S01]  /*f3a0*/  IMAD R0, R9, c[0x0][0x4e8], RZ ;  /* 0x00013a0009007a24 */ /* 0x020fe200078e02ff */
[----:B-1----:R-:W-:-:S04]  /*f3b0*/  LEA R3, R3, R8, 0x7 ;  /* 0x0000000803037211 */ /* 0x002fc800078e38ff */
[----:B------:R-:W-:-:S13]  /*f3c0*/  ISETP.GE.AND P0, PT, R3, R0, PT ;  /* 0x000000000300720c */ /* 0x000fda0003f06270 */
[----:B------:R-:W-:Y:S05]  /*f3d0*/  @P0 BRA `(.L_x_732) ;  /* 0x000001f000000947 */ /* 0x000fea0003800000 */
[----:B------:R-:W-:Y:S01]  /*f3e0*/  IMAD.MOV.U32 R0, RZ, RZ, c[0x0][0x4e8] ;  /* 0x00013a00ff007624 */ /* 0x000fe200078e00ff */
[----:B------:R-:W-:Y:S01]  /*f3f0*/  ULDC.64 UR4, c[0x0][0x490] ;  /* 0x0001240000047ab9 */ /* 0x000fe20000000a00 */
[----:B------:R-:W-:Y:S01]  /*f400*/  IMAD.MOV.U32 R2, RZ, RZ, R3 ;  /* 0x000000ffff027224 */ /* 0x000fe200078e0003 */
[----:B------:R-:W-:Y:S02]  /*f410*/  UIMAD UR7, UR8, UR4, URZ ;  /* 0x00000004080772a4 */ /* 0x000fe4000f8e023f */
[----:B------:R-:W-:Y:S01]  /*f420*/  ISETP.NE.AND P0, PT, R0, 0x1, PT ;  /* 0x000000010000780c */ /* 0x000fe20003f05270 */
[----:B------:R-:W-:Y:S02]  /*f430*/  UMOV UR16, UR10 ;  /* 0x0000000a00107c82 */ /* 0x000fe40008000000 */
[----:B------:R-:W-:Y:S02]  /*f440*/  UMOV UR17, UR11 ;  /* 0x0000000b00117c82 */ /* 0x000fe40008000000 */
[----:B------:R-:W-:-:S02]  /*f450*/  UIMAD.WIDE.U32 UR16, UR9, UR4, UR16 ;  /* 0x00000004091072a5 */ /* 0x000fc4000f8e0010 */
[----:B------:R-:W-:-:S03]  /*f460*/  UIMAD UR7, UR9, UR5, UR7 ;  /* 0x00000005090772a4 */ /* 0x000fc6000f8e0207 */
[----:B------:R-:W-:Y:S02]  /*f470*/  ULDC.64 UR4, c[0x0][0x498] ;  /* 0x0001260000047ab9 */ /* 0x000fe40000000a00 */
[----:B------:R-:W-:Y:S01]  /*f480*/  UIADD3 UR17, UR7, UR17, URZ ;  /* 0x0000001107117290 */ /* 0x000fe2000fffe03f */
[----:B------:R-:W-:Y:S01]  /*f490*/  @P0 IMAD.HI.U32 R0, R3, c[0x0][0x4ec], RZ ;  /* 0x00013b0003000a27 */ /* 0x000fe200078e00ff */
[----:B------:R-:W-:Y:S02]  /*f4a0*/  UIMAD UR7, UR6, UR4, URZ ;  /* 0x00000004060772a4 */ /* 0x000fe4000f8e023f */
[----:B------:R-:W-:Y:S02]  /*f4b0*/  UIMAD.WIDE.U32 UR16, UR13, UR4, UR16 ;  /* 0x000000040d1072a5 */ /* 0x000fe4000f8e0010 */
[----:B------:R-:W-:Y:S01]  /*f4c0*/  @P0 SHF.R.U32.HI R2, RZ, c[0x0][0x4f0], R0 ;  /* 0x00013c00ff020a19 */ /* 0x000fe20000011600 */
[----:B------:R-:W-:-:S03]  /*f4d0*/  UIMAD UR5, UR13, UR5, UR7 ;  /* 0x000000050d0572a4 */ /* 0x000fc6000f8e0207 */
[----:B------:R-:W-:-:S03]  /*f4e0*/  IADD3 R0, -R2, RZ, RZ ;  /* 0x000000ff02007210 */ /* 0x000fc60007ffe1ff */
[----:B------:R-:W-:Y:S02]  /*f4f0*/  IMAD.U32 R5, RZ, RZ, UR5 ;  /* 0x00000005ff057e24 */ /* 0x000fe4000f8e00ff */
[----:B------:R-:W-:Y:S01]  /*f500*/  IMAD R0, R0, c[0x0][0x4e8], R3 ;  /* 0x00013a0000007a24 */ /* 0x000fe200078e0203 */
[----:B------:R-:W-:Y:S02]  /*f510*/  SHF.R.S32.HI R3, RZ, 0x1f, R2 ;  /* 0x0000001fff037819 */ /* 0x000fe40000011402 */
[----:B------:R-:W-:Y:S02]  /*f520*/  IADD3 R2, P0, R2, UR16, RZ ;  /* 0x0000001002027c10 */ /* 0x000fe4000ff1e0ff */
[----:B------:R-:W-:Y:S02]  /*f530*/  SHF.R.S32.HI R4, RZ, 0x1f, R0 ;  /* 0x0000001fff047819 */ /* 0x000fe40000011400 */
[----:B------:R-:W-:-:S03]  /*f540*/  IADD3.X R3, R3, UR17, R5, P0, !PT ;  /* 0x0000001103037c10 */ /* 0x000fc600087fe405 */
[----:B------:R-:W-:Y:S02]  /*f550*/  IMAD R4, R4, c[0x0][0x488], RZ ;  /* 0x0001220004047a24 */ /* 0x000fe400078e02ff */
[----:B------:R-:W-:-:S04]  /*f560*/  IMAD.WIDE.U32 R2, R0, c[0x0][0x488], R2 ;  /* 0x0001220000027a25 */ /* 0x000fc800078e0002 */
[----:B------:R-:W-:-:S05]  /*f570*/  IMAD R4, R0, c[0x0][0x48c], R4 ;  /* 0x0001230000047a24 */ /* 0x000fca00078e0204 */
[----:B------:R-:W-:Y:S02]  /*f580*/  IADD3 R0, R3, R4, RZ ;  /* 0x0000000403007210 */ /* 0x000fe40007ffe0ff */
[----:B------:R-:W-:-:S04]  /*f590*/  LEA R4, P0, R2, c[0x0][0x450], 0x2 ;  /* 0x0001140002047a11 */ /* 0x000fc800078010ff */
[----:B------:R-:W-:Y:S01]  /*f5a0*/  LEA.HI.X R5, R2, c[0x0][0x454], R0, 0x2, P0 ;  /* 0x0001150002057a11 */ /* 0x000fe200000f1400 */
[----:B------:R-:W-:-:S05]  /*f5b0*/  IMAD.MOV.U32 R0, RZ, RZ, -0x800000 ;  /* 0xff800000ff007424 */ /* 0x000fca00078e00ff */
[----:B------:R1:W-:Y:S03]  /*f5c0*/  STG.E [R4.64], R0 ;  /* 0x0000000004007986 */ /* 0x0003e6000c10190e */
.L_x_732:
[----:B------:R-:W-:Y:S05]  /*f5d0*/  BSYNC B0 ;  /* 0x0000000000007941 */ /* 0x000fea0003800000 */
.L_x_731:
[----:B------:R-:W2:Y:S01]  /*f5e0*/  S2R R11, SR_CTAID.X ;  /* 0x00000000000b7919 */ /* 0x000ea20000002500 */
[----:B-1----:R-:W-:Y:S01]  /*f5f0*/  SHF.R.S32.HI R0, RZ, 0x1f, R8 ;  /* 0x0000001fff007819 */ /* 0x002fe20000011408 */
[----:B------:R-:W-:Y:S01]  /*f600*/  IMAD.MOV.U32 R3, RZ, RZ, c[0x0][0x4e8] ;  /* 0x00013a00ff037624 */ /* 0x000fe200078e00ff */
[----:B------:R-:W-:Y:S01]  /*f610*/  ULDC.64 UR4, c[0x0][0x3a0] ;  /* 0x0000e80000047ab9 */ /* 0x000fe20000000a00 */
[----:B-----5:R-:W-:Y:S01]  /*f620*/  IMAD R13, R9, c[0x0][0x4e8], RZ ;  /* 0x00013a00090d7a24 */ /* 0x020fe200078e02ff */
[----:B------:R-:W-:Y:S01]  /*f630*/  LEA.HI R0, R0, R8, RZ, 0x2 ;  /* 0x0000000800007211 */ /* 0x000fe200078f10ff */
[----:B------:R-:W-:Y:S01]  /*f640*/  UIMAD UR7, UR11, UR4, URZ ;  /* 0x000000040b0772a4 */ /* 0x000fe2000f8e023f */
[----:B------:R-:W-:Y:S01]  /*f650*/  ISETP.NE.AND P0, PT, R3, 0x1, PT ;  /* 0x000000010300780c */ /* 0x000fe20003f05270 */
[----:B------:R-:W-:Y:S01]  /*f660*/  UIMAD.WIDE.U32 UR16, UR10, UR4, URZ ;  /* 0x000000040a1072a5 */ /* 0x000fe2000f8e003f */
[----:B------:R-:W-:Y:S01]  /*f670*/  LOP3.LUT R2, R0, 0xfffffffc, RZ, 0xc0, !PT ;  /* 0xfffffffc00027812 */ /* 0x000fe200078ec0ff */
[----:B------:R-:W-:Y:S01]  /*f680*/  UIMAD UR7, UR10, UR5, UR7 ;  /* 0x000000050a0772a4 */ /* 0x000fe2000f8e0207 */
[----:B------:R-:W-:Y:S01]  /*f690*/  SHF.R.S32.HI R7, RZ, 0x2, R0 ;  /* 0x00000002ff077819 */ /* 0x000fe20000011400 */
[----:B------:R-:W-:Y:S01]  /*f6a0*/  BSSY B0, `(.L_x_733) ;  /* 0x000003a000007945 */ /* 0x000fe20003800000 */
[----:B------:R-:W-:Y:S01]  /*f6b0*/  ULDC.64 UR4, c[0x0][0x3e8] ;  /* 0x0000fa0000047ab9 */ /* 0x000fe20000000a00 */
[----:B------:R-:W-:Y:S01]  /*f6c0*/  IMAD.IADD R8, R8, 0x1, -R2 ;  /* 0x0000000108087824 */ /* 0x000fe200078e0a02 */
[----:B------:R-:W-:-:S02]  /*f6d0*/  UIADD3 UR17, UR17, UR7, URZ ;  /* 0x0000000711117290 */ /* 0x000fc4000fffe03f */
[----:B------:R-:W-:Y:S02]  /*f6e0*/  UIMAD UR7, UR8, UR4, URZ ;  /* 0x00000004080772a4 */ /* 0x000fe4000f8e023f */
[----:B------:R-:W-:Y:S01]  /*f6f0*/  LEA R0, R8, R7, 0x5 ;  /* 0x0000000708007211 */ /* 0x000fe200078e28ff */
[----:B------:R-:W-:Y:S02]  /*f700*/  UIMAD.WIDE.U32 UR16, UR9, UR4, UR16 ;  /* 0x00000004091072a5 */ /* 0x000fe4000f8e0010 */
[----:B------:R-:W-:Y:S02]  /*f710*/  UIMAD UR7, UR9, UR5, UR7 ;  /* 0x00000005090772a4 */ /* 0x000fe4000f8e0207 */
[C---:B--2---:R-:W-:Y:S01]  /*f720*/  IMAD R0, R11.reuse, 0x80, R0 ;  /* 0x000000800b007824 */ /* 0x044fe200078e0200 */
[----:B------:R-:W-:Y:S01]  /*f730*/  ULDC.64 UR4, c[0x0][0x3f0] ;  /* 0x0000fc0000047ab9 */ /* 0x000fe20000000a00 */
[----:B------:R-:W-:Y:S01]  /*f740*/  IMAD R11, R11, 0x80, R7 ;  /* 0x000000800b0b7824 */ /* 0x000fe200078e0207 */
[----:B------:R-:W-:Y:S01]  /*f750*/  UIMAD UR6, UR6, UR4, URZ ;  /* 0x00000004060672a4 */ /* 0x000fe2000f8e023f */
[----:B------:R-:W-:Y:S01]  /*f760*/  @P0 IMAD.HI.U32 R2, R0, c[0x0][0x4ec], RZ ;  /* 0x00013b0000020a27 */ /* 0x000fe200078e00ff */
[----:B------:R-:W-:Y:S01]  /*f770*/  UIADD3 UR17, UR7, UR17, URZ ;  /* 0x0000001107117290 */ /* 0x000fe2000fffe03f */
[----:B------:R-:W-:Y:S01]  /*f780*/  MOV R4, R0 ;  /* 0x0000000000047202 */ /* 0x000fe20000000f00 */
[----:B------:R-:W-:-:S02]  /*f790*/  UIMAD UR5, UR13, UR5, UR6 ;  /* 0x000000050d0572a4 */ /* 0x000fc4000f8e0206 */
[----:B------:R-:W-:Y:S01]  /*f7a0*/  @P0 SHF.R.U32.HI R4, RZ, c[0x0][0x4f0], R2 ;  /* 0x00013c00ff040a19 */ /* 0x000fe20000011602 */
[----:B------:R-:W-:-:S03]  /*f7b0*/  UIMAD.WIDE.U32 UR16, UR13, UR4, UR16 ;  /* 0x000000040d1072a5 */ /* 0x000fc6000f8e0010 */
[--C-:B------:R-:W-:Y:S01]  /*f7c0*/  SHF.R.S32.HI R3, RZ, 0x1f, R4.reuse ;  /* 0x0000001fff037819 */ /* 0x100fe20000011404 */
[----:B------:R-:W-:Y:S01]  /*f7d0*/  IMAD.MOV R2, RZ, RZ, -R4 ;  /* 0x000000ffff027224 */ /* 0x000fe200078e0a04 */
[----:B------:R-:W-:-:S03]  /*f7e0*/  UIADD3 UR5, UR17, UR5, URZ ;  /* 0x0000000511057290 */ /* 0x000fc6000fffe03f */
[----:B------:R-:W-:Y:S01]  /*f7f0*/  IMAD R5, R2, c[0x0][0x4e8], R0 ;  /* 0x00013a0002057a24 */ /* 0x000fe200078e0200 */
[----:B------:R-:W-:Y:S01]  /*f800*/  MOV R2, UR16 ;  /* 0x0000001000027c02 */ /* 0x000fe20008000f00 */
[----:B------:R-:W-:Y:S02]  /*f810*/  IMAD R0, R3, c[0x0][0x3e0], RZ ;  /* 0x0000f80003007a24 */ /* 0x000fe400078e02ff */
[----:B------:R-:W-:Y:S01]  /*f820*/  IMAD.U32 R3, RZ, RZ, UR17 ;  /* 0x00000011ff037e24 */ /* 0x000fe2000f8e00ff */
[----:B------:R-:W-:Y:S01]  /*f830*/  MOV R3, UR5 ;  /* 0x0000000500037c02 */ /* 0x000fe20008000f00 */
[----:B------:R-:W-:Y:S01]  /*f840*/  IMAD R6, R4, c[0x0][0x3e4], R0 ;  /* 0x0000f90004067a24 */ /* 0x000fe200078e0200 */
[----:B------:R-:W-:-:S03]  /*f850*/  SHF.R.S32.HI R0, RZ, 0x1f, R5 ;  /* 0x0000001fff007819 */ /* 0x000fc60000011405 */
[----:B------:R-:W-:-:S04]  /*f860*/  IMAD.WIDE.U32 R2, R4, c[0x0][0x3e0], R2 ;  /* 0x0000f80004027a25 */ /* 0x000fc800078e0002 */
[----:B------:R-:W-:Y:S02]  /*f870*/  IMAD R0, R0, c[0x0][0x3d8], RZ ;  /* 0x0000f60000007a24 */ /* 0x000fe400078e02ff */
[----:B------:R-:W-:Y:S02]  /*f880*/  IMAD.IADD R3, R3, 0x1, R6 ;  /* 0x0000000103037824 */ /* 0x000fe400078e0206 */
[C---:B------:R-:W-:Y:S02]  /*f890*/  IMAD R0, R5.reuse, c[0x0][0x3dc], R0 ;  /* 0x0000f70005007a24 */ /* 0x040fe400078e0200 */
[----:B------:R-:W-:-:S05]  /*f8a0*/  IMAD.WIDE.U32 R2, R5, c[0x0][0x3d8], R2 ;  /* 0x0000f60005027a25 */ /* 0x000fca00078e0002 */
[----:B------:R-:W-:Y:S02]  /*f8b0*/  IADD3 R0, R3, R0, RZ ;  /* 0x0000000003007210 */ /* 0x000fe40007ffe0ff */
        /* <DEDUP_REMOVED lines=24> */
.L_x_734:
[----:B------:R-:W-:Y:S05]  /*fa40*/  BSYNC B0 ;  /* 0x0000000000007941 */ /* 0x000fea0003800000 */
.L_x_733:
        /* <DEDUP_REMOVED lines=21> */
.L_x_736:
[----:B------:R-:W-:Y:S05]  /*fba0*/  BSYNC B0 ;  /* 0x0000000000007941 */ /* 0x000fea0003800000 */
.L_x_735:
        /* <DEDUP_REMOVED lines=21> */
.L_x_738:
[----:B------:R-:W-:Y:S05]  /*fd00*/  BSYNC B0 ;  /* 0x0000000000007941 */ /* 0x000fea0003800000 */
.L_x_737:
        /* <DEDUP_REMOVED lines=22> */
.L_x_739:
        /* <DEDUP_REMOVED lines=9> */
.L_x_867:


//--------------------- .text._ZN7cutlass13device_kernelIN5flash19enable_sm80_to_sm89INS1_16FlashAttnFwdSm80INS1_25CollectiveMainloopFwdSm80ILi4ELi1ELb0EN4cute5tupleIJNS5_1CILi128EEENS7_ILi64EEENS7_ILi96EEEEEELi96ENS_6half_tEfNS_4arch4Sm80ELb1ELb0ELb0ELb1ELb1ELb1ELb1ELb0EEENS1_21CollectiveEpilogueFwdINS6_IJS8_SA_S9_EEENS6_IJNS7_ILi1EEESI_SI_EEESC_SE_Li128ELb1ELb1ELb0ELb0EEENS1_19SingleTileSchedulerILb1ELb0ELb1ELi128EEEEEEEEEvNT_6ParamsE --------------------------
	.section	.text._ZN7cutlass13device_kernelIN5flash19enable_sm80_to_sm89INS1_16FlashAttnFwdSm80INS1_25CollectiveMainloopFwdSm80ILi4ELi1ELb0EN4cute5tupleIJNS5_1CILi128EEENS7_ILi64EEENS7_ILi96EEEEEELi96ENS_6half_tEfNS_4arch4Sm80ELb1ELb0ELb0ELb1ELb1ELb1ELb1ELb0EEENS1_21CollectiveEpilogueFwdINS6_IJS8_SA_S9_EEENS6_IJNS7_ILi1EEESI_SI_EEESC_SE_Li128ELb1ELb1ELb0ELb0EEENS1_19SingleTileSchedulerILb1ELb0ELb1ELi128EEEEEEEEEvNT_6ParamsE,"ax",@progbits
	.sectioninfo	@"SHI_REGISTERS=255"
	.align	128
.text._ZN7cutlass13device_kernelIN5flash19enable_sm80_to_sm89INS1_16FlashAttnFwdSm80INS1_25CollectiveMainloopFwdSm80ILi4ELi1ELb0EN4cute5tupleIJNS5_1CILi128EEENS7_ILi64EEENS7_ILi96EEEEEELi96ENS_6half_tEfNS_4arch4Sm80ELb1ELb0ELb0ELb1ELb1ELb1ELb1ELb0EEENS1_21CollectiveEpilogueFwdINS6_IJS8_SA_S9_EEENS6_IJNS7_ILi1EEESI_SI_EEESC_SE_Li128ELb1ELb1ELb0ELb0EEENS1_19SingleTileSchedulerILb1ELb0ELb1ELi128EEEEEEEEEvNT_6ParamsE:
        .type           _ZN7cutlass13device_kernelIN5flash19enable_sm80_to_sm89INS1_16FlashAttnFwdSm80INS1_25CollectiveMainloopFwdSm80ILi4ELi1ELb0EN4cute5tupleIJNS5_1CILi128EEENS7_ILi64EEENS7_ILi96EEEEEELi96ENS_6half_tEfNS_4arch4Sm80ELb1ELb0ELb0ELb1ELb1ELb1ELb1ELb0EEENS1_21CollectiveEpilogueFwdINS6_IJS8_SA_S9_EEENS6_IJNS7_ILi1EEESI_SI_EEESC_SE_Li128ELb1ELb1ELb0ELb0EEENS1_19SingleTileSchedulerILb1ELb0ELb1ELi128EEEEEEEEEvNT_6ParamsE,@function
        .size           _ZN7cutlass13device_kernelIN5flash19enable_sm80_to_sm89INS1_16FlashAttnFwdSm80INS1_25CollectiveMainloopFwdSm80ILi4ELi1ELb0EN4cute5tupleIJNS5_1CILi128EEENS7_ILi64EEENS7_ILi96EEEEEELi96ENS_6half_tEfNS_4arch4Sm80ELb1ELb0ELb0ELb1ELb1ELb1ELb1ELb0EEENS1_21CollectiveEpilogueFwdINS6_IJS8_SA_S9_EEENS6_IJNS7_ILi1EEESI_SI_EEESC_SE_Li128ELb1ELb1ELb0ELb0EEENS1_19SingleTileSchedulerILb1ELb0ELb1ELi128EEEEEEEEEvNT_6ParamsE,(.L_x_868 - _ZN7cutlass13device_kernelIN5flash19enable_sm80_to_sm89INS1_16FlashAttnFwdSm80INS1_25CollectiveMainloopFwdSm80ILi4ELi1ELb0EN4cute5tupleIJNS5_1CILi128EEENS7_ILi64EEENS7_ILi96EEEEEELi96ENS_6half_tEfNS_4arch4Sm80ELb1ELb0ELb0ELb1ELb1ELb1ELb1ELb0EEENS1_21CollectiveEpilogueFwdINS6_IJS8_SA_S9_EEENS6_IJNS7_ILi1EEESI_SI_EEESC_SE_Li128ELb1ELb1ELb0ELb0EEENS1_19SingleTileSchedulerILb1ELb0ELb1ELi128EEEEEEEEEvNT_6ParamsE)
        .other          _ZN7cutlass13device_kernelIN5flash19enable_sm80_to_sm89INS1_16FlashAttnFwdSm80INS1_25CollectiveMainloopFwdSm80ILi4ELi1ELb0EN4cute5tupleIJNS5_1CILi128EEENS7_ILi64EEENS7_ILi96EEEEEELi96ENS_6half_tEfNS_4arch4Sm80ELb1ELb0ELb0ELb1ELb1ELb1ELb1ELb0EEENS1_21CollectiveEpilogueFwdINS6_IJS8_SA_S9_EEENS6_IJNS7_ILi1EEESI_SI_EEESC_SE_Li128ELb1ELb1ELb0ELb0EEENS1_19SingleTileSchedulerILb1ELb0ELb1ELi128EEEEEEEEEvNT_6ParamsE,@"STO_CUDA_ENTRY STV_DEFAULT"
_ZN7cutlass13device_kernelIN5flash19enable_sm80_to_sm89INS1_16FlashAttnFwdSm80INS1_25CollectiveMainloopFwdSm80ILi4ELi1ELb0EN4cute5tupleIJNS5_1CILi128EEENS7_ILi64EEENS7_ILi96EEEEEELi96ENS_6half_tEfNS_4arch4Sm80ELb1ELb0ELb0ELb1ELb1ELb1ELb1ELb0EEENS1_21CollectiveEpilogueFwdINS6_IJS8_SA_S9_EEENS6_IJNS7_ILi1EEESI_SI_EEESC_SE_Li128ELb1ELb1ELb0ELb0EEENS1_19SingleTileSchedulerILb1ELb0ELb1ELi128EEEEEEEEEvNT_6ParamsE:
        /* <DEDUP_REMOVED lines=21> */
.L_x_741:
        /* <DEDUP_REMOVED lines=13> */
.L_x_743:
[----:B------:R-:W-:Y:S02]  /*0220*/  ULDC UR5, c[0x0][0x54c] ;  /* 0x0001530000057ab9 */ /* 0x000fe40000000800 */
.L_x_742:
[----:B------:R-:W-:Y:S02]  /*0230*/  ULDC UR4, c[0x0][0x548] ;  /* 0x0001520000047ab9 */ /* 0x000fe40000000800 */
[----:B------:R-:W-:-:S02]  /*0240*/  USHF.L.U32 UR12, UR12, 0x7, URZ ;  /* 0x000000070c0c7899 */ /* 0x000fc4000800063f */
[----:B------:R-:W-:-:S04]  /*0250*/  UIMAD UR4, UR5, UR4, URZ ;  /* 0x00000004050472a4 */ /* 0x000fc8000f8e023f */
[----:B------:R-:W-:-:S04]  /*0260*/  UISETP.GE.AND UP0, UPT, UR12, UR4, UPT ;  /* 0x000000040c00728c */ /* 0x000fc8000bf06270 */
[----:B------:R-:W-:Y:S01]  /*0270*/  USEL UR18, UR18, 0xffffffff, !UP0 ;  /* 0xffffffff12127887 */ /* 0x000fe2000c000000 */
[----:B------:R-:W-:Y:S05]  /*0280*/  BRA `(.L_x_744) ;  /* 0x000001b000007947 */ /* 0x000fea0003800000 */
.L_x_740:
        /* <DEDUP_REMOVED lines=8> */
.L_x_745:
        /* <DEDUP_REMOVED lines=13> */
.L_x_747:
[----:B------:R-:W-:Y:S02]  /*03e0*/  ULDC UR5, c[0x0][0x54c] ;  /* 0x0001530000057ab9 */ /* 0x000fe40000000800 */
.L_x_746:
[----:B------:R-:W-:Y:S02]  /*03f0*/  ULDC UR4, c[0x0][0x548] ;  /* 0x0001520000047ab9 */ /* 0x000fe40000000800 */
[----:B------:R-:W-:-:S02]  /*0400*/  USHF.L.U32 UR12, UR12, 0x7, URZ ;  /* 0x000000070c0c7899 */ /* 0x000fc4000800063f */
[----:B------:R-:W-:-:S04]  /*0410*/  UIMAD UR4, UR5, UR4, URZ ;  /* 0x00000004050472a4 */ /* 0x000fc8000f8e023f */
[----:B------:R-:W-:-:S04]  /*0420*/  UISETP.GE.AND UP0, UPT, UR12, UR4, UPT ;  /* 0x000000040c00728c */ /* 0x000fc8000bf06270 */
[----:B------:R-:W-:-:S06]  /*0430*/  USEL UR18, UR18, 0xffffffff, !UP0 ;  /* 0xffffffff12127887 */ /* 0x000fcc000c000000 */
.L_x_744:
[----:B------:R-:W-:-:S13]  /*0440*/  ISETP.LE.AND P0, PT, RZ, UR18, PT ;  /* 0x00000012ff007c0c */ /* 0x000fda000bf03270 */
[----:B------:R-:W-:Y:S05]  /*0450*/  @!P0 EXIT ;  /* 0x000000000000894d */ /* 0x000fea0003800000 */
[----:B------:R-:W-:Y:S01]  /*0460*/  ULDC.64 UR4, c[0x0][0x360] ;  /* 0x0000d80000047ab9 */ /* 0x000fe20000000a00 */
[----:B------:R-:W-:Y:S01]  /*0470*/  ISETP.NE.U32.AND P3, PT, RZ, c[0x0][0x348], PT ;  /* 0x0000d200ff007a0c */ /* 0x000fe20003f65070 */
[----:B------:R-:W-:Y:S02]  /*0480*/  UISETP.NE.U32.AND UP0, UPT, URZ, UR4, UPT ;  /* 0x000000043f00728c */ /* 0x000fe4000bf05070 */
[----:B------:R-:W-:Y:S01]  /*0490*/  ULDC.64 UR6, c[0x0][0x370] ;  /* 0x0000dc0000067ab9 */ /* 0x000fe20000000a00 */
[----:B------:R-:W-:Y:S01]  /*04a0*/  ISETP.NE.AND.EX P3, PT, RZ, c[0x0][0x34c], PT, P3 ;  /* 0x0000d300ff007a0c */ /* 0x000fe20003f65330 */
[----:B------:R-:W-:Y:S02]  /*04b0*/  UISETP.NE.AND.EX UP0, UPT, URZ, UR5, UPT, UP0 ;  /* 0x000000053f00728c */ /* 0x000fe4000bf05300 */
[----:B------:R-:W-:Y:S02]  /*04c0*/  UISETP.NE.U32.AND UP1, UPT, URZ, UR6, UPT ;  /* 0x000000063f00728c */ /* 0x000fe4000bf25070 */
[----:B------:R-:W-:-:S02]  /*04d0*/  ULDC.64 UR4, c[0x0][0x360] ;  /* 0x0000d80000047ab9 */ /* 0x000fc40000000a00 */
[----:B------:R-:W-:Y:S01]  /*04e0*/  UISETP.NE.AND.EX UP1, UPT, URZ, UR7, UPT, UP1 ;  /* 0x000000073f00728c */ /* 0x000fe2000bf25310 */
[----:B------:R-:W-:Y:S01]  /*04f0*/  PLOP3.LUT P1, PT, PT, PT, UP0, 0x80, 0x0 ;  /* 0x000000000000781c */ /* 0x000fe20003f2f008 */
[----:B------:R-:W-:Y:S02]  /*0500*/  ULDC.64 UR8, c[0x0][0x370] ;  /* 0x0000dc0000087ab9 */ /* 0x000fe40000000a00 */
[----:B------:R-:W-:Y:S02]  /*0510*/  ULDC.64 UR6, c[0x0][0x348] ;  /* 0x0000d20000067ab9 */ /* 0x000fe40000000a00 */
[----:B------:R-:W-:Y:S01]  /*0520*/  @UP0 UIMAD.WIDE UR4, UR18, UR19, UR4 ;  /* 0x00000013120402a5 */ /* 0x000fe2000f8e0204 */
[----:B------:R-:W-:Y:S01]  /*0530*/  PLOP3.LUT P2, PT, PT, PT, UP1, 0x80, 0x0 ;  /* 0x000000000000781c */ /* 0x000fe20003f4f018 */
[----:B------:R-:W-:Y:S01]  /*0540*/  UIMAD.WIDE UR6, UR18, UR19, UR6 ;  /* 0x00000013120672a5 */ /* 0x000fe2000f8e0206 */
[----:B------:R-:W-:Y:S02]  /*0550*/  ISETP.NE.U32.AND P4, PT, RZ, c[0x0][0x350], PT ;  /* 0x0000d400ff007a0c */ /* 0x000fe40003f85070 */
[----:B------:R-:W-:Y:S01]  /*0560*/  @UP1 UIMAD.WIDE UR8, UR18, UR19, UR8 ;  /* 0x00000013120812a5 */ /* 0x000fe2000f8e0208 */
[----:B------:R-:W-:Y:S01]  /*0570*/  IMAD.U32 R2, RZ, RZ, UR4 ;  /* 0x00000004ff027e24 */ /* 0x000fe2000f8e00ff */
[----:B------:R-:W-:Y:S01]  /*0580*/  MOV R3, UR5 ;  /* 0x0000000500037c02 */ /* 0x000fe20008000f00 */
[----:B------:R-:W-:Y:S01]  /*0590*/  ULDC.64 UR4, c[0x0][0x358] ;  /* 0x0000d60000047ab9 */ /* 0x000fe20000000a00 */
[----:B------:R-:W-:Y:S01]  /*05a0*/  IMAD.U32 R8, RZ, RZ, UR6 ;  /* 0x00000006ff087e24 */ /* 0x000fe2000f8e00ff */
[----:B------:R-:W-:Y:S01]  /*05b0*/  UISETP.NE.U32.AND UP3, UPT, URZ, UR4, UPT ;  /* 0x000000043f00728c */ /* 0x000fe2000bf65070 */
[----:B------:R-:W-:Y:S01]  /*05c0*/  IMAD.U32 R9, RZ, RZ, UR7 ;  /* 0x00000007ff097e24 */ /* 0x000fe2000f8e00ff */
[----:B------:R-:W-:Y:S01]  /*05d0*/  ISETP.NE.AND.EX P4, PT, RZ, c[0x0][0x354], PT, P4 ;  /* 0x0000d500ff007a0c */ /* 0x000fe20003f85340 */
[----:B------:R-:W-:Y:S01]  /*05e0*/  IMAD.U32 R4, RZ, RZ, UR8 ;  /* 0x00000008ff047e24 */ /* 0x000fe2000f8e00ff */
[----:B------:R-:W-:Y:S01]  /*05f0*/  UISETP.NE.AND.EX UP3, UPT, URZ, UR5, UPT, UP3 ;  /* 0x000000053f00728c */ /* 0x000fe2000bf65330 */
[----:B------:R-:W-:Y:S01]  /*0600*/  IMAD.U32 R5, RZ, RZ, UR9 ;  /* 0x00000009ff057e24 */ /* 0x000fe2000f8e00ff */
[----:B------:R-:W-:Y:S01]  /*0610*/  ULDC.64 UR6, c[0x0][0x350] ;  /* 0x0000d40000067ab9 */ /* 0x000fe20000000a00 */
[----:B------:R1:W2:Y:S01]  /*0620*/  @P1 LDG.E R0, [R2.64] ;  /* 0x0000001402001981 */ /* 0x0002a2000c1e1900 */
[----:B------:R-:W-:-:S02]  /*0630*/  ULDC.64 UR4, c[0x0][0x358] ;  /* 0x0000d60000047ab9 */ /* 0x000fc40000000a00 */
[----:B------:R-:W-:Y:S01]  /*0640*/  PLOP3.LUT P0, PT, PT, PT, UP3, 0x80, 0x0 ;  /* 0x000000000000781c */ /* 0x000fe20003f0f038 */
[----:B------:R-:W-:Y:S01]  /*0650*/  UIMAD.WIDE UR6, UR18, UR19, UR6 ;  /* 0x00000013120672a5 */ /* 0x000fe2000f8e0206 */
[----:B------:R3:W4:Y:S01]  /*0660*/  @P2 LDG.E R7, [R4.64] ;  /* 0x0000001404072981 */ /* 0x000722000c1e1900 */
[----:B------:R-:W-:Y:S01]  /*0670*/  UIMAD.WIDE UR4, UR18, UR19, UR4 ;  /* 0x00000013120472a5 */ /* 0x000fe2000f8e0204 */
[----:B------:R-:W-:Y:S01]  /*0680*/  MOV R29, RZ ;  /* 0x000000ff001d7202 */ /* 0x000fe20000000f00 */
[----:B------:R-:W-:Y:S01]  /*0690*/  IMAD.MOV.U32 R10, RZ, RZ, RZ ;  /* 0x000000ffff0a7224 */ /* 0x000fe200078e00ff */
[----:B------:R-:W4:Y:S03]  /*06a0*/  @P3 LDG.E R6, [R8.64] ;  /* 0x0000001408063981 */ /* 0x000f26000c1e1900 */
[----:B-1----:R-:W-:Y:S01]  /*06b0*/  IMAD.U32 R2, RZ, RZ, UR4 ;  /* 0x00000004ff027e24 */ /* 0x002fe2000f8e00ff */
[----:B------:R-:W-:Y:S01]  /*06c0*/  MOV R3, UR5 ;  /* 0x0000000500037c02 */ /* 0x000fe20008000f00 */
[----:B---3--:R-:W-:Y:S01]  /*06d0*/  IMAD.U32 R4, RZ, RZ, UR6 ;  /* 0x00000006ff047e24 */ /* 0x008fe2000f8e00ff */
[----:B------:R-:W-:-:S03]  /*06e0*/  MOV R5, UR7 ;  /* 0x0000000700057c02 */ /* 0x000fc60008000f00 */
[----:B------:R1:W5:Y:S04]  /*06f0*/  @P0 LDG.E R10, [R2.64] ;  /* 0x00000014020a0981 */ /* 0x000368000c1e1900 */
[----:B------:R1:W5:Y:S01]  /*0700*/  @P4 LDG.E R29, [R4.64] ;  /* 0x00000014041d4981 */ /* 0x000362000c1e1900 */
[----:B------:R-:W3:Y:S01]  /*0710*/  S2UR UR11, SR_CTAID.Y ;  /* 0x00000000000b79c3 */ /* 0x000ee20000002600 */
[----:B------:R-:W-:Y:S02]  /*0720*/  UMOV UR13, URZ ;  /* 0x0000003f000d7c82 */ /* 0x000fe40008000000 */
[----:B------:R-:W-:Y:S02]  /*0730*/  ULDC UR17, c[0x0][0x168] ;  /* 0x00005a0000117ab9 */ /* 0x000fe40000000800 */
[----:B------:R-:W-:-:S02]  /*0740*/  UMOV UR14, URZ ;  /* 0x0000003f000e7c82 */ /* 0x000fc40008000000 */
[----:B------:R-:W-:Y:S02]  /*0750*/  ULDC UR4, c[0x0][0x2ac] ;  /* 0x0000ab0000047ab9 */ /* 0x000fe40000000800 */
[----:B------:R-:W-:Y:S02]  /*0760*/  ULDC UR16, c[0x0][0x1d0] ;  /* 0x0000740000107ab9 */ /* 0x000fe40000000800 */
[----:B------:R-:W-:Y:S02]  /*0770*/  UIMAD UR16, UR4, UR16, URZ ;  /* 0x00000010041072a4 */ /* 0x000fe4000f8e023f */
[----:B------:R-:W-:Y:S02]  /*0780*/  ULDC UR15, c[0x0][0x228] ;  /* 0x00008a00000f7ab9 */ /* 0x000fe40000000800 */
[----:B---3--:R-:W-:Y:S01]  /*0790*/  USHF.R.S32.HI UR10, URZ, 0x1f, UR11 ;  /* 0x0000001f3f0a7899 */ /* 0x008fe2000801140b */
[----:B--2---:R1:W2:Y:S08]  /*07a0*/  @P1 R2UR UR17, R0 ;  /* 0x00000000001113c2 */ /* 0x0042b000000e0000 */
[----:B----4-:R1:W3:Y:S08]  /*07b0*/  @P2 R2UR UR13, R7 ;  /* 0x00000000070d23c2 */ /* 0x0102f000000e0000 */
[----:B------:R1:W4:Y:S01]  /*07c0*/  @P3 R2UR UR14, R6 ;  /* 0x00000000060e33c2 */ /* 0x00032200000e0000 */
[----:B------:R-:W-:Y:S05]  /*07d0*/  @P1 BRA `(.L_x_748) ;  /* 0x0000006000001947 */ /* 0x000fea0003800000 */
[----:B------:R-:W-:Y:S05]  /*07e0*/  @!P3 BRA `(.L_x_748) ;  /* 0x000000500000b947 */ /* 0x000fea0003800000 */
[----:B-1--4-:R-:W4:Y:S04]  /*07f0*/  LDG.E R6, [R8.64] ;  /* 0x0000001408067981 */ /* 0x012f28000c1e1900 */
[----:B---3--:R-:W3:Y:S01]  /*0800*/  LDG.E R0, [R8.64+0x4] ;  /* 0x0000041408007981 */ /* 0x008ee2000c1e1900 */
[----:B--2-4-:R-:W1:Y:S08]  /*0810*/  R2UR UR17, R6 ;  /* 0x00000000061173c2 */ /* 0x014e7000000e0000 */
[----:B---3--:R-:W1:Y:S02]  /*0820*/  R2UR UR4, R0 ;  /* 0x00000000000473c2 */ /* 0x008e6400000e0000 */
[----:B-1----:R-:W-:-:S06]  /*0830*/  UIADD3 UR17, -UR17, UR4, URZ ;  /* 0x0000000411117290 */ /* 0x002fcc000fffe13f */
.L_x_748:
[----:B------:R-:W-:-:S04]  /*0840*/  ISETP.NE.U32.AND P1, PT, RZ, c[0x0][0x368], PT ;  /* 0x0000da00ff007a0c */ /* 0x000fc80003f25070 */
[----:B------:R-:W-:-:S13]  /*0850*/  ISETP.NE.AND.EX P1, PT, RZ, c[0x0][0x36c], PT, P1 ;  /* 0x0000db00ff007a0c */ /* 0x000fda0003f25310 */
[----:B------:R-:W-:Y:S05]  /*0860*/  @!P1 BRA `(.L_x_749) ;  /* 0x0000007000009947 */ /* 0x000fea0003800000 */
[----:B------:R-:W-:Y:S02]  /*0870*/  ULDC.64 UR4, c[0x0][0x368] ;  /* 0x0000da0000047ab9 */ /* 0x000fe40000000a00 */
[----:B------:R-:W-:-:S06]  /*0880*/  UIMAD.WIDE UR4, UR18, UR19, UR4 ;  /* 0x00000013120472a5 */ /* 0x000fcc000f8e0204 */
[----:B-1----:R-:W-:Y:S02]  /*0890*/  MOV R4, UR4 ;  /* 0x0000000400047c02 */ /* 0x002fe40008000f00 */
[----:B------:R-:W-:-:S05]  /*08a0*/  MOV R5, UR5 ;  /* 0x0000000500057c02 */ /* 0x000fca0008000f00 */
[----:B----4-:R-:W4:Y:S02]  /*08b0*/  LDG.E R0, [R4.64] ;  /* 0x0000001404007981 */ /* 0x010f24000c1e1900 */
[----:B----4-:R1:W4:Y:S02]  /*08c0*/  R2UR UR16, R0 ;  /* 0x00000000001073c2 */ /* 0x01032400000e0000 */
[----:B-1--4-:R-:W-:Y:S05]  /*08d0*/  BRA `(.L_x_750) ;  /* 0x0000006000007947 */ /* 0x012fea0003800000 */
.L_x_749:
[----:B------:R-:W-:Y:S05]  /*08e0*/  @!P4 BRA `(.L_x_750) ;  /* 0x000000500000c947 */ /* 0x000fea0003800000 */
[----:B-1--4-:R1:W4:Y:S04]  /*08f0*/  LDG.E R0, [R4.64] ;  /* 0x0000001404007981 */ /* 0x012328000c1e1900 */
[----:B-1-3--:R-:W3:Y:S01]  /*0900*/  LDG.E R4, [R4.64+0x4] ;  /* 0x0000041404047981 */ /* 0x00aee2000c1e1900 */
[----:B----4-:R-:W1:Y:S08]  /*0910*/  R2UR UR16, R0 ;  /* 0x00000000001073c2 */ /* 0x010e7000000e0000 */
[----:B---3--:R-:W1:Y:S02]  /*0920*/  R2UR UR4, R4 ;  /* 0x00000000040473c2 */ /* 0x008e6400000e0000 */
[----:B-1----:R-:W-:-:S06]  /*0930*/  UIADD3 UR16, -UR16, UR4, URZ ;  /* 0x0000000410107290 */ /* 0x002fcc000fffe13f */
.L_x_750:
[----:B-1--4-:R1:W4:Y:S01]  /*0940*/  @P0 LDG.E R0, [R2.64] ;  /* 0x0000001402000981 */ /* 0x012322000c1e1900 */
[----:B------:R-:W-:-:S03]  /*0950*/  ULDC.64 UR4, c[0x0][0x378] ;  /* 0x0000de0000047ab9 */ /* 0x000fc60000000a00 */
[----:B-1-3--:R-:W3:Y:S01]  /*0960*/  @P0 LDG.E R2, [R2.64+0x4] ;  /* 0x0000041402020981 */ /* 0x00aee2000c1e1900 */
[----:B------:R-:W-:Y:S01]  /*0970*/  UISETP.NE.U32.AND UP0, UPT, URZ, UR4, UPT ;  /* 0x000000043f00728c */ /* 0x000fe2000bf05070 */
[----:B------:R-:W-:-:S03]  /*0980*/  IMAD.U32 R146, RZ, RZ, UR16 ;  /* 0x00000010ff927e24 */ /* 0x000fc6000f8e00ff */
[----:B------:R-:W-:-:S03]  /*0990*/  UISETP.NE.AND.EX UP0, UPT, URZ, UR5, UPT, UP0 ;  /* 0x000000053f00728c */ /* 0x000fc6000bf05300 */
[----:B------:R-:W-:-:S03]  /*09a0*/  ULDC.64 UR4, c[0x0][0x378] ;  /* 0x0000de0000047ab9 */ /* 0x000fc60000000a00 */
[----:B------:R-:W-:-:S05]  /*09b0*/  PLOP3.LUT P1, PT, PT, PT, UP0, 0x80, 0x0 ;  /* 0x000000000000781c */ /* 0x000fca0003f2f008 */
[----:B------:R-:W-:-:S06]  /*09c0*/  @UP0 UIMAD.WIDE UR4, UR18, UR19, UR4 ;  /* 0x00000013120402a5 */ /* 0x000fcc000f8e0204 */
[----:B------:R-:W-:Y:S01]  /*09d0*/  MOV R4, UR4 ;  /* 0x0000000400047c02 */ /* 0x000fe20008000f00 */
[----:B------:R-:W-:-:S05]  /*09e0*/  IMAD.U32 R5, RZ, RZ, UR5 ;  /* 0x00000005ff057e24 */ /* 0x000fca000f8e00ff */
[----:B------:R1:W5:Y:S01]  /*09f0*/  @P1 LDG.E R146, [R4.64] ;  /* 0x0000001404921981 */ /* 0x000362000c1e1900 */
[----:B------:R-:W-:Y:S02]  /*0a00*/  ULDC UR6, c[0x0][0x2c4] ;  /* 0x0000b10000067ab9 */ /* 0x000fe40000000800 */
[----:B------:R-:W-:Y:S02]  /*0a10*/  UISETP.NE.AND UP2, UPT, UR6, 0x1, UPT ;  /* 0x000000010600788c */ /* 0x000fe4000bf45270 */
[----:B------:R-:W-:-:S09]  /*0a20*/  UIADD3 UR6, -UR13, UR16, URZ ;  /* 0x000000100d067290 */ /* 0x000fd2000fffe13f */
[----:B------:R-:W-:Y:S01]  /*0a30*/  @UP2 UIADD3 UR22, UR12, 0x7f, URZ ;  /* 0x0000007f0c162890 */ /* 0x000fe2000fffe03f */
[----:B----4-:R-:W4:Y:S08]  /*0a40*/  @P0 R2UR UR4, R0 ;  /* 0x00000000000403c2 */ /* 0x010f3000000e0000 */
[----:B---3--:R-:W4:Y:S02]  /*0a50*/  @P0 R2UR UR5, R2 ;  /* 0x00000000020503c2 */ /* 0x008f2400000e0000 */
[----:B----4-:R-:W-:-:S03]  /*0a60*/  @UP3 UIADD3 UR15, -UR4, UR5, URZ ;  /* 0x00000005040f3290 */ /* 0x010fc6000fffe13f */
[----:B------:R-:W-:Y:S02]  /*0a70*/  ULDC.64 UR4, c[0x0][0x2c8] ;  /* 0x0000b20000047ab9 */ /* 0x000fe40000000a00 */
[----:B------:R-:W-:Y:S02]  /*0a80*/  UIMAD.WIDE.U32 UR22, UR22, UR4, URZ ;  /* 0x00000004161672a5 */ /* 0x000fe4000f8e003f */
[----:B------:R-:W-:Y:S02]  /*0a90*/  UIADD3 UR9, UR6, UR15, URZ ;  /* 0x0000000f06097290 */ /* 0x000fe4000fffe03f */
[----:B------:R-:W-:Y:S02]  /*0aa0*/  UIADD3 UR4, UR12, 0x7f, URZ ;  /* 0x0000007f0c047890 */ /* 0x000fe4000fffe03f */
[----:B--2---:R-:W-:Y:S02]  /*0ab0*/  UIADD3 UR7, UR9, 0x40, -UR17 ;  /* 0x0000004009077890 */ /* 0x004fe4000fffe811 */
[----:B------:R-:W-:-:S02]  /*0ac0*/  @UP2 USHF.R.U32.HI UR4, URZ, UR5, UR23 ;  /* 0x000000053f042299 */ /* 0x000fc40008011617 */
[----:B------:R-:W-:Y:S02]  /*0ad0*/  UIADD3 UR22, UR9, 0x3f, URZ ;  /* 0x0000003f09167890 */ /* 0x000fe4000fffe03f */
[----:B------:R-:W-:Y:S02]  /*0ae0*/  UIADD3 UR5, UR7, UR4, URZ ;  /* 0x0000000407057290 */ /* 0x000fe4000fffe03f */
[----:B------:R-:W-:Y:S02]  /*0af0*/  USHF.R.S32.HI UR8, URZ, 0x1f, UR22 ;  /* 0x0000001f3f087899 */ /* 0x000fe40008011416 */
[----:B------:R-:W-:Y:S02]  /*0b00*/  USHF.R.S32.HI UR4, URZ, 0x1f, UR5 ;  /* 0x0000001f3f047899 */ /* 0x000fe40008011405 */
[----:B------:R-:W-:Y:S02]  /*0b10*/  ULEA.HI UR8, UR8, UR22, URZ, 0x6 ;  /* 0x0000001608087291 */ /* 0x000fe4000f8f303f */
[----:B------:R-:W-:-:S02]  /*0b20*/  ULEA.HI UR4, UR4, UR5, URZ, 0x6 ;  /* 0x0000000504047291 */ /* 0x000fc4000f8f303f */
[----:B------:R-:W-:Y:S02]  /*0b30*/  USHF.R.S32.HI UR8, URZ, 0x6, UR8 ;  /* 0x000000063f087899 */ /* 0x000fe40008011408 */
[----:B------:R-:W-:-:S04]  /*0b40*/  USHF.R.S32.HI UR4, URZ, 0x6, UR4 ;  /* 0x000000063f047899 */ /* 0x000fc80008011404 */
[----:B------:R-:W-:-:S04]  /*0b50*/  UISETP.LT.AND UP0, UPT, UR8, UR4, UPT ;  /* 0x000000040800728c */ /* 0x000fc8000bf01270 */
[----:B------:R-:W-:Y:S02]  /*0b60*/  USEL UR5, UR8, UR4, UP0 ;  /* 0x0000000408057287 */ /* 0x000fe40008000000 */
[----:B------:R-:W-:Y:S02]  /*0b70*/  UIADD3 UR4, -UR6, URZ, URZ ;  /* 0x0000003f06047290 */ /* 0x000fe4000fffe13f */
[----:B------:R-:W-:Y:S02]  /*0b80*/  ULEA UR6, UR5, -UR6, 0x6 ;  /* 0x8000000605067291 */ /* 0x000fe4000f8e303f */
[----:B------:R-:W-:Y:S02]  /*0b90*/  UISETP.LT.AND UP1, UPT, URZ, UR4, UPT ;  /* 0x000000043f00728c */ /* 0x000fe4000bf21270 */
[----:B------:R-:W-:Y:S02]  /*0ba0*/  UISETP.LT.AND UP0, UPT, UR6, UR15, UPT ;  /* 0x0000000f0600728c */ /* 0x000fe4000bf01270 */
[----:B------:R-:W-:-:S02]  /*0bb0*/  USEL UR4, URZ, UR4, !UP1 ;  /* 0x000000043f047287 */ /* 0x000fc4000c800000 */
[----:B------:R-:W-:Y:S02]  /*0bc0*/  USEL UR5, UR6, UR15, UP0 ;  /* 0x0000000f06057287 */ /* 0x000fe40008000000 */
[----:B------:R-:W-:Y:S02]  /*0bd0*/  USHF.R.U32.HI UR6, URZ, 0x6, UR4 ;  /* 0x000000063f067899 */ /* 0x000fe40008011604 */
[----:B------:R-:W-:-:S05]  /*0be0*/  UISETP.GT.AND UP0, UPT, UR5, UR4, UPT ;  /* 0x000000040500728c */ /* 0x000fca000bf04270 */
[----:B------:R-:W-:-:S06]  /*0bf0*/  UMOV UR22, UR6 ;  /* 0x0000000600167c82 */ /* 0x000fcc0008000000 */
[----:B------:R-:W-:-:S04]  /*0c00*/  @UP0 UIADD3 UR5, UR5, 0x3f, URZ ;  /* 0x0000003f05050890 */ /* 0x000fc8000fffe03f */
[----:B------:R-:W-:-:S04]  /*0c10*/  @UP0 USHF.R.S32.HI UR4, URZ, 0x1f, UR5 ;  /* 0x0000001f3f040899 */ /* 0x000fc80008011405 */
[----:B------:R-:W-:-:S04]  /*0c20*/  @UP0 ULEA.HI UR4, UR4, UR5, URZ, 0x6 ;  /* 0x0000000504040291 */ /* 0x000fc8000f8f303f */
[----:B------:R-:W-:-:S04]  /*0c30*/  @UP0 USHF.R.S32.HI UR22, URZ, 0x6, UR4 ;  /* 0x000000063f160899 */ /* 0x000fc80008011404 */
[----:B------:R-:W-:-:S06]  /*0c40*/  UISETP.GT.AND UP0, UPT, UR22, UR6, UPT ;  /* 0x000000061600728c */ /* 0x000fcc000bf04270 */
[----:B------:R-:W-:-:S13]  /*0c50*/  PLOP3.LUT P0, PT, PT, PT, UP0, 0x80, 0x0 ;  /* 0x000000000000781c */ /* 0x000fda0003f0f008 */
[----:B------:R-:W-:Y:S05]  /*0c60*/  @!P0 BRA `(.L_x_751) ;  /* 0x000056e000008947 */ /* 0x000fea0003800000 */
[----:B-1----:R-:W-:Y:S02]  /*0c70*/  ULDC.64 UR4, c[0x0][0x340] ;  /* 0x0000d00000047ab9 */ /* 0x002fe40000000a00 */
        /* <DEDUP_REMOVED lines=8> */
[----:B------:R-:W-:Y:S01]  /*0d00*/  UIADD3 UR19, UR22, -0x1, URZ ;  /* 0xffffffff16137890 */ /* 0x000fe2000fffe03f */
[-C--:B------:R-:W-:Y:S01]  /*0d10*/  LEA.HI R12, R157, R157.reuse, RZ, 0x1 ;  /* 0x0000009d9d0c7211 */ /* 0x080fe200078f08ff */
[----:B------:R-:W-:Y:S01]  /*0d20*/  ULDC.64 UR4, c[0x0][0x240] ;  /* 0x0000900000047ab9 */ /* 0x000fe20000000a00 */
[-C--:B------:R-:W-:Y:S01]  /*0d30*/  LEA.HI R5, R8, R157.reuse, RZ, 0x2 ;  /* 0x0000009d08057211 */ /* 0x080fe200078f10ff */
[----:B------:R1:W2:Y:S01]  /*0d40*/  @P2 LDG.E R27, [R2.64] ;  /* 0x00000014021b2981 */ /* 0x0002a2000c1e1900 */
[----:B------:R-:W-:Y:S01]  /*0d50*/  SHF.R.S32.HI R91, RZ, 0x1, R12 ;  /* 0x00000001ff5b7819 */ /* 0x000fe2000001140c */
[----:B------:R-:W-:Y:S01]  /*0d60*/  IMAD.U32 R7, RZ, RZ, UR19 ;  /* 0x00000013ff077e24 */ /* 0x000fe2000f8e00ff */
[--C-:B------:R-:W-:Y:S01]  /*0d70*/  SHF.R.S32.HI R6, RZ, 0x2, R5.reuse ;  /* 0x00000002ff067819 */ /* 0x100fe20000011405 */
[----:B------:R-:W-:Y:S01]  /*0d80*/  UIMAD UR4, UR10, UR4, URZ ;  /* 0x000000040a0472a4 */ /* 0x000fe2000f8e023f */
[----:B------:R-:W-:Y:S01]  /*0d90*/  SHF.R.S32.HI R0, RZ, 0x1f, R5 ;  /* 0x0000001fff007819 */ /* 0x000fe20000011405 */
[----:B------:R-:W-:Y:S01]  /*0da0*/  USHF.R.S32.HI UR22, URZ, 0x1f, UR18 ;  /* 0x0000001f3f167899 */ /* 0x000fe20008011412 */
[----:B------:R-:W-:Y:S01]  /*0db0*/  IADD3 R143, -R6, UR15, RZ ;  /* 0x0000000f068f7c10 */ /* 0x000fe2000fffe1ff */
[----:B------:R-:W-:Y:S01]  /*0dc0*/  UIMAD UR25, UR11, UR5, UR4 ;  /* 0x000000050b1972a4 */ /* 0x000fe2000f8e0204 */
[----:B------:R-:W-:Y:S01]  /*0dd0*/  LEA.HI R0, R0, R6, RZ, 0x2 ;  /* 0x0000000600007211 */ /* 0x000fe200078f10ff */
[----:B------:R-:W-:Y:S01]  /*0de0*/  USEL UR24, UR18, URZ, !UP3 ;  /* 0x0000003f12187287 */ /* 0x000fe2000d800000 */
[----:B-----5:R-:W-:Y:S01]  /*0df0*/  SHF.R.S32.HI R4, RZ, 0x1f, R10 ;  /* 0x0000001fff047819 */ /* 0x020fe2000001140a */
[----:B------:R-:W-:Y:S01]  /*0e00*/  USEL UR23, UR22, URZ, !UP3 ;  /* 0x0000003f16177287 */ /* 0x000fe2000d800000 */
[C---:B------:R-:W-:Y:S01]  /*0e10*/  IADD3 R108, P0, R6.reuse, R10, RZ ;  /* 0x0000000a066c7210 */ /* 0x040fe20007f1e0ff */
[----:B------:R-:W-:Y:S01]  /*0e20*/  ULDC.64 UR4, c[0x0][0x248] ;  /* 0x0000920000047ab9 */ /* 0x000fe20000000a00 */
[----:B------:R-:W-:Y:S01]  /*0e30*/  IMAD.U32 R10, RZ, RZ, UR11 ;  /* 0x0000000bff0a7e24 */ /* 0x000fe2000f8e00ff */
[----:B------:R-:W-:Y:S01]  /*0e40*/  UIMAD UR4, UR23, UR4, URZ ;  /* 0x00000004170472a4 */ /* 0x000fe2000f8e023f */
[----:B------:R-:W-:Y:S01]  /*0e50*/  LEA.HI.X.SX32 R109, R6, R4, 0x1, P0 ;  /* 0x00000004066d7211 */ /* 0x000fe200000f0eff */
[----:B------:R-:W-:Y:S01]  /*0e60*/  IMAD.MOV.U32 R28, RZ, RZ, c[0x0][0x238] ;  /* 0x00008e00ff1c7624 */ /* 0x000fe200078e00ff */
[C---:B------:R-:W-:Y:S01]  /*0e70*/  LOP3.LUT R4, R5.reuse, 0x1ffffffc, RZ, 0xc0, !PT ;  /* 0x1ffffffc05047812 */ /* 0x040fe200078ec0ff */
[----:B------:R-:W-:Y:S01]  /*0e80*/  IMAD.MOV.U32 R149, RZ, RZ, 0x6 ;  /* 0x00000006ff957424 */ /* 0x000fe200078e00ff */
[----:B------:R-:W-:Y:S01]  /*0e90*/  UIMAD UR4, UR24, UR5, UR4 ;  /* 0x00000005180472a4 */ /* 0x000fe2000f8e0204 */
[----:B------:R-:W-:Y:S01]  /*0ea0*/  IMAD.U32 R14, RZ, RZ, UR24 ;  /* 0x00000018ff0e7e24 */ /* 0x000fe2000f8e00ff */
[----:B------:R-:W-:Y:S01]  /*0eb0*/  USHF.R.S32.HI UR5, URZ, 0x1f, UR19 ;  /* 0x0000001f3f057899 */ /* 0x000fe20008011413 */
[----:B------:R-:W-:Y:S01]  /*0ec0*/  IMAD.SHL.U32 R152, R28, 0x40, RZ ;  /* 0x000000401c987824 */ /* 0x000fe200078e00ff */
[----:B-1----:R-:W-:Y:S01]  /*0ed0*/  LEA.HI R2, R5, R6, RZ, 0x1 ;  /* 0x0000000605027211 */ /* 0x002fe200078f08ff */
[----:B------:R-:W-:Y:S01]  /*0ee0*/  IMAD.MOV.U32 R150, RZ, RZ, 0x5 ;  /* 0x00000005ff967424 */ /* 0x000fe200078e00ff */
[----:B------:R-:W-:Y:S01]  /*0ef0*/  LEA.HI R5, R8, R157, RZ, 0x3 ;  /* 0x0000009d08057211 */ /* 0x000fe200078f18ff */
[----:B------:R-:W-:Y:S01]  /*0f00*/  IMAD.SHL.U32 R155, R28, 0x20, RZ ;  /* 0x000000201c9b7824 */ /* 0x000fe200078e00ff */
[----:B------:R-:W-:Y:S01]  /*0f10*/  LOP3.LUT R3, R2, 0x7fffffe, RZ, 0xc0, !PT ;  /* 0x07fffffe02037812 */ /* 0x000fe200078ec0ff */
[----:B------:R-:W-:Y:S01]  /*0f20*/  IMAD.MOV.U32 R153, RZ, RZ, c[0x0][0x280] ;  /* 0x0000a000ff997624 */ /* 0x000fe200078e00ff */
[----:B------:R-:W-:Y:S01]  /*0f30*/  LOP3.LUT R2, R0, 0xfffffffc, RZ, 0xc0, !PT ;  /* 0xfffffffc00027812 */ /* 0x000fe200078ec0ff */
[----:B------:R-:W-:Y:S01]  /*0f40*/  IMAD R0, R7, -0x40, R143 ;  /* 0xffffffc007007824 */ /* 0x000fe200078e028f */
[----:B------:R-:W-:Y:S01]  /*0f50*/  SHF.R.S32.HI R5, RZ, 0x3, R5 ;  /* 0x00000003ff057819 */ /* 0x000fe20000011405 */
[----:B------:R-:W-:Y:S01]  /*0f60*/  IMAD.IADD R9, R6, 0x1, -R3 ;  /* 0x0000000106097824 */ /* 0x000fe200078e0a03 */
[----:B------:R-:W-:Y:S01]  /*0f70*/  LEA.HI R3, R12, R91, RZ, 0x1 ;  /* 0x0000005b0c037211 */ /* 0x000fe200078f08ff */
[----:B------:R-:W-:Y:S01]  /*0f80*/  IMAD.IADD R26, R6, 0x1, -R2 ;  /* 0x00000001061a7824 */ /* 0x000fe200078e0a02 */
[-C--:B------:R-:W-:Y:S01]  /*0f90*/  LEA.HI R2, R8, R157.reuse, RZ, 0x4 ;  /* 0x0000009d08027211 */ /* 0x080fe200078f20ff */
[----:B------:R-:W-:Y:S01]  /*0fa0*/  IMAD.MOV.U32 R154, RZ, RZ, c[0x0][0x290] ;  /* 0x0000a400ff9a7624 */ /* 0x000fe200078e00ff */
[C---:B------:R-:W-:Y:S01]  /*0fb0*/  ISETP.GE.AND P1, PT, R0.reuse, 0x1, PT ;  /* 0x000000010000780c */ /* 0x040fe20003f26270 */
[----:B------:R-:W-:Y:S01]  /*0fc0*/  IMAD.MOV.U32 R158, RZ, RZ, c[0x0][0x2b8] ;  /* 0x0000ae00ff9e7624 */ /* 0x000fe200078e00ff */
[----:B------:R-:W-:Y:S01]  /*0fd0*/  ISETP.GT.AND P0, PT, R0, 0x20, PT ;  /* 0x000000200000780c */ /* 0x000fe20003f04270 */
[----:B------:R-:W-:Y:S01]  /*0fe0*/  IMAD.SHL.U32 R0, R2, 0x10, RZ ;  /* 0x0000001002007824 */ /* 0x000fe200078e00ff */
[----:B------:R-:W-:Y:S01]  /*0ff0*/  LOP3.LUT R2, R3, 0x7fffffe, RZ, 0xc0, !PT ;  /* 0x07fffffe03027812 */ /* 0x000fe200078ec0ff */
[----:B------:R-:W-:Y:S01]  /*1000*/  IMAD.MOV.U32 R156, RZ, RZ, c[0x0][0x27c] ;  /* 0x00009f00ff9c7624 */ /* 0x000fe200078e00ff */
[----:B------:R-:W-:Y:S01]  /*1010*/  LEA.HI R6, R8, R157, RZ, 0x5 ;  /* 0x0000009d08067211 */ /* 0x000fe200078f28ff */
[----:B------:R-:W-:Y:S01]  /*1020*/  IMAD.MOV.U32 R147, RZ, RZ, c[0x0][0x27c] ;  /* 0x00009f00ff937624 */ /* 0x000fe200078e00ff */
[----:B------:R-:W-:Y:S01]  /*1030*/  LOP3.LUT R3, R0, 0xffffff00, RZ, 0xc0, !PT ;  /* 0xffffff0000037812 */ /* 0x000fe200078ec0ff */
[----:B------:R-:W-:Y:S01]  /*1040*/  IMAD.IADD R0, R91, 0x1, -R2 ;  /* 0x000000015b007824 */ /* 0x000fe200078e0a02 */
[CC--:B------:R-:W-:Y:S01]  /*1050*/  SHF.L.U64.HI R151, R28.reuse, R149.reuse, c[0x0][0x23c] ;  /* 0x00008f001c977619 */ /* 0x0c0fe20000010295 */
[----:B------:R-:W-:Y:S01]  /*1060*/  IMAD.IADD R2, R157, 0x1, -R4 ;  /* 0x000000019d027824 */ /* 0x000fe200078e0a04 */
[----:B------:R-:W-:Y:S01]  /*1070*/  SHF.L.U64.HI R150, R28, R150, c[0x0][0x23c] ;  /* 0x00008f001c967619 */ /* 0x000fe20000010296 */
[----:B------:R-:W-:Y:S01]  /*1080*/  IMAD.SHL.U32 R4, R6, 0x8, RZ ;  /* 0x0000000806047824 */ /* 0x000fe200078e00ff */
[-C--:B------:R-:W-:Y:S01]  /*1090*/  SHF.L.U64.HI R148, R153, R149.reuse, c[0x0][0x284] ;  /* 0x0000a10099947619 */ /* 0x080fe20000010295 */
[----:B------:R-:W-:Y:S01]  /*10a0*/  IMAD R104, R0, 0x20, R3 ;  /* 0x0000002000687824 */ /* 0x000fe200078e0203 */
[----:B------:R-:W-:Y:S01]  /*10b0*/  SHF.L.U64.HI R149, R154, R149, c[0x0][0x294] ;  /* 0x0000a5009a957619 */ /* 0x000fe20000010295 */
[----:B------:R-:W-:Y:S01]  /*10c0*/  IMAD.SHL.U32 R2, R2, 0x8, RZ ;  /* 0x0000000802027824 */ /* 0x000fe200078e00ff */
[----:B------:R-:W-:Y:S01]  /*10d0*/  LOP3.LUT R0, R4, 0xffffff00, RZ, 0xc0, !PT ;  /* 0xffffff0004007812 */ /* 0x000fe200078ec0ff */
[----:B------:R-:W-:Y:S01]  /*10e0*/  IMAD.SHL.U32 R4, R5, 0x40, RZ ;  /* 0x0000004005047824 */ /* 0x000fe200078e00ff */
[----:B------:R-:W-:Y:S01]  /*10f0*/  IADD3 R140, R29, UR16, RZ ;  /* 0x000000101d8c7c10 */ /* 0x000fe2000fffe0ff */
[----:B------:R-:W-:Y:S01]  /*1100*/  IMAD R6, R109, c[0x0][0x238], RZ ;  /* 0x00008e006d067a24 */ /* 0x000fe200078e02ff */
[----:B------:R-:W-:Y:S01]  /*1110*/  SHF.R.S32.HI R3, RZ, 0x1f, R2 ;  /* 0x0000001fff037819 */ /* 0x000fe20000011402 */
[----:B------:R-:W-:Y:S01]  /*1120*/  IMAD R9, R9, 0x20, R0 ;  /* 0x0000002009097824 */ /* 0x000fe200078e0200 */
[----:B------:R-:W-:Y:S01]  /*1130*/  LOP3.LUT R0, R4, 0xc0, RZ, 0xc0, !PT ;  /* 0x000000c004007812 */ /* 0x000fe200078ec0ff */
[----:B------:R-:W-:Y:S01]  /*1140*/  IMAD R6, R108, c[0x0][0x23c], R6 ;  /* 0x00008f006c067a24 */ /* 0x000fe200078e0206 */
[----:B------:R-:W-:Y:S01]  /*1150*/  ISETP.GE.AND P4, PT, R2, c[0x0][0x1d4], PT ;  /* 0x0000750002007a0c */ /* 0x000fe20003f86270 */
[----:B------:R-:W-:Y:S01]  /*1160*/  IMAD.WIDE.U32 R4, R108, c[0x0][0x238], R2 ;  /* 0x00008e006c047a25 */ /* 0x000fe200078e0002 */
[----:B------:R-:W-:-:S02]  /*1170*/  LOP3.LUT R8, R0, 0x18, R2, 0xf8, !PT ;  /* 0x0000001800087812 */ /* 0x000fc400078ef802 */
[----:B------:R-:W-:Y:S01]  /*1180*/  SHF.R.U32.HI R7, RZ, 0x3, R0 ;  /* 0x00000003ff077819 */ /* 0x000fe20000011600 */
[----:B------:R-:W-:Y:S01]  /*1190*/  IMAD.IADD R5, R5, 0x1, R6 ;  /* 0x0000000105057824 */ /* 0x000fe200078e0206 */
[----:B------:R-:W-:Y:S01]  /*11a0*/  IADD3 R0, R2, 0x20, RZ ;  /* 0x0000002002007810 */ /* 0x000fe20007ffe0ff */
[----:B------:R-:W-:Y:S01]  /*11b0*/  IMAD.U32 R6, RZ, RZ, UR11 ;  /* 0x0000000bff067e24 */ /* 0x000fe2000f8e00ff */
[----:B------:R-:W-:Y:S01]  /*11c0*/  LOP3.LUT R7, R8, R7, RZ, 0x3c, !PT ;  /* 0x0000000708077212 */ /* 0x000fe200078e3cff */
[----:B------:R-:W-:Y:S01]  /*11d0*/  IMAD.WIDE.U32 R10, R10, c[0x0][0x260], R2 ;  /* 0x000098000a0a7a25 */ /* 0x000fe200078e0002 */
[----:B------:R-:W-:Y:S02]  /*11e0*/  ISETP.GE.AND P6, PT, R0, c[0x0][0x1d4], PT ;  /* 0x0000750000007a0c */ /* 0x000fe40003fc6270 */
[----:B------:R-:W-:Y:S01]  /*11f0*/  IADD3 R0, R2, 0x40, RZ ;  /* 0x0000004002007810 */ /* 0x000fe20007ffe0ff */
[----:B------:R-:W-:Y:S01]  /*1200*/  IMAD.WIDE.U32 R4, R6, c[0x0][0x240], R4 ;  /* 0x0000900006047a25 */ /* 0x000fe200078e0004 */
[----:B------:R-:W-:-:S02]  /*1210*/  SHF.R.S32.HI R2, RZ, 0x1f, R91 ;  /* 0x0000001fff027819 */ /* 0x000fc4000001145b */
[----:B------:R-:W-:Y:S01]  /*1220*/  ISETP.GE.AND P5, PT, R0, c[0x0][0x1d4], PT ;  /* 0x0000750000007a0c */ /* 0x000fe20003fa6270 */
[----:B------:R-:W-:Y:S01]  /*1230*/  IMAD.IADD R79, R9, 0x1, R7 ;  /* 0x00000001094f7824 */ /* 0x000fe200078e0207 */
[----:B------:R-:W-:Y:S01]  /*1240*/  LOP3.LUT R0, R12, 0xfffffffe, RZ, 0xc0, !PT ;  /* 0xfffffffe0c007812 */ /* 0x000fe200078ec0ff */
[----:B------:R-:W-:Y:S01]  /*1250*/  IMAD R12, R151, UR19, RZ ;  /* 0x00000013970c7c24 */ /* 0x000fe2000f8e02ff */
[----:B------:R-:W-:Y:S01]  /*1260*/  IADD3 R5, R5, UR25, RZ ;  /* 0x0000001905057c10 */ /* 0x000fe2000fffe0ff */
[----:B------:R-:W-:Y:S01]  /*1270*/  IMAD.SHL.U32 R79, R79, 0x2, RZ ;  /* 0x000000024f4f7824 */ /* 0x000fe200078e00ff */
[----:B------:R-:W-:Y:S01]  /*1280*/  P2R R111, PR, RZ, 0x10 ;  /* 0x00000010ff6f7803 */ /* 0x000fe20000000000 */
[----:B------:R-:W-:Y:S02]  /*1290*/  IMAD.IADD R15, R157, 0x1, -R0 ;  /* 0x000000019d0f7824 */ /* 0x000fe400078e0a00 */
[----:B------:R-:W-:-:S04]  /*12a0*/  IMAD.WIDE.U32 R114, R14, c[0x0][0x248], R4 ;  /* 0x000092000e727a25 */ /* 0x000fc800078e0004 */
[----:B------:R-:W-:Y:S01]  /*12b0*/  IMAD.SHL.U32 R32, R15, 0x4, RZ ;  /* 0x000000040f207824 */ /* 0x000fe200078e00ff */
[----:B------:R-:W-:Y:S01]  /*12c0*/  IADD3 R113, R115, UR4, RZ ;  /* 0x0000000473717c10 */ /* 0x000fe2000fffe0ff */
[C---:B------:R-:W-:Y:S02]  /*12d0*/  IMAD R0, R2.reuse, c[0x0][0x280], RZ ;  /* 0x0000a00002007a24 */ /* 0x040fe400078e02ff */
[----:B------:R-:W-:Y:S01]  /*12e0*/  IMAD R2, R2, c[0x0][0x290], RZ ;  /* 0x0000a40002027a24 */ /* 0x000fe200078e02ff */
[----:B------:R-:W-:Y:S01]  /*12f0*/  SHF.R.S32.HI R33, RZ, 0x1f, R32 ;  /* 0x0000001fff217819 */ /* 0x000fe20000011420 */
[----:B------:R-:W-:Y:S01]  /*1300*/  IMAD.MOV.U32 R112, RZ, RZ, R114 ;  /* 0x000000ffff707224 */ /* 0x000fe200078e0072 */
[C---:B------:R-:W-:Y:S01]  /*1310*/  IADD3 R36, R32.reuse, 0x10, RZ ;  /* 0x0000001020247810 */ /* 0x040fe20007ffe0ff */
[----:B------:R-:W-:Y:S01]  /*1320*/  IMAD R13, R91, c[0x0][0x284], R0 ;  /* 0x0000a1005b0d7a24 */ /* 0x000fe200078e0200 */
[C---:B------:R-:W-:Y:S01]  /*1330*/  IADD3 R35, R32.reuse, 0x20, RZ ;  /* 0x0000002020237810 */ /* 0x040fe20007ffe0ff */
[----:B------:R-:W-:Y:S01]  /*1340*/  IMAD.SHL.U32 R24, R15, 0x8, RZ ;  /* 0x000000080f187824 */ /* 0x000fe200078e00ff */
[C---:B------:R-:W-:Y:S01]  /*1350*/  IADD3 R39, R32.reuse, 0x28, RZ ;  /* 0x0000002820277810 */ /* 0x040fe20007ffe0ff */
[C---:B------:R-:W-:Y:S01]  /*1360*/  IMAD R0, R91.reuse, c[0x0][0x294], R2 ;  /* 0x0000a5005b007a24 */ /* 0x040fe200078e0202 */
[----:B------:R-:W-:Y:S01]  /*1370*/  IADD3 R38, R32, 0x8, RZ ;  /* 0x0000000820267810 */ /* 0x000fe20007ffe0ff */
[----:B------:R-:W-:Y:S01]  /*1380*/  IMAD.WIDE.U32 R2, R91, c[0x0][0x290], R32 ;  /* 0x0000a4005b027a25 */ /* 0x000fe200078e0020 */
[----:B------:R-:W-:-:S02]  /*1390*/  SHF.R.S32.HI R25, RZ, 0x1f, R24 ;  /* 0x0000001fff197819 */ /* 0x000fc40000011418 */
[----:B------:R-:W-:Y:S01]  /*13a0*/  IADD3 R94, R24, 0x30, RZ ;  /* 0x00000030185e7810 */ /* 0x000fe20007ffe0ff */
[C---:B------:R-:W-:Y:S01]  /*13b0*/  IMAD R12, R152.reuse, UR5, R12 ;  /* 0x00000005980c7c24 */ /* 0x040fe2000f8e020c */
[----:B------:R-:W-:Y:S01]  /*13c0*/  ULDC.64 UR4, c[0x0][0x260] ;  /* 0x0000980000047ab9 */ /* 0x000fe20000000a00 */
[----:B------:R-:W-:Y:S01]  /*13d0*/  IMAD.WIDE.U32 R4, R152, UR19, R112 ;  /* 0x0000001398047c25 */ /* 0x000fe2000f8e0070 */
[----:B------:R-:W-:Y:S01]  /*13e0*/  UIMAD UR4, UR10, UR4, URZ ;  /* 0x000000040a0472a4 */ /* 0x000fe2000f8e023f */
[C---:B------:R-:W-:Y:S02]  /*13f0*/  IADD3 R93, R24.reuse, 0x40, RZ ;  /* 0x00000040185d7810 */ /* 0x040fe40007ffe0ff */
[----:B------:R-:W-:Y:S01]  /*1400*/  IMAD.WIDE.U32 R6, R91, c[0x0][0x280], R32 ;  /* 0x0000a0005b067a25 */ /* 0x000fe200078e0020 */
[----:B------:R-:W-:Y:S01]  /*1410*/  UIMAD UR4, UR11, UR5, UR4 ;  /* 0x000000050b0472a4 */ /* 0x000fe2000f8e0204 */
[----:B------:R-:W-:Y:S02]  /*1420*/  IADD3 R92, R24, 0x50, RZ ;  /* 0x00000050185c7810 */ /* 0x000fe40007ffe0ff */
[----:B------:R-:W-:Y:S01]  /*1430*/  IMAD.MOV.U32 R20, RZ, RZ, R2 ;  /* 0x000000ffff147224 */ /* 0x000fe200078e0002 */
[C---:B------:R-:W-:Y:S01]  /*1440*/  @P1 LEA R2, P3, R4.reuse, c[0x0][0x220], 0x1 ;  /* 0x0000880004021a11 */ /* 0x040fe200078608ff */
[----:B------:R-:W-:Y:S01]  /*1450*/  IMAD.IADD R12, R5, 0x1, R12 ;  /* 0x00000001050c7824 */ /* 0x000fe200078e020c */
[----:B------:R-:W-:Y:S01]  /*1460*/  IADD3 R5, R11, UR4, RZ ;  /* 0x000000040b057c10 */ /* 0x000fe2000fffe0ff */
[----:B------:R-:W-:Y:S01]  /*1470*/  IMAD.IADD R23, R7, 0x1, R13 ;  /* 0x0000000107177824 */ /* 0x000fe200078e020d */
[----:B------:R-:W-:Y:S01]  /*1480*/  ULDC.64 UR4, c[0x0][0x1e8] ;  /* 0x00007a0000047ab9 */ /* 0x000fe20000000a00 */
[----:B------:R-:W-:Y:S01]  /*1490*/  IMAD.IADD R21, R3, 0x1, R0 ;  /* 0x0000000103157824 */ /* 0x000fe200078e0200 */
[----:B------:R-:W-:Y:S01]  /*14a0*/  @P1 LEA.HI.X R3, R4, c[0x0][0x224], R12, 0x1, P3 ;  /* 0x0000890004031a11 */ /* 0x000fe200018f0c0c */
[----:B------:R-:W-:Y:S01]  /*14b0*/  IMAD.MOV.U32 R22, RZ, RZ, R6 ;  /* 0x000000ffff167224 */ /* 0x000fe200078e0006 */
[----:B------:R-:W-:Y:S01]  /*14c0*/  ISETP.GE.AND P3, PT, R24, c[0x0][0x27c], PT ;  /* 0x00009f0018007a0c */ /* 0x000fe20003f66270 */
[----:B------:R-:W-:Y:S01]  /*14d0*/  IMAD.WIDE.U32 R6, R91, c[0x0][0x290], R24 ;  /* 0x0000a4005b067a25 */ /* 0x000fe200078e0018 */
[----:B------:R-:W-:Y:S01]  /*14e0*/  UIMAD UR25, UR10, UR4, URZ ;  /* 0x000000040a1972a4 */ /* 0x000fe2000f8e023f */
[----:B------:R-:W-:Y:S01]  /*14f0*/  @!PT LDS RZ, [RZ] ;  /* 0x00000000fffff984 */ /* 0x000fe20000000800 */
[----:B------:R-:W-:Y:S01]  /*1500*/  @!PT LDS RZ, [RZ] ;  /* 0x00000000fffff984 */ /* 0x000fe20000000800 */
[----:B------:R-:W-:Y:S01]  /*1510*/  @!PT LDS RZ, [RZ] ;  /* 0x00000000fffff984 */ /* 0x000fe20000000800 */
[----:B------:R1:W-:Y:S01]  /*1520*/  @P1 LDGSTS.E.BYPASS.LTC128B.128 [R79+0x3100], [R2.64], !P4 ;  /* 0x03100000024f1fae */ /* 0x0003e2000e101d54 */
[----:B------:R-:W-:Y:S01]  /*1530*/  P2R R144, PR, RZ, 0x8 ;  /* 0x00000008ff907803 */ /* 0x000fe20000000000 */
[----:B------:R-:W-:Y:S01]  /*1540*/  IMAD.IADD R17, R0, 0x1, R7 ;  /* 0x0000000100117824 */ /* 0x000fe200078e0207 */
[----:B------:R-:W-:Y:S01]  /*1550*/  SEL R0, RZ, c[0x0][0x27c], !P3 ;  /* 0x00009f00ff007a07 */ /* 0x000fe20005800000 */
[----:B------:R-:W-:Y:S01]  /*1560*/  IMAD.MOV.U32 R16, RZ, RZ, R6 ;  /* 0x000000ffff107224 */ /* 0x000fe200078e0006 */
[----:B------:R1:W-:Y:S01]  /*1570*/  @P1 LDGSTS.E.BYPASS.LTC128B.128 [R79+0x4100], [R2.64+0x40], !P6 ;  /* 0x04100040024f1fae */ /* 0x0003e2000f101d54 */
[----:B------:R-:W-:Y:S01]  /*1580*/  IMAD.IADD R28, R32, 0x1, R36 ;  /* 0x00000001201c7824 */ /* 0x000fe200078e0224 */
[----:B------:R-:W-:Y:S01]  /*1590*/  UIMAD.WIDE.U32 UR28, UR11, UR4, URZ ;  /* 0x000000040b1c72a5 */ /* 0x000fe2000f8e003f */
[----:B------:R-:W-:Y:S01]  /*15a0*/  IMAD.IADD R6, R24, 0x1, R0 ;  /* 0x0000000118067824 */ /* 0x000fe200078e0200 */
[----:B------:R1:W-:Y:S01]  /*15b0*/  @P1 LDGSTS.E.BYPASS.LTC128B.128 [R79+0x5100], [R2.64+0x80], !P5 ;  /* 0x05100080024f1fae */ /* 0x0003e2000e901d54 */
[----:B------:R-:W-:Y:S01]  /*15c0*/  @P0 IADD3 R0, P1, R155, R4, RZ ;  /* 0x000000049b000210 */ /* 0x000fe20007f3e0ff */
[----:B------:R-:W-:Y:S01]  /*15d0*/  IMAD.MOV.U32 R4, RZ, RZ, R10 ;  /* 0x000000ffff047224 */ /* 0x000fe200078e000a */
[----:B------:R-:W-:Y:S01]  /*15e0*/  ISETP.GE.AND P3, PT, R28, c[0x0][0x27c], PT ;  /* 0x00009f001c007a0c */ /* 0x000fe20003f66270 */
[----:B------:R-:W-:Y:S01]  /*15f0*/  IMAD.WIDE.U32 R8, R91, c[0x0][0x280], R24 ;  /* 0x0000a0005b087a25 */ /* 0x000fe200078e0018 */
[----:B------:R-:W-:Y:S01]  /*1600*/  SHF.R.S32.HI R7, RZ, 0x1f, R6 ;  /* 0x0000001fff077819 */ /* 0x000fe20000011406 */
[----:B------:R-:W-:Y:S01]  /*1610*/  UIMAD UR25, UR11, UR5, UR25 ;  /* 0x000000050b1972a4 */ /* 0x000fe2000f8e0219 */
[----:B------:R-:W-:Y:S01]  /*1620*/  P2R R142, PR, RZ, 0x8 ;  /* 0x00000008ff8e7803 */ /* 0x000fe20000000000 */
[----:B------:R-:W-:Y:S01]  /*1630*/  IMAD.WIDE.U32 R106, R14, c[0x0][0x268], R4 ;  /* 0x00009a000e6a7a25 */ /* 0x000fe200078e0004 */
[CC--:B------:R-:W-:Y:S01]  /*1640*/  LEA.HI R11, R7.reuse, R6.reuse, RZ, 0x3 ;  /* 0x00000006070b7211 */ /* 0x0c0fe200078f18ff */
[----:B------:R-:W-:Y:S01]  /*1650*/  ULDC.64 UR4, c[0x0][0x210] ;  /* 0x0000840000047ab9 */ /* 0x000fe20000000a00 */
[----:B------:R-:W-:Y:S01]  /*1660*/  LEA.HI R6, R7, R6, RZ, 0x5 ;  /* 0x0000000607067211 */ /* 0x000fe200078f28ff */
[----:B------:R-:W-:Y:S01]  /*1670*/  IMAD.IADD R19, R13, 0x1, R9 ;  /* 0x000000010d137824 */ /* 0x000fe200078e0209 */
[----:B------:R-:W-:Y:S01]  /*1680*/  UIMAD UR27, UR10, UR4, URZ ;  /* 0x000000040a1b72a4 */ /* 0x000fe2000f8e023f */
[----:B------:R-:W-:Y:S01]  /*1690*/  IMAD.MOV.U32 R18, RZ, RZ, R8 ;  /* 0x000000ffff127224 */ /* 0x000fe200078e0008 */
[----:B------:R-:W-:Y:S01]  /*16a0*/  UIMAD.WIDE.U32 UR30, UR11, UR4, URZ ;  /* 0x000000040b1e72a5 */ /* 0x000fe2000f8e003f */
[C---:B------:R-:W-:Y:S01]  /*16b0*/  IMAD.WIDE.U32 R122, R146.reuse, c[0x0][0x280], R22 ;  /* 0x0000a000927a7a25 */ /* 0x040fe200078e0016 */
[----:B------:R-:W-:Y:S01]  /*16c0*/  UIMAD UR27, UR11, UR5, UR27 ;  /* 0x000000050b1b72a4 */ /* 0x000fe2000f8e021b */
[----:B------:R-:W-:Y:S01]  /*16d0*/  SHF.R.S32.HI R8, RZ, 0x1f, R28 ;  /* 0x0000001fff087819 */ /* 0x000fe2000001141c */
[----:B------:R-:W-:Y:S01]  /*16e0*/  UIADD3 UR25, UR29, UR25, URZ ;  /* 0x000000191d197290 */ /* 0x000fe2000fffe03f */
[----:B------:R-:W-:Y:S01]  /*16f0*/  IMAD.WIDE.U32 R120, R146, c[0x0][0x290], R20 ;  /* 0x0000a40092787a25 */ /* 0x000fe200078e0014 */
[----:B------:R-:W-:Y:S01]  /*1700*/  ULDC.64 UR4, c[0x0][0x268] ;  /* 0x00009a0000047ab9 */ /* 0x000fe20000000a00 */
[----:B------:R-:W-:Y:S01]  /*1710*/  LEA.HI R8, R8, R28, RZ, 0x3 ;  /* 0x0000001c08087211 */ /* 0x000fe200078f18ff */
[----:B------:R-:W-:Y:S01]  /*1720*/  UIMAD UR4, UR23, UR4, URZ ;  /* 0x00000004170472a4 */ /* 0x000fe2000f8e023f */
[----:B------:R-:W-:Y:S01]  /*1730*/  IMAD.WIDE.U32 R118, R146, c[0x0][0x280], R18 ;  /* 0x0000a00092767a25 */ /* 0x000fe200078e0012 */
[----:B------:R-:W-:Y:S01]  /*1740*/  IADD3 R37, R32, 0x18, RZ ;  /* 0x0000001820257810 */ /* 0x000fe20007ffe0ff */
[----:B------:R-:W-:Y:S01]  /*1750*/  UIADD3 UR27, UR31, UR27, URZ ;  /* 0x0000001b1f1b7290 */ /* 0x000fe2000fffe03f */
[----:B------:R-:W-:Y:S01]  /*1760*/  LOP3.LUT R87, R8, 0xfffffff8, RZ, 0xc0, !PT ;  /* 0xfffffff808577812 */ /* 0x000fe200078ec0ff */
[----:B-1----:R-:W-:Y:S01]  /*1770*/  @P0 IMAD.X R3, R150, 0x1, R12, P1 ;  /* 0x0000000196030824 */ /* 0x002fe200008e060c */
[----:B------:R-:W-:Y:S01]  /*1780*/  @P0 LEA R2, P1, R0, c[0x0][0x220], 0x1 ;  /* 0x0000880000020a11 */ /* 0x000fe200078208ff */
[----:B------:R-:W-:Y:S01]  /*1790*/  IMAD.WIDE.U32 R116, R146, c[0x0][0x290], R16 ;  /* 0x0000a40092747a25 */ /* 0x000fe200078e0010 */
[----:B------:R-:W-:Y:S01]  /*17a0*/  UIMAD UR24, UR24, UR5, UR4 ;  /* 0x00000005181872a4 */ /* 0x000fe2000f8e0204 */
[----:B------:R-:W-:-:S02]  /*17b0*/  SHF.R.S32.HI R139, RZ, 0x3, R11 ;  /* 0x00000003ff8b7819 */ /* 0x000fc4000001140b */
[----:B------:R-:W-:Y:S01]  /*17c0*/  @P0 LEA.HI.X R3, R0, c[0x0][0x224], R3, 0x1, P1 ;  /* 0x0000890000030a11 */ /* 0x000fe200008f0c03 */
[----:B------:R-:W-:Y:S01]  /*17d0*/  ULDC.64 UR4, c[0x0][0x2b0] ;  /* 0x0000ac0000047ab9 */ /* 0x000fe20000000a00 */
[----:B------:R-:W-:Y:S01]  /*17e0*/  SEL R0, RZ, c[0x0][0x27c], !P3 ;  /* 0x00009f00ff007a07 */ /* 0x000fe20005800000 */
[----:B------:R-:W-:Y:S01]  /*17f0*/  IMAD.SHL.U32 R153, R153, 0x40, RZ ;  /* 0x0000004099997824 */ /* 0x000fe200078e00ff */
[----:B------:R-:W-:Y:S01]  /*1800*/  SHF.R.S32.HI R100, RZ, 0x1f, R87 ;  /* 0x0000001fff647819 */ /* 0x000fe20000011457 */
[----:B------:R1:W-:Y:S01]  /*1810*/  @P0 LDGSTS.E.BYPASS.LTC128B.128 [R79+0x3900], [R2.64], !P4 ;  /* 0x03900000024f0fae */ /* 0x0003e2000e101d54 */
[----:B------:R-:W-:Y:S01]  /*1820*/  IMAD.SHL.U32 R154, R154, 0x40, RZ ;  /* 0x000000409a9a7824 */ /* 0x000fe200078e00ff */
[----:B------:R-:W-:Y:S01]  /*1830*/  IADD3 R105, R107, UR24, RZ ;  /* 0x000000186b697c10 */ /* 0x000fe2000fffe0ff */
[----:B------:R-:W-:Y:S01]  /*1840*/  IMAD.IADD R0, R0, 0x1, R28 ;  /* 0x0000000100007824 */ /* 0x000fe200078e021c */
[----:B------:R1:W-:Y:S01]  /*1850*/  @P0 LDGSTS.E.BYPASS.LTC128B.128 [R79+0x4900], [R2.64+0x40], !P6 ;  /* 0x04900040024f0fae */ /* 0x0003e2000f101d54 */
[----:B------:R-:W-:-:S02]  /*1860*/  IMAD.SHL.U32 R147, R147, 0x2, RZ ;  /* 0x0000000293937824 */ /* 0x000fc400078e00ff */
[----:B------:R-:W-:Y:S01]  /*1870*/  IMAD.U32 R78, RZ, RZ, UR19 ;  /* 0x00000013ff4e7e24 */ /* 0x000fe2000f8e00ff */
[----:B------:R1:W-:Y:S01]  /*1880*/  @P0 LDGSTS.E.BYPASS.LTC128B.128 [R79+0x5900], [R2.64+0x80], !P5 ;  /* 0x05900080024f0fae */ /* 0x0003e2000e901d54 */
[C---:B------:R-:W-:Y:S01]  /*1890*/  LOP3.LUT P0, RZ, R26.reuse, 0x2, RZ, 0xc0, !PT ;  /* 0x000000021aff7812 */ /* 0x040fe2000780c0ff */
[----:B------:R-:W-:Y:S02]  /*18a0*/  IMAD R110, R15, 0x40, R91 ;  /* 0x000000400f6e7824 */ /* 0x000fe400078e025b */
[----:B------:R-:W0:Y:S01]  /*18b0*/  LDGDEPBAR ;  /* 0x00000000000079af */ /* 0x000e220000000000 */
[----:B-1----:R-:W-:Y:S01]  /*18c0*/  IMAD.SHL.U32 R3, R26, 0x40, RZ ;  /* 0x000000401a037824 */ /* 0x002fe200078e00ff */
[----:B------:R-:W-:-:S04]  /*18d0*/  SHF.R.S32.HI R2, RZ, 0x1f, R0 ;  /* 0x0000001fff027819 */ /* 0x000fc80000011400 */
[----:B------:R-:W-:Y:S02]  /*18e0*/  LOP3.LUT R97, R3, 0xc0, RZ, 0xc0, !PT ;  /* 0x000000c003617812 */ /* 0x000fe400078ec0ff */
[CC--:B------:R-:W-:Y:S02]  /*18f0*/  LEA.HI R10, R2.reuse, R0.reuse, RZ, 0x3 ;  /* 0x00000000020a7211 */ /* 0x0c0fe400078f18ff */
[----:B------:R-:W-:Y:S02]  /*1900*/  LEA.HI R5, R2, R0, RZ, 0x5 ;  /* 0x0000000002057211 */ /* 0x000fe400078f28ff */
[----:B------:R-:W-:Y:S02]  /*1910*/  SHF.R.U32.HI R98, RZ, 0x3, R97 ;  /* 0x00000003ff627819 */ /* 0x000fe40000011661 */
[----:B------:R-:W-:Y:S02]  /*1920*/  LOP3.LUT R4, R97, 0x18, R11, 0xf8, !PT ;  /* 0x0000001861047812 */ /* 0x000fe400078ef80b */
[----:B------:R-:W-:Y:S01]  /*1930*/  SHF.R.S32.HI R132, RZ, 0x3, R10 ;  /* 0x00000003ff847819 */ /* 0x000fe2000001140a */
[----:B--2---:R1:W2:Y:S02]  /*1940*/  @P2 R2UR UR26, R27 ;  /* 0x000000001b1a23c2 */ /* 0x0042a400000e0000 */
[----:B-1----:R-:W-:Y:S01]  /*1950*/  IMAD.IADD R27, R32, 0x1, R35 ;  /* 0x00000001201b7824 */ /* 0x002fe200078e0223 */
[----:B--2---:R-:W-:-:S02]  /*1960*/  @UP0 USHF.R.S32.HI UR33, URZ, 0x1f, UR26 ;  /* 0x0000001f3f210899 */ /* 0x004fc4000801141a */
[----:B------:R-:W-:Y:S01]  /*1970*/  @UP0 UMOV UR32, UR26 ;  /* 0x0000001a00200c82 */ /* 0x000fe20008000000 */
[----:B------:R-:W-:Y:S01]  /*1980*/  BAR.SYNC.DEFER_BLOCKING 0x0 ;  /* 0x0000000000007b1d */ /* 0x000fe20000010000 */
[----:B------:R-:W-:Y:S02]  /*1990*/  ISETP.GE.AND P1, PT, R27, c[0x0][0x27c], PT ;  /* 0x00009f001b007a0c */ /* 0x000fe40003f26270 */
[--C-:B------:R-:W-:Y:S02]  /*19a0*/  SHF.R.S32.HI R7, RZ, 0x1f, R27.reuse ;  /* 0x0000001fff077819 */ /* 0x100fe4000001141b */
[----:B------:R-:W-:Y:S01]  /*19b0*/  SEL R3, RZ, c[0x0][0x27c], !P1 ;  /* 0x00009f00ff037a07 */ /* 0x000fe20004800000 */
[----:B------:R-:W-:Y:S01]  /*19c0*/  @!UP0 UMOV UR33, UR22 ;  /* 0x0000001600218c82 */ /* 0x000fe20008000000 */
[----:B------:R-:W-:Y:S01]  /*19d0*/  LEA.HI R7, R7, R27, RZ, 0x3 ;  /* 0x0000001b07077211 */ /* 0x000fe200078f18ff */
[----:B------:R-:W-:Y:S01]  /*19e0*/  UIMAD UR22, UR33, UR4, URZ ;  /* 0x00000004211672a4 */ /* 0x000fe2000f8e023f */
[----:B------:R-:W-:Y:S01]  /*19f0*/  P2R R141, PR, RZ, 0x2 ;  /* 0x00000002ff8d7803 */ /* 0x000fe20000000000 */
[----:B------:R-:W-:Y:S01]  /*1a00*/  IMAD.IADD R0, R3, 0x1, R27 ;  /* 0x0000000103007824 */ /* 0x000fe200078e021b */
[----:B------:R-:W-:Y:S01]  /*1a10*/  LOP3.LUT R86, R7, 0xfffffff8, RZ, 0xc0, !PT ;  /* 0xfffffff807567812 */ /* 0x000fe200078ec0ff */
[----:B------:R-:W-:Y:S01]  /*1a20*/  IMAD.SHL.U32 R3, R6, 0x40, RZ ;  /* 0x0000004006037824 */ /* 0x000fe200078e00ff */
[----:B------:R-:W-:Y:S01]  /*1a30*/  @!UP0 UMOV UR32, UR18 ;  /* 0x0000001200208c82 */ /* 0x000fe20008000000 */
[----:B------:R-:W-:Y:S01]  /*1a40*/  ISETP.NE.AND P1, PT, R158, 0x1, PT ;  /* 0x000000019e00780c */ /* 0x000fe20003f25270 */
[----:B------:R-:W-:Y:S01]  /*1a50*/  UIMAD.WIDE.U32 UR34, UR32, UR4, URZ ;  /* 0x00000004202272a5 */ /* 0x000fe2000f8e003f */
[----:B------:R-:W-:Y:S01]  /*1a60*/  SHF.R.S32.HI R2, RZ, 0x1f, R0 ;  /* 0x0000001fff027819 */ /* 0x000fe20000011400 */
[----:B------:R-:W-:Y:S01]  /*1a70*/  UIMAD UR5, UR32, UR5, UR22 ;  /* 0x00000005200572a4 */ /* 0x000fe2000f8e0216 */
[----:B------:R-:W-:Y:S01]  /*1a80*/  LOP3.LUT R6, R3, 0x7ffff800, RZ, 0xc0, !PT ;  /* 0x7ffff80003067812 */ /* 0x000fe200078ec0ff */
[----:B------:R-:W-:Y:S01]  /*1a90*/  ULDC.U8 UR4, c[0x0][0x298] ;  /* 0x0000a60000047ab9 */ /* 0x000fe20000000000 */
[----:B------:R-:W-:Y:S01]  /*1aa0*/  LOP3.LUT R3, R4, R98, RZ, 0x3c, !PT ;  /* 0x0000006204037212 */ /* 0x000fe200078e3cff */
[----:B------:R-:W-:Y:S01]  /*1ab0*/  UIADD3 UR5, UR35, UR5, URZ ;  /* 0x0000000523057290 */ /* 0x000fe2000fffe03f */
[----:B------:R-:W-:-:S02]  /*1ac0*/  LEA.HI R9, R2, R0, RZ, 0x3 ;  /* 0x0000000002097211 */ /* 0x000fc400078f18ff */
[----:B------:R-:W-:Y:S01]  /*1ad0*/  LEA.HI R0, R2, R0, RZ, 0x5 ;  /* 0x0000000002007211 */ /* 0x000fe200078f28ff */
[----:B------:R-:W-:Y:S01]  /*1ae0*/  IMAD.SHL.U32 R2, R5, 0x40, RZ ;  /* 0x0000004005027824 */ /* 0x000fe200078e00ff */
[----:B------:R-:W-:Y:S02]  /*1af0*/  IADD3 R14, R3, R6, R104 ;  /* 0x00000006030e7210 */ /* 0x000fe40007ffe068 */
[C---:B------:R-:W-:Y:S01]  /*1b00*/  LOP3.LUT R3, R97.reuse, 0x18, R10, 0xf8, !PT ;  /* 0x0000001861037812 */ /* 0x040fe200078ef80a */
[----:B------:R-:W-:Y:S01]  /*1b10*/  IMAD.SHL.U32 R0, R0, 0x40, RZ ;  /* 0x0000004000007824 */ /* 0x000fe200078e00ff */
[----:B------:R-:W-:Y:S01]  /*1b20*/  LOP3.LUT R4, R97, 0x18, R9, 0xf8, !PT ;  /* 0x0000001861047812 */ /* 0x000fe200078ef809 */
[----:B------:R-:W-:Y:S01]  /*1b30*/  IMAD.SHL.U32 R130, R14, 0x2, RZ ;  /* 0x000000020e827824 */ /* 0x000fe200078e00ff */
[----:B------:R-:W-:Y:S02]  /*1b40*/  LOP3.LUT R5, R2, 0x7ffff800, RZ, 0xc0, !PT ;  /* 0x7ffff80002057812 */ /* 0x000fe400078ec0ff */
[----:B------:R-:W-:-:S02]  /*1b50*/  LOP3.LUT R3, R3, R98, RZ, 0x3c, !PT ;  /* 0x0000006203037212 */ /* 0x000fc400078e3cff */
[----:B------:R-:W-:Y:S02]  /*1b60*/  LOP3.LUT R2, R0, 0x7ffff800, RZ, 0xc0, !PT ;  /* 0x7ffff80000027812 */ /* 0x000fe400078ec0ff */
[----:B------:R-:W-:Y:S02]  /*1b70*/  LOP3.LUT R0, R4, R98, RZ, 0x3c, !PT ;  /* 0x0000006204007212 */ /* 0x000fe400078e3cff */
[----:B------:R-:W-:Y:S02]  /*1b80*/  IADD3 R13, R3, R5, R104 ;  /* 0x00000005030d7210 */ /* 0x000fe40007ffe068 */
[----:B------:R-:W-:Y:S02]  /*1b90*/  SHF.R.S32.HI R4, RZ, 0x1f, R94 ;  /* 0x0000001fff047819 */ /* 0x000fe4000001145e */
[----:B------:R-:W-:Y:S01]  /*1ba0*/  SHF.R.S32.HI R3, RZ, 0x1f, R93 ;  /* 0x0000001fff037819 */ /* 0x000fe2000001145d */
[----:B------:R-:W-:Y:S01]  /*1bb0*/  IMAD.SHL.U32 R125, R13, 0x2, RZ ;  /* 0x000000020d7d7824 */ /* 0x000fe200078e00ff */
[----:B------:R-:W-:-:S02]  /*1bc0*/  SHF.R.S32.HI R5, RZ, 0x1f, R92 ;  /* 0x0000001fff057819 */ /* 0x000fc4000001145c */
[----:B------:R-:W-:Y:S02]  /*1bd0*/  LEA.HI R6, R4, R94, RZ, 0x3 ;  /* 0x0000005e04067211 */ /* 0x000fe400078f18ff */
[----:B------:R-:W-:Y:S02]  /*1be0*/  LEA.HI R4, R3, R93, RZ, 0x3 ;  /* 0x0000005d03047211 */ /* 0x000fe400078f18ff */
[----:B------:R-:W-:Y:S02]  /*1bf0*/  LEA.HI R3, R5, R92, RZ, 0x3 ;  /* 0x0000005c05037211 */ /* 0x000fe400078f18ff */
[----:B------:R-:W-:Y:S02]  /*1c00*/  IADD3 R12, R0, R2, R104 ;  /* 0x00000002000c7210 */ /* 0x000fe40007ffe068 */
[----:B------:R-:W-:Y:S02]  /*1c10*/  SHF.R.S32.HI R0, RZ, 0x1f, R146 ;  /* 0x0000001fff007819 */ /* 0x000fe40000011492 */
[----:B------:R-:W-:Y:S01]  /*1c20*/  LOP3.LUT R85, R3, 0xfffffff8, RZ, 0xc0, !PT ;  /* 0xfffffff803557812 */ /* 0x000fe200078ec0ff */
[----:B------:R-:W-:Y:S01]  /*1c30*/  IMAD.SHL.U32 R124, R12, 0x2, RZ ;  /* 0x000000020c7c7824 */ /* 0x000fe200078e00ff */
[----:B------:R-:W-:Y:S01]  /*1c40*/  LOP3.LUT R3, R97, 0x8, R24, 0xf8, !PT ;  /* 0x0000000861037812 */ /* 0x000fe200078ef818 */
[----:B------:R-:W-:Y:S01]  /*1c50*/  IMAD R2, R0, c[0x0][0x280], RZ ;  /* 0x0000a00000027a24 */ /* 0x000fe200078e02ff */
[----:B------:R-:W-:Y:S01]  /*1c60*/  LOP3.LUT R88, R4, 0xfffffff8, RZ, 0xc0, !PT ;  /* 0xfffffff804587812 */ /* 0x000fe200078ec0ff */
[----:B------:R-:W-:Y:S01]  /*1c70*/  IMAD R0, R0, c[0x0][0x290], RZ ;  /* 0x0000a40000007a24 */ /* 0x000fe200078e02ff */
[----:B------:R-:W-:Y:S01]  /*1c80*/  LOP3.LUT R80, R3, R98, RZ, 0x3c, !PT ;  /* 0x0000006203507212 */ /* 0x000fe200078e3cff */
[C---:B------:R-:W-:Y:S01]  /*1c90*/  IMAD R2, R146.reuse, c[0x0][0x284], R2 ;  /* 0x0000a10092027a24 */ /* 0x040fe200078e0202 */
[----:B------:R-:W-:Y:S01]  /*1ca0*/  LOP3.LUT R3, R11, 0xfffffff8, RZ, 0xc0, !PT ;  /* 0xfffffff80b037812 */ /* 0x000fe200078ec0ff */
[----:B------:R-:W-:Y:S01]  /*1cb0*/  IMAD R0, R146, c[0x0][0x294], R0 ;  /* 0x0000a50092007a24 */ /* 0x000fe200078e0200 */
[----:B------:R-:W-:Y:S01]  /*1cc0*/  LOP3.LUT R89, R6, 0xfffffff8, RZ, 0xc0, !PT ;  /* 0xfffffff806597812 */ /* 0x000fe200078ec0ff */
[----:B------:R-:W-:Y:S01]  /*1cd0*/  IMAD.IADD R80, R104, 0x1, R80 ;  /* 0x0000000168507824 */ /* 0x000fe200078e0250 */
[----:B------:R-:W-:Y:S01]  /*1ce0*/  SHF.R.S32.HI R4, RZ, 0x1f, R3 ;  /* 0x0000001fff047819 */ /* 0x000fe20000011403 */
[----:B------:R-:W-:Y:S01]  /*1cf0*/  IMAD.IADD R138, R123, 0x1, R2 ;  /* 0x000000017b8a7824 */ /* 0x000fe200078e0202 */
[----:B------:R-:W-:Y:S01]  /*1d00*/  SHF.R.S32.HI R103, RZ, 0x1f, R89 ;  /* 0x0000001fff677819 */ /* 0x000fe20000011459 */
[----:B------:R-:W-:Y:S01]  /*1d10*/  IMAD.IADD R136, R2, 0x1, R119 ;  /* 0x0000000102887824 */ /* 0x000fe200078e0277 */
[----:B------:R-:W-:Y:S01]  /*1d20*/  LOP3.LUT R2, R10, 0xfffffff8, RZ, 0xc0, !PT ;  /* 0xfffffff80a027812 */ /* 0x000fe200078ec0ff */
[----:B------:R-:W-:Y:S01]  /*1d30*/  IMAD.IADD R137, R121, 0x1, R0 ;  /* 0x0000000179897824 */ /* 0x000fe200078e0200 */
[----:B------:R-:W-:Y:S01]  /*1d40*/  LEA R80, R80, 0x100, 0x1 ;  /* 0x0000010050507811 */ /* 0x000fe200078e08ff */
[----:B------:R-:W-:Y:S01]  /*1d50*/  IMAD.IADD R135, R0, 0x1, R117 ;  /* 0x0000000100877824 */ /* 0x000fe200078e0275 */
[----:B------:R-:W-:Y:S01]  /*1d60*/  LOP3.LUT R0, R9, 0xfffffff8, RZ, 0xc0, !PT ;  /* 0xfffffff809007812 */ /* 0x000fe200078ec0ff */
[C---:B------:R-:W-:Y:S01]  /*1d70*/  IMAD.SHL.U32 R133, R3.reuse, 0x2, RZ ;  /* 0x0000000203857824 */ /* 0x040fe200078e00ff */
[----:B------:R-:W-:Y:S01]  /*1d80*/  SHF.L.U64.HI R134, R3, 0x1, R4 ;  /* 0x0000000103867819 */ /* 0x000fe20000010204 */
[----:B------:R-:W-:Y:S01]  /*1d90*/  IMAD.SHL.U32 R128, R2, 0x2, RZ ;  /* 0x0000000202807824 */ /* 0x000fe200078e00ff */
[----:B------:R-:W-:Y:S01]  /*1da0*/  SHF.R.S32.HI R3, RZ, 0x1f, R2 ;  /* 0x0000001fff037819 */ /* 0x000fe20000011402 */
[----:B------:R-:W-:Y:S01]  /*1db0*/  IMAD.SHL.U32 R126, R0, 0x2, RZ ;  /* 0x00000002007e7824 */ /* 0x000fe200078e00ff */
[----:B------:R-:W-:-:S02]  /*1dc0*/  SHF.R.S32.HI R4, RZ, 0x1f, R0 ;  /* 0x0000001fff047819 */ /* 0x000fc40000011400 */
[C---:B------:R-:W-:Y:S02]  /*1dd0*/  IADD3 R81, R80.reuse, 0x20, RZ ;  /* 0x0000002050517810 */ /* 0x040fe40007ffe0ff */
[----:B------:R-:W-:Y:S02]  /*1de0*/  @P0 IADD3 R81, R80, -0x20, RZ ;  /* 0xffffffe050510810 */ /* 0x000fe40007ffe0ff */
[----:B------:R-:W-:Y:S02]  /*1df0*/  SHF.R.S32.HI R102, RZ, 0x1f, R88 ;  /* 0x0000001fff667819 */ /* 0x000fe40000011458 */
[----:B------:R-:W-:Y:S02]  /*1e00*/  SHF.R.S32.HI R101, RZ, 0x1f, R85 ;  /* 0x0000001fff657819 */ /* 0x000fe40000011455 */
[----:B------:R-:W-:Y:S02]  /*1e10*/  SHF.R.S32.HI R99, RZ, 0x1f, R86 ;  /* 0x0000001fff637819 */ /* 0x000fe40000011456 */
[----:B------:R-:W-:-:S02]  /*1e20*/  SHF.R.S32.HI R131, RZ, 0x3, R9 ;  /* 0x00000003ff837819 */ /* 0x000fc40000011409 */
[----:B------:R-:W-:Y:S02]  /*1e30*/  SHF.L.U64.HI R129, R2, 0x1, R3 ;  /* 0x0000000102817819 */ /* 0x000fe40000010203 */
[----:B------:R-:W-:Y:S02]  /*1e40*/  SHF.L.U64.HI R127, R0, 0x1, R4 ;  /* 0x00000001007f7819 */ /* 0x000fe40000010204 */
[----:B------:R-:W-:Y:S02]  /*1e50*/  ISETP.GE.AND P0, PT, R156, 0x1, PT ;  /* 0x000000019c00780c */ /* 0x000fe40003f06270 */
.L_x_776:
[----:B------:R-:W-:Y:S01]  /*1e60*/  IMAD.SHL.U32 R90, R78, 0x40, RZ ;  /* 0x000000404e5a7824 */ /* 0x000fe200078e00ff */
[----:B------:R-:W-:Y:S04]  /*1e70*/  DEPBAR.LE SB0, 0x0 ;  /* 0x000080000000791a */ /* 0x000fe80000000000 */
[----:B------:R-:W-:Y:S01]  /*1e80*/  IMAD.IADD R0, R110, 0x1, R90 ;  /* 0x000000016e007824 */ /* 0x000fe200078e025a */
[----:B------:R-:W-:Y:S01]  /*1e90*/  ISETP.NE.AND P1, PT, R158, 0x1, PT ;  /* 0x000000019e00780c */ /* 0x000fe20003f25270 */
[----:B------:R-:W-:Y:S01]  /*1ea0*/  IMAD.MOV.U32 R82, RZ, RZ, RZ ;  /* 0x000000ffff527224 */ /* 0x000fe200078e00ff */
[----:B------:R-:W-:Y:S01]  /*1eb0*/  ISETP.GE.AND P2, PT, R156, 0x1, PT ;  /* 0x000000019c00780c */ /* 0x000fe20003f46270 */
[----:B-1----:R-:W-:Y:S01]  /*1ec0*/  IMAD.IADD R2, R140, 0x1, R0 ;  /* 0x000000018c027824 */ /* 0x002fe200078e0200 */
[----:B------:R-:W-:Y:S01]  /*1ed0*/  ISETP.GE.AND P0, PT, R0, UR15, PT ;  /* 0x0000000f00007c0c */ /* 0x000fe2000bf06270 */
[----:B------:R-:W-:Y:S02]  /*1ee0*/  BSSY B1, `(.L_x_752) ;  /* 0x00003d7000017945 */ /* 0x000fe40003800000 */
[----:B------:R-:W-:Y:S01]  /*1ef0*/  IMAD.MOV.U32 R0, RZ, RZ, R2 ;  /* 0x000000ffff007224 */ /* 0x000fe200078e0002 */
[----:B------:R-:W-:Y:S05]  /*1f00*/  ISETP.GT.OR P0, PT, R110, 0x3f, P0 ;  /* 0x0000003f6e00780c */ /* 0x000fea0000704670 */
[----:B------:R-:W-:Y:S05]  /*1f10*/  @P1 IMAD.HI.U32 R3, R2, c[0x0][0x2bc], RZ ;  /* 0x0000af0002031a27 */ /* 0x000fea00078e00ff */
        /* <DEDUP_REMOVED lines=28> */
[----:B------:R-:W-:Y:S03]  /*20e0*/  IADD3 R4, -R90, UR15, RZ ;  /* 0x0000000f5a047c10 */ /* 0x000fe6000fffe1ff */
        /* <DEDUP_REMOVED lines=66> */
.L_x_756:
[----:B------:R-:W-:Y:S05]  /*2510*/  BSYNC B0 ;  /* 0x0000000000007941 */ /* 0x000fea0003800000 */
.L_x_755:
        /* <DEDUP_REMOVED lines=93> */
.L_x_759:
[----:B------:R-:W-:Y:S05]  /*2af0*/  BSYNC B0 ;  /* 0x0000000000007941 */ /* 0x000fea0003800000 */
.L_x_758:
        /* <DEDUP_REMOVED lines=58> */
.L_x_761:
[----:B------:R-:W-:Y:S05]  /*2ea0*/  BSYNC B0 ;  /* 0x0000000000007941 */ /* 0x000fea0003800000 */
.L_x_760:
        /* <DEDUP_REMOVED lines=58> */
.L_x_763:
[----:B------:R-:W-:Y:S05]  /*3250*/  BSYNC B0 ;  /* 0x0000000000007941 */ /* 0x000fea0003800000 */
.L_x_762:
        /* <DEDUP_REMOVED lines=58> */
.L_x_765:
[----:B------:R-:W-:Y:S05]  /*3600*/  BSYNC B0 ;  /* 0x0000000000007941 */ /* 0x000fea0003800000 */
.L_x_764:
        /* <DEDUP_REMOVED lines=58> */
.L_x_767:
[----:B------:R-:W-:Y:S05]  /*39b0*/  BSYNC B0 ;  /* 0x0000000000007941 */ /* 0x000fea0003800000 */
.L_x_766:
        /* <DEDUP_REMOVED lines=58> */
.L_x_754:
        /* <DEDUP_REMOVED lines=47> */
.L_x_769:
[----:B------:R-:W-:Y:S05]  /*4050*/  BSYNC B0 ;  /* 0x0000000000007941 */ /* 0x000fea0003800000 */
.L_x_768:
        /* <DEDUP_REMOVED lines=158> */
.L_x_771:
[----:B------:R-:W-:Y:S05]  /*4a40*/  BSYNC B0 ;  /* 0x0000000000007941 */ /* 0x000fea0003800000 */
.L_x_770:
        /* <DEDUP_REMOVED lines=123> */
.L_x_773:
[----:B------:R-:W-:Y:S05]  /*5200*/  BSYNC B0 ;  /* 0x0000000000007941 */ /* 0x000fea0003800000 */
.L_x_772:
        /* <DEDUP_REMOVED lines=126> */
.L_x_753:
[----:B------:R1:W2:Y:S01]  /*59f0*/  SHFL.IDX PT, R2, R26, RZ, 0x1e1f ;  /* 0x001e1fff1a027589 */ /* 0x0002a200000e0000 */
[----:B------:R-:W-:Y:S03]  /*5a00*/  IADD3 R3, -R90, UR15, RZ ;  /* 0x0000000f5a037c10 */ /* 0x000fe6000fffe1ff */
[----:B------:R1:W3:Y:S01]  /*5a10*/  SHFL.IDX PT, R0, R29, RZ, 0x1e1f ;  /* 0x001e1fff1d007589 */ /* 0x0002e200000e0000 */
        /* <DEDUP_REMOVED lines=35> */
.L_x_757:
[----:B------:R-:W-:Y:S05]  /*5c50*/  BSYNC B1 ;  /* 0x0000000000017941 */ /* 0x000fea0003800000 */
.L_x_752:
[----:B---3--:R-:W-:Y:S01]  /*5c60*/  IMAD.IADD R0, R143, 0x1, -R90 ;  /* 0x000000018f007824 */ /* 0x008fe200078e0a5a */
[C---:B-12--5:R-:W-:Y:S01]  /*5c70*/  LEA R2, P0, R78.reuse, R108, 0x6 ;  /* 0x0000006c4e027211 */ /* 0x066fe200078030ff */
        /* <DEDUP_REMOVED lines=13> */
[----:B------:R-:W-:Y:S04]  /*5d50*/  IADD3 R8, P1, R4, UR30, RZ ;  /* 0x0000001e04087c10 */ /* 0x000fe8000ff3e0ff */
[----:B------:R-:W-:Y:S02]  /*5d60*/  IADD3.X R9, R5, UR27, R6, P1, !PT ;  /* 0x0000001b05097c10 */ /* 0x000fe40008ffe406 */
[----:B------:R-:W-:Y:S11]  /*5d70*/  ISETP.GE.AND P1, PT, R0, 0x1, PT ;  /* 0x000000010000780c */ /* 0x000ff60003f26270 */
[----:B------:R-:W-:Y:S02]  /*5d80*/  @!UPT UIADD3 URZ, URZ, URZ, URZ ;  /* 0x0000003f3f3ff290 */ /* 0x000fe4000fffe03f */
[----:B------:R-:W-:Y:S01]  /*5d90*/  @P1 MOV R7, R105 ;  /* 0x0000006900071202 */ /* 0x000fe20000000f00 */
[----:B------:R-:W-:Y:S02]  /*5da0*/  @P1 IMAD R0, R3, c[0x0][0x258], RZ ;  /* 0x0000960003001a24 */ /* 0x000fe400078e02ff */
[----:B------:R-:W-:Y:S04]  /*5db0*/  @P1 IMAD.MOV.U32 R6, RZ, RZ, R106 ;  /* 0x000000ffff061224 */ /* 0x000fe800078e006a */
[C---:B------:R-:W-:Y:S04]  /*5dc0*/  @P1 IMAD.WIDE.U32 R6, R2.reuse, c[0x0][0x258], R6 ;  /* 0x0000960002061a25 */ /* 0x040fe800078e0006 */
[----:B------:R-:W-:Y:S01]  /*5dd0*/  @P1 IMAD R2, R2, c[0x0][0x25c], R0 ;  /* 0x0000970002021a24 */ /* 0x000fe200078e0200 */
[----:B------:R-:W-:Y:S01]  /*5de0*/  @P1 LEA R4, P2, R6, c[0x0][0x250], 0x1 ;  /* 0x0000940006041a11 */ /* 0x000fe200078408ff */
[----:B------:R-:W-:Y:S02]  /*5df0*/  @P0 IMAD R0, R12, c[0x0][0x258], RZ ;  /* 0x000096000c000a24 */ /* 0x000fe400078e02ff */
[----:B------:R-:W-:Y:S02]  /*5e00*/  @P1 IMAD.IADD R2, R7, 0x1, R2 ;  /* 0x0000000107021824 */ /* 0x000fe400078e0202 */
[----:B------:R-:W-:Y:S02]  /*5e10*/  @P0 IMAD.MOV.U32 R7, RZ, RZ, R105 ;  /* 0x000000ffff070224 */ /* 0x000fe400078e0069 */
[C---:B------:R-:W-:Y:S01]  /*5e20*/  @P0 IMAD R0, R11.reuse, c[0x0][0x25c], R0 ;  /* 0x000097000b000a24 */ /* 0x040fe200078e0200 */
[----:B------:R-:W-:Y:S02]  /*5e30*/  @P1 LEA.HI.X R5, R6, c[0x0][0x254], R2, 0x1, P2 ;  /* 0x0000950006051a11 */ /* 0x000fe400010f0c02 */
        /* <DEDUP_REMOVED lines=24> */
[----:B------:R-:W-:Y:S02]  /*5fc0*/  ISETP.GE.AND P1, PT, R28, c[0x0][0x1d4], PT ;  /* 0x000075001c007a0c */ /* 0x000fe40003f26270 */
[----:B------:R-:W-:Y:S02]  /*5fd0*/  ISETP.GE.AND P4, PT, R27, c[0x0][0x1d4], PT ;  /* 0x000075001b007a0c */ /* 0x000fe40003f86270 */
[----:B------:R-:W-:Y:S07]  /*5fe0*/  ISETP.GE.AND P3, PT, R94, c[0x0][0x1d4], PT ;  /* 0x000075005e007a0c */ /* 0x000fee0003f66270 */
[----:B------:R-:W2:Y:S01]  /*5ff0*/  @!P2 LDS.128 R12, [R80] ;  /* 0x00000000500ca984 */ /* 0x000ea20000000c00 */
[C---:B------:R-:W-:Y:S04]  /*6000*/  @!P2 LEA R6, P0, R24.reuse, R0, 0x1 ;  /* 0x000000001806a211 */ /* 0x040fe800078008ff */
[----:B---3--:R-:W-:Y:S02]  /*6010*/  @!P2 LEA.HI.X R7, R24, R2, R25, 0x1, P0 ;  /* 0x000000021807a211 */ /* 0x008fe400000f0c19 */
[C---:B-1----:R-:W-:Y:S04]  /*6020*/  @!P1 LEA R4, P0, R87.reuse, R0, 0x1 ;  /* 0x0000000057049211 */ /* 0x042fe800078008ff */
[----:B------:R-:W-:Y:S02]  /*6030*/  @!P1 LEA.HI.X R5, R87, R2, R100, 0x1, P0 ;  /* 0x0000000257059211 */ /* 0x000fe400000f0c64 */
[C---:B------:R-:W-:Y:S04]  /*6040*/  @!P4 LEA R10, P0, R86.reuse, R0, 0x1 ;  /* 0x00000000560ac211 */ /* 0x040fe800078008ff */
[----:B------:R-:W-:Y:S02]  /*6050*/  @!P4 LEA.HI.X R11, R86, R2, R99, 0x1, P0 ;  /* 0x00000002560bc211 */ /* 0x000fe400000f0c63 */
[C---:B------:R-:W-:Y:S04]  /*6060*/  @!P3 LEA R8, P0, R89.reuse, R0, 0x1 ;  /* 0x000000005908b211 */ /* 0x040fe800078008ff */
[----:B------:R-:W-:Y:S01]  /*6070*/  @!P3 LEA.HI.X R9, R89, R2, R103, 0x1, P0 ;  /* 0x000000025909b211 */ /* 0x000fe200000f0c67 */
[----:B--2---:R-:W-:Y:S04]  /*6080*/  @!P2 ST.E.128 [R6.64], R12 ;  /* 0x0000000c0600a985 */ /* 0x004fe8000c101d14 */
        /* <DEDUP_REMOVED lines=17> */
.L_x_775:
[----:B--2---:R-:W-:Y:S05]  /*61a0*/  BSYNC B0 ;  /* 0x0000000000007941 */ /* 0x004fea0003800000 */
.L_x_774:
[C---:B------:R-:W-:Y:S02]  /*61b0*/  ISETP.GT.AND P0, PT, R78.reuse, UR6, PT ;  /* 0x000000064e007c0c */ /* 0x040fe4000bf04270 */
[----:B------:R-:W-:Y:S02]  /*61c0*/  IADD3 R78, R78, -0x1, RZ ;  /* 0xffffffff4e4e7810 */ /* 0x000fe40007ffe0ff */
[----:B------:R-:W-:Y:S09]  /*61d0*/  ISETP.NE.AND P2, PT, R111, RZ, PT ;  /* 0x000000ff6f00720c */ /* 0x000ff20003f45270 */
[----:B---3--:R-:W-:Y:S01]  /*61e0*/  @P0 SHF.R.S32.HI R2, RZ, 0x1f, R78 ;  /* 0x0000001fff020819 */ /* 0x008fe2000001144e */
[----:B------:R-:W-:Y:S02]  /*61f0*/  @P0 IMAD R0, R151, R78, RZ ;  /* 0x0000004e97000224 */ /* 0x000fe400078e02ff */
[----:B-1----:R-:W-:Y:S02]  /*6200*/  @P0 IMAD.MOV.U32 R4, RZ, RZ, R114 ;  /* 0x000000ffff040224 */ /* 0x002fe400078e0072 */
        /* <DEDUP_REMOVED lines=20> */
.L_x_751:
[----:B-1----:R-:W-:Y:S01]  /*6350*/  UIADD3 UR6, UR12, 0x7f, URZ ;  /* 0x0000007f0c067890 */ /* 0x002fe2000fffe03f */
[----:B------:R-:W-:Y:S01]  /*6360*/  PLOP3.LUT P4, PT, PT, PT, PT, 0x80, 0x0 ;  /* 0x000000000000781c */ /* 0x000fe20003f8f070 */
[----:B------:R-:W-:Y:S01]  /*6370*/  ULDC.64 UR4, c[0x0][0x2c8] ;  /* 0x0000b20000047ab9 */ /* 0x000fe20000000a00 */
[----:B------:R-:W-:Y:S01]  /*6380*/  CS2R R94, SRZ ;  /* 0x00000000005e7805 */ /* 0x000fe2000001ff00 */
[----:B------:R-:W-:Y:S01]  /*6390*/  UIMAD.WIDE.U32 UR22, UR6, UR4, URZ ;  /* 0x00000004061672a5 */ /* 0x000fe2000f8e003f */
[----:B------:R-:W-:Y:S01]  /*63a0*/  CS2R R92, SRZ ;  /* 0x00000000005c7805 */ /* 0x000fe2000001ff00 */
[----:B------:R-:W-:Y:S01]  /*63b0*/  CS2R R98, SRZ ;  /* 0x0000000000627805 */ /* 0x000fe2000001ff00 */
[----:B------:R-:W-:Y:S01]  /*63c0*/  CS2R R96, SRZ ;  /* 0x0000000000607805 */ /* 0x000fe2000001ff00 */
[----:B------:R-:W-:Y:S01]  /*63d0*/  @UP2 USHF.R.U32.HI UR6, URZ, UR5, UR23 ;  /* 0x000000053f062299 */ /* 0x000fe20008011617 */
[----:B------:R-:W-:Y:S01]  /*63e0*/  CS2R R90, SRZ ;  /* 0x00000000005a7805 */ /* 0x000fe2000001ff00 */
[----:B------:R-:W-:Y:S01]  /*63f0*/  CS2R R88, SRZ ;  /* 0x0000000000587805 */ /* 0x000fe2000001ff00 */
[----:B------:R-:W-:Y:S01]  /*6400*/  IMAD.MOV.U32 R11, RZ, RZ, RZ ;  /* 0x000000ffff0b7224 */ /* 0x000fe200078e00ff */
[----:B------:R-:W-:Y:S01]  /*6410*/  UIADD3 UR6, UR7, UR6, URZ ;  /* 0x0000000607067290 */ /* 0x000fe2000fffe03f */
[----:B------:R-:W-:Y:S01]  /*6420*/  IMAD.MOV.U32 R86, RZ, RZ, RZ ;  /* 0x000000ffff567224 */ /* 0x000fe200078e00ff */
[----:B------:R-:W-:Y:S01]  /*6430*/  MOV R12, RZ ;  /* 0x000000ff000c7202 */ /* 0x000fe20000000f00 */
[----:B------:R-:W-:Y:S01]  /*6440*/  IMAD.MOV.U32 R84, RZ, RZ, RZ ;  /* 0x000000ffff547224 */ /* 0x000fe200078e00ff */
[----:B------:R-:W-:Y:S01]  /*6450*/  USHF.R.S32.HI UR4, URZ, 0x1f, UR6 ;  /* 0x0000001f3f047899 */ /* 0x000fe20008011406 */
[----:B------:R-:W-:Y:S01]  /*6460*/  CS2R R14, SRZ ;  /* 0x00000000000e7805 */ /* 0x000fe2000001ff00 */
[----:B------:R-:W-:Y:S01]  /*6470*/  MOV R78, RZ ;  /* 0x000000ff004e7202 */ /* 0x000fe20000000f00 */
[----:B------:R-:W-:Y:S01]  /*6480*/  IMAD.MOV.U32 R76, RZ, RZ, RZ ;  /* 0x000000ffff4c7224 */ /* 0x000fe200078e00ff */
[----:B------:R-:W-:Y:S01]  /*6490*/  ULEA.HI UR4, UR4, UR6, URZ, 0x6 ;  /* 0x0000000604047291 */ /* 0x000fe2000f8f303f */
[----:B------:R-:W-:Y:S01]  /*64a0*/  CS2R R16, SRZ ;  /* 0x0000000000107805 */ /* 0x000fe2000001ff00 */
[----:B------:R-:W-:Y:S01]  /*64b0*/  MOV R82, RZ ;  /* 0x000000ff00527202 */ /* 0x000fe20000000f00 */
[----:B------:R-:W-:Y:S01]  /*64c0*/  IMAD.MOV.U32 R80, RZ, RZ, RZ ;  /* 0x000000ffff507224 */ /* 0x000fe200078e00ff */
[----:B------:R-:W-:Y:S01]  /*64d0*/  USHF.R.S32.HI UR4, URZ, 0x6, UR4 ;  /* 0x000000063f047899 */ /* 0x000fe20008011404 */
[----:B------:R-:W-:Y:S01]  /*64e0*/  MOV R18, RZ ;  /* 0x000000ff00127202 */ /* 0x000fe20000000f00 */
[----:B------:R-:W-:Y:S01]  /*64f0*/  IMAD.MOV.U32 R74, RZ, RZ, RZ ;  /* 0x000000ffff4a7224 */ /* 0x000fe200078e00ff */
[----:B------:R-:W-:Y:S01]  /*6500*/  CS2R R20, SRZ ;  /* 0x0000000000147805 */ /* 0x000fe2000001ff00 */
[----:B------:R-:W-:Y:S01]  /*6510*/  UISETP.LT.AND UP0, UPT, UR8, UR4, UPT ;  /* 0x000000040800728c */ /* 0x000fe2000bf01270 */
[----:B------:R-:W-:Y:S01]  /*6520*/  MOV R72, RZ ;  /* 0x000000ff00487202 */ /* 0x000fe20000000f00 */
[----:B------:R-:W-:Y:S01]  /*6530*/  IMAD.MOV.U32 R70, RZ, RZ, RZ ;  /* 0x000000ffff467224 */ /* 0x000fe200078e00ff */
[----:B------:R-:W-:Y:S01]  /*6540*/  CS2R R22, SRZ ;  /* 0x0000000000167805 */ /* 0x000fe2000001ff00 */
[----:B------:R-:W-:Y:S01]  /*6550*/  USEL UR8, UR8, UR4, UP0 ;  /* 0x0000000408087287 */ /* 0x000fe20008000000 */
[----:B----4-:R-:W-:Y:S01]  /*6560*/  MOV R68, RZ ;  /* 0x000000ff00447202 */ /* 0x010fe20000000f00 */
[----:B------:R-:W-:Y:S01]  /*6570*/  IMAD.MOV.U32 R174, RZ, RZ, RZ ;  /* 0x000000ffffae7224 */ /* 0x000fe200078e00ff */
[----:B------:R-:W-:Y:S01]  /*6580*/  CS2R R24, SRZ ;  /* 0x0000000000187805 */ /* 0x000fe2000001ff00 */
[----:B------:R-:W-:Y:S01]  /*6590*/  UISETP.GE.AND UP0, UPT, UR8, 0x1, UPT ;  /* 0x000000010800788c */ /* 0x000fe2000bf06270 */
[----:B------:R-:W-:Y:S01]  /*65a0*/  MOV R172, RZ ;  /* 0x000000ff00ac7202 */ /* 0x000fe20000000f00 */
[----:B------:R-:W-:Y:S01]  /*65b0*/  IMAD.MOV.U32 R138, RZ, RZ, RZ ;  /* 0x000000ffff8a7224 */ /* 0x000fe200078e00ff */
[----:B------:R-:W-:Y:S01]  /*65c0*/  CS2R R26, SRZ ;  /* 0x00000000001a7805 */ /* 0x000fe2000001ff00 */
[----:B------:R-:W-:Y:S01]  /*65d0*/  MOV R136, RZ ;  /* 0x000000ff00887202 */ /* 0x000fe20000000f00 */
[----:B------:R-:W-:Y:S01]  /*65e0*/  CS2R R134, SRZ ;  /* 0x0000000000867805 */ /* 0x000fe2000001ff00 */
[----:B------:R-:W-:Y:S01]  /*65f0*/  PLOP3.LUT P0, PT, PT, PT, UP0, 0x80, 0x0 ;  /* 0x000000000000781c */ /* 0x000fe20003f0f008 */
[----:B------:R-:W-:Y:S01]  /*6600*/  IMAD.MOV.U32 R132, RZ, RZ, RZ ;  /* 0x000000ffff847224 */ /* 0x000fe200078e00ff */
[----:B-----5:R-:W-:Y:S01]  /*6610*/  CS2R R28, SRZ ;  /* 0x00000000001c7805 */ /* 0x020fe2000001ff00 */
        /* <DEDUP_REMOVED lines=49> */
[----:B------:R-:W-:Y:S01]  /*6930*/  USHF.R.S32.HI UR6, URZ, 0x1f, UR14 ;  /* 0x0000001f3f067899 */ /* 0x000fe2000801140e */
[----:B------:R-:W-:Y:S01]  /*6940*/  SHF.R.S32.HI R8, RZ, 0x1f, R157 ;  /* 0x0000001fff087819 */ /* 0x000fe2000001149d */
[----:B------:R-:W-:Y:S02]  /*6950*/  ULDC.64 UR4, c[0x0][0x178] ;  /* 0x00005e0000047ab9 */ /* 0x000fe40000000a00 */
        /* <DEDUP_REMOVED lines=9> */
[----:B------:R-:W-:Y:S01]  /*69f0*/  LEA.HI R153, R8, R157, RZ, 0x5 ;  /* 0x0000009d08997211 */ /* 0x000fe200078f28ff */
[----:B------:R-:W-:Y:S01]  /*6a00*/  UISETP.NE.U32.AND UP0, UPT, URZ, UR6, UPT ;  /* 0x000000063f00728c */ /* 0x000fe2000bf05070 */
[----:B------:R-:W-:Y:S01]  /*6a10*/  SHF.R.S32.HI R116, RZ, 0x3, R117 ;  /* 0x00000003ff747819 */ /* 0x000fe20000011475 */
[----:B------:R-:W-:Y:S01]  /*6a20*/  ULDC.64 UR4, c[0x0][0x1b8] ;  /* 0x00006e0000047ab9 */ /* 0x000fe20000000a00 */
[----:B------:R-:W-:Y:S01]  /*6a30*/  SHF.R.S32.HI R152, RZ, 0x5, R153 ;  /* 0x00000005ff987819 */ /* 0x000fe20000011499 */
[----:B------:R-:W-:-:S02]  /*6a40*/  UISETP.NE.AND.EX UP0, UPT, URZ, UR7, UPT, UP0 ;  /* 0x000000073f00728c */ /* 0x000fc4000bf05300 */
[----:B------:R-:W-:Y:S02]  /*6a50*/  USHF.R.S32.HI UR7, URZ, 0x1f, UR18 ;  /* 0x0000001f3f077899 */ /* 0x000fe40008011412 */
[----:B------:R-:W-:Y:S02]  /*6a60*/  UIADD3 UR23, UR23, UR14, URZ ;  /* 0x0000000e17177290 */ /* 0x000fe4000fffe03f */
[----:B------:R-:W-:Y:S02]  /*6a70*/  UIMAD UR6, UR10, UR4, URZ ;  /* 0x000000040a0672a4 */ /* 0x000fe4000f8e023f */
[----:B------:R-:W-:Y:S02]  /*6a80*/  USEL UR7, UR7, URZ, !UP0 ;  /* 0x0000003f07077287 */ /* 0x000fe4000c000000 */
[----:B------:R-:W-:Y:S01]  /*6a90*/  UIMAD UR6, UR11, UR5, UR6 ;  /* 0x000000050b0672a4 */ /* 0x000fe2000f8e0206 */
[----:B-1----:R-:W-:Y:S01]  /*6aa0*/  LEA.HI R2, R8, R157, RZ, 0x2 ;  /* 0x0000009d08027211 */ /* 0x002fe200078f10ff */
[----:B------:R-:W-:-:S02]  /*6ab0*/  UIMAD.WIDE.U32 UR22, UR11, UR4, UR22 ;  /* 0x000000040b1672a5 */ /* 0x000fc4000f8e0016 */
[----:B------:R-:W-:Y:S01]  /*6ac0*/  USEL UR14, UR18, URZ, !UP0 ;  /* 0x0000003f120e7287 */ /* 0x000fe2000c000000 */
[----:B------:R-:W-:Y:S01]  /*6ad0*/  LOP3.LUT R0, R2, 0xfffffffc, RZ, 0xc0, !PT ;  /* 0xfffffffc02007812 */ /* 0x000fe200078ec0ff */
[----:B------:R-:W-:Y:S01]  /*6ae0*/  ULDC.64 UR4, c[0x0][0x1c0] ;  /* 0x0000700000047ab9 */ /* 0x000fe20000000a00 */
[----:B------:R-:W-:Y:S01]  /*6af0*/  SHF.R.S32.HI R49, RZ, 0x2, R2 ;  /* 0x00000002ff317819 */ /* 0x000fe20000011402 */
[----:B------:R-:W-:Y:S02]  /*6b00*/  UIMAD UR7, UR7, UR4, URZ ;  /* 0x00000004070772a4 */ /* 0x000fe4000f8e023f */
[----:B------:R-:W-:Y:S01]  /*6b10*/  IMAD.IADD R151, R157, 0x1, -R0 ;  /* 0x000000019d977824 */ /* 0x000fe200078e0a00 */
[----:B------:R-:W-:Y:S01]  /*6b20*/  UIADD3 UR23, UR23, UR6, URZ ;  /* 0x0000000617177290 */ /* 0x000fe2000fffe03f */
[----:B------:R-:W-:Y:S01]  /*6b30*/  IADD3 R11, R49, UR12, RZ ;  /* 0x0000000c310b7c10 */ /* 0x000fe2000fffe0ff */
[----:B------:R-:W-:Y:S01]  /*6b40*/  UIMAD UR5, UR14, UR5, UR7 ;  /* 0x000000050e0572a4 */ /* 0x000fe2000f8e0207 */
[C---:B------:R-:W-:Y:S01]  /*6b50*/  IMAD R162, R151.reuse, 0x20, R49 ;  /* 0x0000002097a27824 */ /* 0x040fe200078e0231 */
[----:B------:R-:W-:Y:S01]  /*6b60*/  UIMAD.WIDE.U32 UR14, UR14, UR4, UR22 ;  /* 0x000000040e0e72a5 */ /* 0x000fe2000f8e0016 */
[----:B------:R-:W-:Y:S01]  /*6b70*/  IMAD.SHL.U32 R160, R151, 0x8, RZ ;  /* 0x0000000897a07824 */ /* 0x000fe200078e00ff */
[----:B------:R-:W-:-:S02]  /*6b80*/  ULDC UR7, c[0x0][0x2c4] ;  /* 0x0000b10000077ab9 */ /* 0x000fc40000000800 */
[----:B------:R-:W-:Y:S01]  /*6b90*/  IADD3 R4, R162, UR12, RZ ;  /* 0x0000000ca2047c10 */ /* 0x000fe2000fffe0ff */
[----:B------:R-:W-:Y:S01]  /*6ba0*/  UIADD3 UR5, UR15, UR5, URZ ;  /* 0x000000050f057290 */ /* 0x000fe2000fffe03f */
[----:B------:R-:W-:Y:S01]  /*6bb0*/  IMAD.U32 R3, RZ, RZ, UR15 ;  /* 0x0000000fff037e24 */ /* 0x000fe2000f8e00ff */
[----:B------:R1:W-:Y:S01]  /*6bc0*/  STL [R1+0x28], R162 ;  /* 0x000028a201007387 */ /* 0x0003e20000100800 */
[----:B------:R-:W-:Y:S01]  /*6bd0*/  UIMAD UR7, UR17, UR7, URZ ;  /* 0x00000007110772a4 */ /* 0x000fe2000f8e023f */
[----:B------:R-:W-:Y:S01]  /*6be0*/  @P1 IMAD.HI.U32 R2, R4, c[0x0][0x2c8], RZ ;  /* 0x0000b20004021a27 */ /* 0x000fe200078e00ff */
[C---:B------:R-:W-:Y:S01]  /*6bf0*/  IADD3 R101, R160.reuse, 0x20, RZ ;  /* 0x00000020a0657810 */ /* 0x040fe20007ffe0ff */
[----:B------:R1:W-:Y:S01]  /*6c00*/  STL [R1+0x14], R160 ;  /* 0x000014a001007387 */ /* 0x0003e20000100800 */
[C---:B------:R-:W-:Y:S01]  /*6c10*/  IADD3 R100, R160.reuse, 0x40, RZ ;  /* 0x00000040a0647810 */ /* 0x040fe20007ffe0ff */
[----:B------:R-:W-:Y:S01]  /*6c20*/  IMAD.MOV.U32 R0, RZ, RZ, R4 ;  /* 0x000000ffff007224 */ /* 0x000fe200078e0004 */
[----:B------:R-:W-:Y:S01]  /*6c30*/  @P0 SHF.R.U32.HI R0, RZ, c[0x0][0x2cc], R2 ;  /* 0x0000b300ff000a19 */ /* 0x000fe20000011602 */
[----:B------:R-:W-:Y:S01]  /*6c40*/  IMAD.U32 R2, RZ, RZ, UR14 ;  /* 0x0000000eff027e24 */ /* 0x000fe2000f8e00ff */
[----:B------:R-:W-:Y:S01]  /*6c50*/  ISETP.GE.AND P4, PT, R160, c[0x0][0x198], PT ;  /* 0x00006600a0007a0c */ /* 0x000fe20003f86270 */
[----:B------:R-:W-:Y:S01]  /*6c60*/  IMAD.U32 R3, RZ, RZ, UR5 ;  /* 0x00000005ff037e24 */ /* 0x000fe2000f8e00ff */
[--C-:B------:R-:W-:Y:S01]  /*6c70*/  SHF.R.S32.HI R6, RZ, 0x1f, R0.reuse ;  /* 0x0000001fff067819 */ /* 0x100fe20000011400 */
[----:B------:R-:W-:Y:S01]  /*6c80*/  IMAD.MOV R5, RZ, RZ, -R0 ;  /* 0x000000ffff057224 */ /* 0x000fe200078e0a00 */
[----:B------:R-:W-:Y:S01]  /*6c90*/  ISETP.GE.AND P3, PT, R101, c[0x0][0x198], PT ;  /* 0x0000660065007a0c */ /* 0x000fe20003f66270 */
[----:B------:R-:W-:-:S04]  /*6ca0*/  IMAD.WIDE.U32 R2, R0, c[0x0][0x1b0], R2 ;  /* 0x00006c0000027a25 */ /* 0x000fc800078e0002 */
[----:B------:R-:W-:Y:S02]  /*6cb0*/  IMAD R6, R6, c[0x0][0x1b0], RZ ;  /* 0x00006c0006067a24 */ /* 0x000fe400078e02ff */
[----:B------:R-:W-:Y:S02]  /*6cc0*/  IMAD R4, R5, c[0x0][0x2c4], R4 ;  /* 0x0000b10005047a24 */ /* 0x000fe400078e0204 */
[----:B------:R-:W-:Y:S01]  /*6cd0*/  IMAD R5, R0, c[0x0][0x1b4], R6 ;  /* 0x00006d0000057a24 */ /* 0x000fe200078e0206 */
[----:B------:R-:W-:Y:S02]  /*6ce0*/  LEA.HI R6, R8, R157, RZ, 0x4 ;  /* 0x0000009d08067211 */ /* 0x000fe400078f20ff */
[----:B------:R-:W-:Y:S01]  /*6cf0*/  SHF.R.S32.HI R0, RZ, 0x1f, R4 ;  /* 0x0000001fff007819 */ /* 0x000fe20000011404 */
[----:B------:R-:W-:Y:S01]  /*6d00*/  IMAD.IADD R3, R3, 0x1, R5 ;  /* 0x0000000103037824 */ /* 0x000fe200078e0205 */
[----:B------:R-:W-:-:S03]  /*6d10*/  LOP3.LUT R6, R6, 0xfffffff0, RZ, 0xc0, !PT ;  /* 0xfffffff006067812 */ /* 0x000fc600078ec0ff */
[----:B------:R-:W-:Y:S02]  /*6d20*/  IMAD R5, R0, c[0x0][0x1a8], RZ ;  /* 0x00006a0000057a24 */ /* 0x000fe400078e02ff */
[----:B------:R-:W-:Y:S02]  /*6d30*/  IMAD.SHL.U32 R0, R116, 0x40, RZ ;  /* 0x0000004074007824 */ /* 0x000fe400078e00ff */
[----:B------:R-:W-:Y:S02]  /*6d40*/  IMAD.IADD R107, R157, 0x1, -R6 ;  /* 0x000000019d6b7824 */ /* 0x000fe400078e0a06 */
[----:B------:R-:W-:Y:S01]  /*6d50*/  IMAD R5, R4, c[0x0][0x1ac], R5 ;  /* 0x00006b0004057a24 */ /* 0x000fe200078e0205 */
[----:B------:R-:W-:Y:S01]  /*6d60*/  LOP3.LUT R0, R0, 0xc0, RZ, 0xc0, !PT ;  /* 0x000000c000007812 */ /* 0x000fe200078ec0ff */
[----:B------:R-:W-:Y:S01]  /*6d70*/  IMAD.WIDE.U32 R2, R4, c[0x0][0x1a8], R2 ;  /* 0x00006a0004027a25 */ /* 0x000fe200078e0002 */
[----:B------:R-:W-:Y:S02]  /*6d80*/  LEA.HI R112, R107, R107, RZ, 0x1 ;  /* 0x0000006b6b707211 */ /* 0x000fe400078f08ff */
[----:B------:R-:W-:Y:S01]  /*6d90*/  SHF.R.U32.HI R4, RZ, 0x3, R0 ;  /* 0x00000003ff047819 */ /* 0x000fe20000011600 */
[----:B------:R-:W-:Y:S01]  /*6da0*/  IMAD.IADD R5, R3, 0x1, R5 ;  /* 0x0000000103057824 */ /* 0x000fe200078e0205 */
[----:B------:R-:W-:-:S02]  /*6db0*/  LOP3.LUT R0, R0, 0x18, R160, 0xf8, !PT ;  /* 0x0000001800007812 */ /* 0x000fc400078ef8a0 */
[--C-:B------:R-:W-:Y:S02]  /*6dc0*/  SHF.R.S32.HI R3, RZ, 0x1, R112.reuse ;  /* 0x00000001ff037819 */ /* 0x100fe40000011470 */
[----:B------:R-:W-:Y:S02]  /*6dd0*/  LOP3.LUT R6, R0, R4, RZ, 0x3c, !PT ;  /* 0x0000000400067212 */ /* 0x000fe400078e3cff */
        /* <DEDUP_REMOVED lines=22> */
[----:B------:R-:W-:Y:S01]  /*6f40*/  IMAD.WIDE R8, R160, 0x2, R4 ;  /* 0x00000002a0087825 */ /* 0x000fe200078e0204 */
[----:B------:R-:W-:Y:S02]  /*6f50*/  SHF.R.S32.HI R0, RZ, 0x1f, R100 ;  /* 0x0000001fff007819 */ /* 0x000fe40000011464 */
[----:B------:R-:W-:Y:S02]  /*6f60*/  LEA.HI R3, R3, R101, RZ, 0x3 ;  /* 0x0000006503037211 */ /* 0x000fe400078f18ff */
[----:B------:R-:W-:-:S02]  /*6f70*/  LEA.HI R0, R0, R100, RZ, 0x3 ;  /* 0x0000006400007211 */ /* 0x000fc400078f18ff */
[----:B------:R-:W-:Y:S02]  /*6f80*/  LOP3.LUT R3, R3, 0xfffffff8, RZ, 0xc0, !PT ;  /* 0xfffffff803037812 */ /* 0x000fe400078ec0ff */
[----:B------:R-:W-:Y:S01]  /*6f90*/  LOP3.LUT R10, R0, 0xfffffff8, RZ, 0xc0, !PT ;  /* 0xfffffff8000a7812 */ /* 0x000fe200078ec0ff */
[----:B------:R-:W-:Y:S02]  /*6fa0*/  IMAD.SHL.U32 R0, R248, 0x2, RZ ;  /* 0x00000002f8007824 */ /* 0x000fe400078e00ff */
[----:B-1----:R-:W-:-:S03]  /*6fb0*/  IMAD.WIDE R6, R3, 0x2, R4 ;  /* 0x0000000203067825 */ /* 0x002fc600078e0204 */
[----:B------:R-:W-:Y:S01]  /*6fc0*/  @!PT LDS RZ, [RZ] ;  /* 0x00000000fffff984 */ /* 0x000fe20000000800 */
[----:B------:R1:W-:Y:S01]  /*6fd0*/  LDGSTS.E.BYPASS.LTC128B.128 [R0+0x6100], [R8.64], !P4 ;  /* 0x0610000008007fae */ /* 0x0003e2000e101d54 */
[----:B------:R-:W-:-:S03]  /*6fe0*/  IMAD.WIDE R4, R10, 0x2, R4 ;  /* 0x000000020a047825 */ /* 0x000fc600078e0204 */
[----:B------:R1:W-:Y:S04]  /*6ff0*/  LDGSTS.E.BYPASS.LTC128B.128 [R0+0x8100], [R6.64], !P3 ;  /* 0x0810000006007fae */ /* 0x0003e8000d901d54 */
[----:B------:R1:W-:Y:S02]  /*7000*/  LDGSTS.E.BYPASS.LTC128B.128 [R0+0xa100], [R4.64], !P2 ;  /* 0x0a10000004007fae */ /* 0x0003e4000d101d54 */
.L_x_779:
[----:B---34-:R-:W-:Y:S05]  /*7010*/  BSYNC B0 ;  /* 0x0000000000007941 */ /* 0x018fea0003800000 */
.L_x_778:
        /* <DEDUP_REMOVED lines=20> */
.L_x_781:
[----:B------:R-:W-:Y:S05]  /*7160*/  BSYNC B0 ;  /* 0x0000000000007941 */ /* 0x000fea0003800000 */
.L_x_780:
        /* <DEDUP_REMOVED lines=20> */
.L_x_783:
[----:B------:R-:W-:Y:S05]  /*72b0*/  BSYNC B0 ;  /* 0x0000000000007941 */ /* 0x000fea0003800000 */
.L_x_782:
[----:B------:R-:W-:Y:S01]  /*72c0*/  IMAD.MOV.U32 R163, RZ, RZ, c[0x0][0x2b8] ;  /* 0x0000ae00ffa37624 */ /* 0x000fe200078e00ff */
[----:B---3--:R-:W-:Y:S01]  /*72d0*/  IADD3 R6, R11, 0x60, RZ ;  /* 0x000000600b067810 */ /* 0x008fe20007ffe0ff */
[----:B------:R-:W-:Y:S01]  /*72e0*/  IMAD.U32 R3, RZ, RZ, UR8 ;  /* 0x00000008ff037e24 */ /* 0x000fe2000f8e00ff */
[----:B------:R-:W-:Y:S01]  /*72f0*/  SHFL.IDX PT, R4, R13, 0x3, 0x1c1f ;  /* 0x007c1f000d047f89 */ /* 0x000fe200000e0000 */
[----:B------:R-:W-:Y:S01]  /*7300*/  USHF.R.S32.HI UR6, URZ, 0x1f, UR16 ;  /* 0x0000001f3f067899 */ /* 0x000fe20008011410 */
[----:B------:R-:W-:Y:S01]  /*7310*/  ISETP.NE.AND P5, PT, R163, 0x1, PT ;  /* 0x00000001a300780c */ /* 0x000fe20003fa5270 */
[----:B------:R-:W-:Y:S01]  /*7320*/  IMAD R3, R3, 0x40, R162 ;  /* 0x0000004003037824 */ /* 0x000fe200078e02a2 */
[----:B------:R-:W-:Y:S01]  /*7330*/  ISETP.GE.AND P0, PT, R6, UR7, PT ;  /* 0x0000000706007c0c */ /* 0x000fe2000bf06270 */
[----:B----4-:R-:W3:Y:S01]  /*7340*/  SHFL.IDX PT, R5, R12, 0x3, 0x1c1f ;  /* 0x007c1f000c057f89 */ /* 0x010ee200000e0000 */
[----:B------:R-:W-:Y:S01]  /*7350*/  ULDC.64 UR4, c[0x0][0x2b0] ;  /* 0x0000ac0000047ab9 */ /* 0x000fe20000000a00 */
[----:B------:R-:W-:Y:S01]  /*7360*/  IMAD.MOV.U32 R118, RZ, RZ, RZ ;  /* 0x000000ffff767224 */ /* 0x000fe200078e00ff */
[----:B------:R-:W-:Y:S01]  /*7370*/  IADD3 R3, R3, -0x40, RZ ;  /* 0xffffffc003037810 */ /* 0x000fe20007ffe0ff */
[----:B------:R-:W-:-:S02]  /*7380*/  UIMAD UR6, UR6, UR4, URZ ;  /* 0x00000004060672a4 */ /* 0x000fc4000f8e023f */
[----:B------:R-:W-:Y:S01]  /*7390*/  UIMAD.WIDE.U32 UR14, UR16, UR4, URZ ;  /* 0x00000004100e72a5 */ /* 0x000fe2000f8e003f */
[C---:B------:R-:W-:Y:S01]  /*73a0*/  IADD3 R11, R3.reuse, UR13, RZ ;  /* 0x0000000d030b7c10 */ /* 0x040fe2000fffe0ff */
[----:B------:R-:W-:Y:S01]  /*73b0*/  UIMAD UR6, UR16, UR5, UR6 ;  /* 0x00000005100672a4 */ /* 0x000fe2000f8e0206 */
[----:B------:R-:W-:Y:S02]  /*73c0*/  ISETP.GE.AND P1, PT, R3, UR9, PT ;  /* 0x0000000903007c0c */ /* 0x000fe4000bf26270 */
[----:B------:R-:W-:Y:S01]  /*73d0*/  ULDC.64 UR4, c[0x0][0x1e8] ;  /* 0x00007a0000047ab9 */ /* 0x000fe20000000a00 */
[----:B------:R-:W-:Y:S01]  /*73e0*/  @P5 IMAD.HI.U32 R3, R11, c[0x0][0x2bc], RZ ;  /* 0x0000af000b035a27 */ /* 0x000fe200078e00ff */
[----:B------:R-:W-:Y:S01]  /*73f0*/  @!P0 SHF.R.S32.HI R8, RZ, 0x1f, R100 ;  /* 0x0000001fff088819 */ /* 0x000fe20000011464 */
[----:B------:R-:W-:Y:S01]  /*7400*/  UIADD3 UR6, UR15, UR6, URZ ;  /* 0x000000060f067290 */ /* 0x000fe2000fffe03f */
[----:B------:R-:W-:Y:S01]  /*7410*/  ISETP.GT.OR P1, PT, R162, 0x3f, P1 ;  /* 0x0000003fa200780c */ /* 0x000fe20000f24670 */
[----:B------:R-:W-:Y:S01]  /*7420*/  IMAD.MOV.U32 R0, RZ, RZ, R11 ;  /* 0x000000ffff007224 */ /* 0x000fe200078e000b */
[----:B------:R-:W-:Y:S01]  /*7430*/  @P5 SHF.R.U32.HI R0, RZ, c[0x0][0x2c0], R3 ;  /* 0x0000b000ff005a19 */ /* 0x000fe20000011603 */
[----:B------:R-:W-:Y:S01]  /*7440*/  @!P0 IMAD.SHL.U32 R10, R248, 0x2, RZ ;  /* 0x00000002f80a8824 */ /* 0x000fe200078e00ff */
[----:B------:R-:W-:-:S02]  /*7450*/  @!P0 SHF.R.S32.HI R3, RZ, 0x1f, R101 ;  /* 0x0000001fff038819 */ /* 0x000fc40000011465 */
[----:B------:R-:W-:Y:S02]  /*7460*/  @!P0 LEA.HI R9, R8, R100, RZ, 0x3 ;  /* 0x0000006408098211 */ /* 0x000fe400078f18ff */
[----:B------:R-:W-:Y:S01]  /*7470*/  @!P0 LEA.HI R3, R3, R101, RZ, 0x3 ;  /* 0x0000006503038211 */ /* 0x000fe200078f18ff */
[--C-:B---3--:R-:W-:Y:S01]  /*7480*/  @!P0 IMAD.WIDE R6, R160, 0x2, R4.reuse ;  /* 0x00000002a0068825 */ /* 0x108fe200078e0204 */
[----:B-12---:R-:W-:Y:S02]  /*7490*/  @!P0 LOP3.LUT R12, R9, 0xfffffff8, RZ, 0xc0, !PT ;  /* 0xfffffff8090c8812 */ /* 0x006fe400078ec0ff */
[----:B------:R-:W-:Y:S02]  /*74a0*/  @!P0 LOP3.LUT R8, R3, 0xfffffff8, RZ, 0xc0, !PT ;  /* 0xfffffff803088812 */ /* 0x000fe400078ec0ff */
[----:B------:R-:W-:Y:S01]  /*74b0*/  @!PT LDS RZ, [RZ] ;  /* 0x00000000fffff984 */ /* 0x000fe20000000800 */
[----:B------:R1:W-:Y:S01]  /*74c0*/  @!P0 LDGSTS.E.BYPASS.LTC128B.128 [R10+0x7900], [R6.64], !P4 ;  /* 0x07900000060a8fae */ /* 0x0003e2000e101d54 */
[----:B------:R-:W-:Y:S02]  /*74d0*/  @!P1 IADD3 R3, P5, R0, UR14, RZ ;  /* 0x0000000e00039c10 */ /* 0x000fe4000ffbe0ff */
[----:B------:R-:W-:-:S04]  /*74e0*/  @!P0 IMAD.WIDE R8, R8, 0x2, R4 ;  /* 0x0000000208088825 */ /* 0x000fc800078e0204 */
[----:B------:R-:W-:Y:S01]  /*74f0*/  @!P0 IMAD.WIDE R4, R12, 0x2, R4 ;  /* 0x000000020c048825 */ /* 0x000fe200078e0204 */
[----:B------:R2:W-:Y:S04]  /*7500*/  @!P0 LDGSTS.E.BYPASS.LTC128B.128 [R10+0x9900], [R8.64], !P3 ;  /* 0x09900000080a8fae */ /* 0x0005e8000d901d54 */
[----:B------:R3:W-:Y:S04]  /*7510*/  @!P0 LDGSTS.E.BYPASS.LTC128B.128 [R10+0xb900], [R4.64], !P2 ;  /* 0x0b900000040a8fae */ /* 0x0007e8000d101d54 */
[----:B------:R-:W0:Y:S01]  /*7520*/  LDGDEPBAR ;  /* 0x00000000000079af */ /* 0x000e220000000000 */
[----:B-1----:R-:W-:-:S02]  /*7530*/  @!P1 LEA.HI.X.SX32 R7, R0, UR6, 0x1, P5 ;  /* 0x0000000600079c11 */ /* 0x002fc4000a8f0eff */
[----:B------:R-:W-:-:S04]  /*7540*/  @!P1 LEA R6, P4, R3, c[0x0][0x2a0], 0x2 ;  /* 0x0000a80003069a11 */ /* 0x000fc800078810ff */
[----:B------:R-:W-:Y:S01]  /*7550*/  @!P1 LEA.HI.X R7, R3, c[0x0][0x2a4], R7, 0x2, P4 ;  /* 0x0000a90003079a11 */ /* 0x000fe200020f1407 */
[----:B------:R-:W-:Y:S06]  /*7560*/  BAR.SYNC.DEFER_BLOCKING 0x0 ;  /* 0x0000000000007b1d */ /* 0x000fec0000010000 */
[----:B------:R-:W4:Y:S01]  /*7570*/  @!P1 LDG.E R118, [R6.64] ;  /* 0x0000001406769981 */ /* 0x000f22000c1e1900 */
        /* <DEDUP_REMOVED lines=8> */
[----:B---3--:R-:W-:Y:S01]  /*7600*/  IMAD.WIDE.U32 R4, R119, c[0x0][0x1e0], RZ ;  /* 0x0000780077047a25 */ /* 0x008fe200078e00ff */
[----:B------:R-:W-:Y:S01]  /*7610*/  SHF.R.S32.HI R113, RZ, 0x1f, R119 ;  /* 0x0000001fff717819 */ /* 0x000fe20000011477 */
[----:B------:R-:W-:Y:S01]  /*7620*/  UIADD3 UR16, UR23, UR16, URZ ;  /* 0x0000001017107290 */ /* 0x000fe2000fffe03f */
[----:B------:R-:W-:Y:S01]  /*7630*/  ISETP.GE.AND P4, PT, R100, c[0x0][0x1d4], PT ;  /* 0x0000750064007a0c */ /* 0x000fe20003f86270 */
[----:B------:R-:W-:Y:S01]  /*7640*/  UIADD3 UR19, UR9, -UR19, URZ ;  /* 0x8000001309137290 */ /* 0x000fe2000fffe03f */
[----:B------:R-:W-:Y:S01]  /*7650*/  STL [R1+0x4], R119 ;  /* 0x0000047701007387 */ /* 0x000fe20000100800 */
[----:B------:R-:W-:Y:S01]  /*7660*/  IMAD R0, R113, c[0x0][0x1e0], RZ ;  /* 0x0000780071007a24 */ /* 0x000fe200078e02ff */
[----:B------:R-:W-:Y:S01]  /*7670*/  ULDC.64 UR4, c[0x0][0x210] ;  /* 0x0000840000047ab9 */ /* 0x000fe20000000a00 */
[----:B------:R-:W-:Y:S01]  /*7680*/  ISETP.GT.AND P3, PT, R162, 0x3f, PT ;  /* 0x0000003fa200780c */ /* 0x000fe20003f64270 */
[----:B------:R-:W-:Y:S01]  /*7690*/  UIMAD UR10, UR10, UR4, URZ ;  /* 0x000000040a0a72a4 */ /* 0x000fe2000f8e023f */
[----:B------:R-:W-:Y:S01]  /*76a0*/  IMAD R0, R119, c[0x0][0x1e4], R0 ;  /* 0x0000790077007a24 */ /* 0x000fe200078e0200 */
[----:B------:R-:W-:Y:S01]  /*76b0*/  IADD3 R104, -R49, UR19, RZ ;  /* 0x0000001331687c10 */ /* 0x000fe2000fffe1ff */
[----:B------:R-:W-:Y:S01]  /*76c0*/  UIMAD.WIDE.U32 UR24, UR11, UR4, URZ ;  /* 0x000000040b1872a5 */ /* 0x000fe2000f8e003f */
[----:B------:R-:W-:Y:S01]  /*76d0*/  SEL R154, RZ, 0x10, P4 ;  /* 0x00000010ff9a7807 */ /* 0x000fe20002000000 */
[----:B------:R-:W-:Y:S01]  /*76e0*/  IMAD.IADD R5, R5, 0x1, R0 ;  /* 0x0000000105057824 */ /* 0x000fe200078e0200 */
[----:B------:R-:W-:Y:S01]  /*76f0*/  ISETP.GE.AND P1, PT, R104, 0x1, PT ;  /* 0x000000016800780c */ /* 0x000fe20003f26270 */
[----:B------:R-:W-:-:S04]  /*7700*/  UIMAD UR10, UR11, UR5, UR10 ;  /* 0x000000050b0a72a4 */ /* 0x000fc8000f8e020a */
[----:B------:R-:W-:-:S08]  /*7710*/  UIADD3 UR10, UR25, UR10, URZ ;  /* 0x0000000a190a7290 */ /* 0x000fd0000fffe03f */
[----:B------:R-:W-:Y:S01]  /*7720*/  @P1 IMAD.SHL.U32 R17, R248, 0x2, RZ ;  /* 0x00000002f8111824 */ /* 0x000fe200078e00ff */
[----:B----4-:R-:W-:Y:S01]  /*7730*/  SHF.R.S32.HI R114, RZ, 0x1f, R118 ;  /* 0x0000001fff727819 */ /* 0x010fe20000011476 */
[----:B------:R-:W-:Y:S01]  /*7740*/  IMAD.WIDE.U32 R4, R118, c[0x0][0x1f0], R4 ;  /* 0x00007c0076047a25 */ /* 0x000fe200078e0004 */
[----:B------:R-:W-:Y:S03]  /*7750*/  STL [R1], R118 ;  /* 0x0000007601007387 */ /* 0x000fe60000100800 */
[----:B------:R-:W-:Y:S01]  /*7760*/  IMAD R3, R114, c[0x0][0x1f0], RZ ;  /* 0x00007c0072037a24 */ /* 0x000fe200078e02ff */
[----:B------:R-:W-:-:S03]  /*7770*/  IADD3 R0, P0, R4, UR22, RZ ;  /* 0x0000001604007c10 */ /* 0x000fc6000ff1e0ff */
[----:B------:R-:W-:-:S05]  /*7780*/  IMAD R3, R118, c[0x0][0x1f4], R3 ;  /* 0x00007d0076037a24 */ /* 0x000fca00078e0203 */
[----:B------:R-:W-:Y:S02]  /*7790*/  IADD3.X R4, R5, UR16, R3, P0, !PT ;  /* 0x0000001005047c10 */ /* 0x000fe400087fe403 */
[C---:B------:R-:W-:Y:S02]  /*77a0*/  LEA R5, P0, R0.reuse, c[0x0][0x1c8], 0x1 ;  /* 0x0000720000057a11 */ /* 0x040fe400078008ff */
[--C-:B------:R-:W-:Y:S02]  /*77b0*/  @P1 SHF.R.S32.HI R3, RZ, 0x1f, R101.reuse ;  /* 0x0000001fff031819 */ /* 0x100fe40000011465 */
[----:B------:R-:W-:Y:S01]  /*77c0*/  LEA.HI.X R0, R0, c[0x0][0x1cc], R4, 0x1, P0 ;  /* 0x0000730000007a11 */ /* 0x000fe200000f0c04 */
[----:B------:R-:W-:Y:S01]  /*77d0*/  SHFL.IDX PT, R6, R5, RZ, 0x1c1f ;  /* 0x001c1fff05067589 */ /* 0x000fe200000e0000 */
[----:B------:R-:W-:Y:S02]  /*77e0*/  ISETP.GE.AND P0, PT, R104, 0x21, PT ;  /* 0x000000216800780c */ /* 0x000fe40003f06270 */
[----:B--2---:R-:W-:Y:S01]  /*77f0*/  @P1 LEA.HI R9, R3, R101, RZ, 0x3 ;  /* 0x0000006503091211 */ /* 0x004fe200078f18ff */
[----:B------:R-:W1:Y:S03]  /*7800*/  SHFL.IDX PT, R7, R0, RZ, 0x1c1f ;  /* 0x001c1fff00077589 */ /* 0x000e6600000e0000 */
[----:B------:R-:W-:Y:S01]  /*7810*/  @P1 LOP3.LUT R9, R9, 0xfffffff8, RZ, 0xc0, !PT ;  /* 0xfffffff809091812 */ /* 0x000fe200078ec0ff */
[----:B------:R-:W-:Y:S04]  /*7820*/  SHFL.IDX PT, R4, R5, 0x1, 0x1c1f ;  /* 0x003c1f0005047f89 */ /* 0x000fe800000e0000 */
[----:B------:R2:W3:Y:S02]  /*7830*/  SHFL.IDX PT, R5, R0, 0x1, 0x1c1f ;  /* 0x003c1f0000057f89 */ /* 0x0004e400000e0000 */
[----:B------:R-:W-:Y:S01]  /*7840*/  @P0 SHF.R.S32.HI R10, RZ, 0x1f, R101 ;  /* 0x0000001fff0a0819 */ /* 0x000fe20000011465 */
[----:B------:R-:W-:Y:S01]  /*7850*/  @P0 IMAD.SHL.U32 R16, R248, 0x2, RZ ;  /* 0x00000002f8100824 */ /* 0x000fe200078e00ff */
[----:B------:R-:W-:-:S02]  /*7860*/  @P0 SHF.R.S32.HI R11, RZ, 0x1f, R100 ;  /* 0x0000001fff0b0819 */ /* 0x000fc40000011464 */
[----:B------:R-:W-:-:S04]  /*7870*/  @P0 LEA.HI R3, R10, R101, RZ, 0x3 ;  /* 0x000000650a030211 */ /* 0x000fc800078f18ff */
[----:B------:R-:W-:Y:S01]  /*7880*/  @P0 LOP3.LUT R3, R3, 0xfffffff8, RZ, 0xc0, !PT ;  /* 0xfffffff803030812 */ /* 0x000fe200078ec0ff */
        /* <DEDUP_REMOVED lines=8> */
[----:B------:R-:W-:-:S03]  /*7910*/  @P1 IMAD.WIDE R12, R8, 0x2, R6 ;  /* 0x00000002080c1825 */ /* 0x000fc600078e0206 */
[----:B------:R1:W-:Y:S01]  /*7920*/  @P1 LDGSTS.E.BYPASS.LTC128B.128 [R17+0x4100], [R14.64], !P6 ;  /* 0x041000000e111fae */ /* 0x0003e2000f101d54 */
[----:B---3--:R-:W-:-:S03]  /*7930*/  @P0 IMAD.WIDE R8, R160, 0x2, R4 ;  /* 0x00000002a0080825 */ /* 0x008fc600078e0204 */
[----:B------:R1:W-:Y:S01]  /*7940*/  @P1 LDGSTS.E.BYPASS.LTC128B.128 [R17+0x5100], [R12.64], !P4 ;  /* 0x051000000c111fae */ /* 0x0003e2000e101d54 */
[----:B------:R-:W-:-:S03]  /*7950*/  @P0 IMAD.WIDE R6, R3, 0x2, R4 ;  /* 0x0000000203060825 */ /* 0x000fc600078e0204 */
[----:B------:R1:W-:Y:S01]  /*7960*/  @P0 LDGSTS.E.BYPASS.LTC128B.128 [R16+0x3900], [R8.64], !P5 ;  /* 0x0390000008100fae */ /* 0x0003e2000e901d54 */
[----:B------:R-:W-:Y:S01]  /*7970*/  @P0 IMAD.WIDE R4, R0, 0x2, R4 ;  /* 0x0000000200040825 */ /* 0x000fe200078e0204 */
[----:B------:R-:W-:Y:S02]  /*7980*/  SHF.R.S32.HI R0, RZ, 0x1f, R157 ;  /* 0x0000001fff007819 */ /* 0x000fe4000001149d */
[----:B------:R1:W-:Y:S02]  /*7990*/  @P0 LDGSTS.E.BYPASS.LTC128B.128 [R16+0x4900], [R6.64], !P6 ;  /* 0x0490000006100fae */ /* 0x0003e4000f101d54 */
[----:B------:R-:W-:Y:S02]  /*79a0*/  LEA.HI R0, R0, R157, RZ, 0x4 ;  /* 0x0000009d00007211 */ /* 0x000fe400078f20ff */
[----:B------:R1:W-:Y:S01]  /*79b0*/  @P0 LDGSTS.E.BYPASS.LTC128B.128 [R16+0x5900], [R4.64], !P4 ;  /* 0x0590000004100fae */ /* 0x0003e2000e101d54 */
[----:B------:R-:W-:Y:S02]  /*79c0*/  ISETP.LT.AND P0, PT, RZ, c[0x0][0x27c], PT ;  /* 0x00009f00ff007a0c */ /* 0x000fe40003f01270 */
[----:B------:R-:W-:Y:S01]  /*79d0*/  SHF.R.S32.HI R93, RZ, 0x4, R0 ;  /* 0x00000004ff5d7819 */ /* 0x000fe20000011400 */
[----:B------:R-:W0:Y:S10]  /*79e0*/  LDGDEPBAR ;  /* 0x00000000000079af */ /* 0x000e340000000000 */
[----:B------:R-:W-:Y:S05]  /*79f0*/  @P0 BRA `(.L_x_784) ;  /* 0x0000002000000947 */ /* 0x000fea0003800000 */
[----:B------:R-:W-:-:S04]  /*7a00*/  DEPBAR.LE SB0, 0x1 ;  /* 0x000080400000791a */ /* 0x000fc80000000000 */
[----:B------:R-:W-:Y:S05]  /*7a10*/  BRA `(.L_x_785) ;  /* 0x0000712000007947 */ /* 0x000fea0003800000 */
.L_x_784:
[----:B------:R-:W-:Y:S01]  /*7a20*/  ULDC.U8 UR4, c[0x0][0x298] ;  /* 0x0000a60000047ab9 */ /* 0x000fe20000000000 */
[----:B------:R-:W-:Y:S01]  /*7a30*/  SHF.R.S32.HI R0, RZ, 0x1f, R146 ;  /* 0x0000001fff007819 */ /* 0x000fe20000011492 */
[----:B-1----:R-:W-:Y:S01]  /*7a40*/  IMAD.WIDE.U32 R10, R146, c[0x0][0x280], RZ ;  /* 0x0000a000920a7a25 */ /* 0x002fe200078e00ff */
        /* <DEDUP_REMOVED lines=9> */
[----:B------:R-:W-:Y:S01]  /*7ae0*/  IADD3 R24, R60, UR12, RZ ;  /* 0x0000000c3c187c10 */ /* 0x000fe2000fffe0ff */
[----:B------:R-:W-:Y:S01]  /*7af0*/  IMAD.WIDE.U32 R8, R146, c[0x0][0x290], RZ ;  /* 0x0000a40092087a25 */ /* 0x000fe200078e00ff */
[----:B------:R-:W-:-:S02]  /*7b00*/  IADD3 R48, -R4, R157, RZ ;  /* 0x0000009d04307210 */ /* 0x000fc40007ffe1ff */
[----:B------:R-:W-:Y:S01]  /*7b10*/  IADD3 R7, R3, R11, RZ ;  /* 0x0000000b03077210 */ /* 0x000fe20007ffe0ff */
[----:B------:R-:W-:Y:S01]  /*7b20*/  IMAD.IADD R5, R0, 0x1, R9 ;  /* 0x0000000100057824 */ /* 0x000fe200078e0209 */
[C---:B------:R-:W-:Y:S01]  /*7b30*/  SHF.L.U32 R61, R48.reuse, 0x3, RZ ;  /* 0x00000003303d7819 */ /* 0x040fe200000006ff */
[----:B------:R-:W-:Y:S01]  /*7b40*/  IMAD R0, R48, 0x40, R24 ;  /* 0x0000004030007824 */ /* 0x000fe200078e0218 */
[----:B------:R-:W-:Y:S05]  /*7b50*/  @!P0 BRA `(.L_x_786) ;  /* 0x000035b000008947 */ /* 0x000fea0003800000 */
[----:B------:R-:W-:Y:S01]  /*7b60*/  PLOP3.LUT P1, PT, PT, PT, UP2, 0x80, 0x0 ;  /* 0x000000000000781c */ /* 0x000fe20003f2f028 */
[----:B------:R-:W-:Y:S01]  /*7b70*/  IMAD.MOV.U32 R6, RZ, RZ, R10 ;  /* 0x000000ffff067224 */ /* 0x000fe200078e000a */
[----:B------:R-:W-:Y:S01]  /*7b80*/  PLOP3.LUT P0, PT, PT, PT, UP2, 0x80, 0x0 ;  /* 0x000000000000781c */ /* 0x000fe20003f0f028 */
[----:B------:R-:W-:Y:S01]  /*7b90*/  BSSY B0, `(.L_x_787) ;  /* 0x0000063000007945 */ /* 0x000fe20003800000 */
[----:B------:R-:W-:Y:S01]  /*7ba0*/  MOV R4, R8 ;  /* 0x0000000800047202 */ /* 0x000fe20000000f00 */
[----:B------:R-:W-:Y:S01]  /*7bb0*/  IMAD.SHL.U32 R16, R48, 0x4, RZ ;  /* 0x0000000430107824 */ /* 0x000fe200078e00ff */
[----:B------:R-:W-:Y:S01]  /*7bc0*/  CS2R R68, SRZ ;  /* 0x0000000000447805 */ /* 0x000fe2000001ff00 */
[----:B------:R-:W-:Y:S01]  /*7bd0*/  CS2R R40, SRZ ;  /* 0x0000000000287805 */ /* 0x000fe2000001ff00 */
[----:B------:R-:W-:Y:S01]  /*7be0*/  CS2R R36, SRZ ;  /* 0x0000000000247805 */ /* 0x000fe2000001ff00 */
[----:B------:R-:W-:Y:S01]  /*7bf0*/  CS2R R32, SRZ ;  /* 0x0000000000207805 */ /* 0x000fe2000001ff00 */
[----:B------:R-:W-:Y:S01]  /*7c00*/  CS2R R30, SRZ ;  /* 0x00000000001e7805 */ /* 0x000fe2000001ff00 */
[----:B------:R-:W-:Y:S01]  /*7c10*/  CS2R R20, SRZ ;  /* 0x0000000000147805 */ /* 0x000fe2000001ff00 */
[----:B------:R-:W-:Y:S01]  /*7c20*/  CS2R R14, SRZ ;  /* 0x00000000000e7805 */ /* 0x000fe2000001ff00 */
[----:B------:R-:W-:Y:S01]  /*7c30*/  @P1 IMAD.HI.U32 R3, R0, c[0x0][0x2c8], RZ ;  /* 0x0000b20000031a27 */ /* 0x000fe200078e00ff */
[----:B------:R-:W-:Y:S01]  /*7c40*/  CS2R R42, SRZ ;  /* 0x00000000002a7805 */ /* 0x000fe2000001ff00 */
[----:B------:R-:W-:Y:S01]  /*7c50*/  CS2R R38, SRZ ;  /* 0x0000000000267805 */ /* 0x000fe2000001ff00 */
[----:B------:R-:W-:Y:S01]  /*7c60*/  CS2R R34, SRZ ;  /* 0x0000000000227805 */ /* 0x000fe2000001ff00 */
[----:B------:R-:W-:Y:S01]  /*7c70*/  CS2R R28, SRZ ;  /* 0x00000000001c7805 */ /* 0x000fe2000001ff00 */
[----:B------:R-:W-:Y:S01]  /*7c80*/  @P0 SHF.R.U32.HI R0, RZ, c[0x0][0x2cc], R3 ;  /* 0x0000b300ff000a19 */ /* 0x000fe20000011603 */
[----:B------:R-:W-:Y:S01]  /*7c90*/  CS2R R22, SRZ ;  /* 0x0000000000167805 */ /* 0x000fe2000001ff00 */
[----:B------:R-:W-:-:S02]  /*7ca0*/  CS2R R18, SRZ ;  /* 0x0000000000127805 */ /* 0x000fc4000001ff00 */
[----:B------:R-:W-:Y:S01]  /*7cb0*/  SHF.R.S32.HI R3, RZ, 0x1f, R0 ;  /* 0x0000001fff037819 */ /* 0x000fe20000011400 */
[----:B------:R-:W-:-:S04]  /*7cc0*/  IMAD.WIDE.U32 R6, R0, c[0x0][0x280], R6 ;  /* 0x0000a00000067a25 */ /* 0x000fc800078e0006 */
[C---:B------:R-:W-:Y:S01]  /*7cd0*/  IMAD R9, R3.reuse, c[0x0][0x280], RZ ;  /* 0x0000a00003097a24 */ /* 0x040fe200078e02ff */
[----:B------:R-:W-:Y:S01]  /*7ce0*/  LEA R26, P1, R6, c[0x0][0x270], 0x1 ;  /* 0x00009c00061a7a11 */ /* 0x000fe200078208ff */
[----:B------:R-:W-:Y:S02]  /*7cf0*/  IMAD R8, R3, c[0x0][0x290], RZ ;  /* 0x0000a40003087a24 */ /* 0x000fe400078e02ff */
[----:B------:R-:W-:-:S04]  /*7d00*/  IMAD.WIDE.U32 R4, R0, c[0x0][0x290], R4 ;  /* 0x0000a40000047a25 */ /* 0x000fc800078e0004 */
[----:B------:R-:W-:Y:S01]  /*7d10*/  IMAD R3, R0, c[0x0][0x284], R9 ;  /* 0x0000a10000037a24 */ /* 0x000fe200078e0209 */
[----:B------:R-:W-:Y:S01]  /*7d20*/  LEA R27, P0, R4, c[0x0][0x288], 0x1 ;  /* 0x0000a200041b7a11 */ /* 0x000fe200078008ff */
[----:B------:R-:W-:Y:S02]  /*7d30*/  IMAD R0, R0, c[0x0][0x294], R8 ;  /* 0x0000a50000007a24 */ /* 0x000fe400078e0208 */
[----:B------:R-:W-:-:S03]  /*7d40*/  IMAD.IADD R3, R7, 0x1, R3 ;  /* 0x0000000107037824 */ /* 0x000fc600078e0203 */
[----:B------:R-:W-:Y:S02]  /*7d50*/  IADD3 R0, R5, R0, RZ ;  /* 0x0000000005007210 */ /* 0x000fe40007ffe0ff */
[----:B------:R-:W-:Y:S02]  /*7d60*/  LEA.HI.X R25, R6, c[0x0][0x274], R3, 0x1, P1 ;  /* 0x00009d0006197a11 */ /* 0x000fe400008f0c03 */
[----:B------:R-:W-:Y:S01]  /*7d70*/  LEA.HI.X R17, R4, c[0x0][0x28c], R0, 0x1, P0 ;  /* 0x0000a30004117a11 */ /* 0x000fe200000f0c00 */
[----:B------:R1:W2:Y:S01]  /*7d80*/  SHFL.IDX PT, R6, R27, RZ, 0x1e1f ;  /* 0x001e1fff1b067589 */ /* 0x0002a200000e0000 */
[----:B------:R-:W-:-:S03]  /*7d90*/  ISETP.GE.AND P0, PT, R24, UR7, PT ;  /* 0x0000000718007c0c */ /* 0x000fc6000bf06270 */
[----:B------:R1:W3:Y:S04]  /*7da0*/  SHFL.IDX PT, R4, R26, RZ, 0x1e1f ;  /* 0x001e1fff1a047589 */ /* 0x0002e800000e0000 */
[----:B------:R1:W4:Y:S04]  /*7db0*/  SHFL.IDX PT, R5, R25, RZ, 0x1e1f ;  /* 0x001e1fff19057589 */ /* 0x00032800000e0000 */
[----:B------:R1:W1:Y:S02]  /*7dc0*/  SHFL.IDX PT, R7, R17, RZ, 0x1e1f ;  /* 0x001e1fff11077589 */ /* 0x00026400000e0000 */
[----:B------:R-:W-:Y:S05]  /*7dd0*/  @P0 BRA `(.L_x_788) ;  /* 0x000003e000000947 */ /* 0x000fea0003800000 */
[C---:B------:R-:W-:Y:S01]  /*7de0*/  IADD3 R3, R16.reuse, 0x8, RZ ;  /* 0x0000000810037810 */ /* 0x040fe20007ffe0ff */
[----:B------:R-:W-:Y:S01]  /*7df0*/  CS2R R14, SRZ ;  /* 0x00000000000e7805 */ /* 0x000fe2000001ff00 */
[----:B------:R-:W-:Y:S01]  /*7e00*/  ISETP.GE.AND P0, PT, R16, c[0x0][0x27c], PT ;  /* 0x00009f0010007a0c */ /* 0x000fe20003f06270 */
[----:B------:R-:W-:Y:S01]  /*7e10*/  CS2R R18, SRZ ;  /* 0x0000000000127805 */ /* 0x000fe2000001ff00 */
[----:B------:R-:W-:-:S02]  /*7e20*/  ISETP.GE.AND P2, PT, R3, c[0x0][0x27c], PT ;  /* 0x00009f0003007a0c */ /* 0x000fc40003f46270 */
[----:B------:R-:W-:-:S09]  /*7e30*/  IADD3 R12, R16, 0x18, RZ ;  /* 0x00000018100c7810 */ /* 0x000fd20007ffe0ff */
[C---:B---34-:R-:W-:Y:S02]  /*7e40*/  @!P0 IMAD.WIDE R10, R16.reuse, 0x2, R4 ;  /* 0x00000002100a8825 */ /* 0x058fe400078e0204 */
[----:B------:R-:W-:Y:S02]  /*7e50*/  @!P2 SHF.R.S32.HI R0, RZ, 0x1f, R3 ;  /* 0x0000001fff00a819 */ /* 0x000fe40000011403 */
[----:B-12---:R-:W-:Y:S01]  /*7e60*/  @!P0 IMAD.WIDE R8, R16, 0x2, R6 ;  /* 0x0000000210088825 */ /* 0x006fe200078e0206 */
[----:B------:R1:W5:Y:S01]  /*7e70*/  @!P0 LD.E.64 R14, [R10.64] ;  /* 0x000000140a0e8980 */ /* 0x000362000c101b00 */
[----:B------:R-:W-:Y:S02]  /*7e80*/  @!P2 LEA.HI R0, R0, R3, RZ, 0x2 ;  /* 0x000000030000a211 */ /* 0x000fe400078f10ff */
[----:B------:R-:W-:Y:S01]  /*7e90*/  IADD3 R3, R16, 0x10, RZ ;  /* 0x0000001010037810 */ /* 0x000fe20007ffe0ff */
[----:B------:R2:W5:Y:S03]  /*7ea0*/  @!P0 LD.E.64 R18, [R8.64] ;  /* 0x0000001408128980 */ /* 0x000566000c101b00 */
[----:B------:R-:W-:-:S02]  /*7eb0*/  ISETP.GE.AND P1, PT, R3, c[0x0][0x27c], PT ;  /* 0x00009f0003007a0c */ /* 0x000fc40003f26270 */
[----:B------:R-:W-:Y:S01]  /*7ec0*/  ISETP.GE.AND P0, PT, R12, c[0x0][0x27c], PT ;  /* 0x00009f000c007a0c */ /* 0x000fe20003f06270 */
[----:B------:R-:W-:Y:S01]  /*7ed0*/  CS2R R22, SRZ ;  /* 0x0000000000167805 */ /* 0x000fe2000001ff00 */
[----:B------:R-:W-:Y:S01]  /*7ee0*/  CS2R R30, SRZ ;  /* 0x00000000001e7805 */ /* 0x000fe2000001ff00 */
[----:B--2---:R-:W-:-:S08]  /*7ef0*/  @!P2 LOP3.LUT R8, R0, 0xfffffffc, RZ, 0xc0, !PT ;  /* 0xfffffffc0008a812 */ /* 0x004fd000078ec0ff */
[----:B------:R-:W-:-:S04]  /*7f00*/  @!P1 SHF.R.S32.HI R0, RZ, 0x1f, R3 ;  /* 0x0000001fff009819 */ /* 0x000fc80000011403 */
[----:B------:R-:W-:Y:S01]  /*7f10*/  @!P1 LEA.HI R0, R0, R3, RZ, 0x2 ;  /* 0x0000000300009211 */ /* 0x000fe200078f10ff */
[----:B-1----:R-:W-:-:S03]  /*7f20*/  @!P2 IMAD.WIDE R10, R8, 0x2, R4 ;  /* 0x00000002080aa825 */ /* 0x002fc600078e0204 */
[----:B------:R-:W-:Y:S01]  /*7f30*/  @!P1 LOP3.LUT R0, R0, 0xfffffffc, RZ, 0xc0, !PT ;  /* 0xfffffffc00009812 */ /* 0x000fe200078ec0ff */
[----:B------:R-:W-:Y:S01]  /*7f40*/  @!P2 IMAD.WIDE R8, R8, 0x2, R6 ;  /* 0x000000020808a825 */ /* 0x000fe200078e0206 */
[----:B------:R-:W-:-:S04]  /*7f50*/  @!P0 SHF.R.S32.HI R3, RZ, 0x1f, R12 ;  /* 0x0000001fff038819 */ /* 0x000fc8000001140c */
[----:B------:R1:W5:Y:S01]  /*7f60*/  @!P2 LD.E.64 R22, [R8.64] ;  /* 0x000000140816a980 */ /* 0x000362000c101b00 */
[----:B------:R-:W-:Y:S01]  /*7f70*/  @!P0 LEA.HI R3, R3, R12, RZ, 0x2 ;  /* 0x0000000c03038211 */ /* 0x000fe200078f10ff */
[----:B------:R-:W-:Y:S01]  /*7f80*/  CS2R R20, SRZ ;  /* 0x0000000000147805 */ /* 0x000fe2000001ff00 */
[----:B------:R-:W-:Y:S01]  /*7f90*/  CS2R R28, SRZ ;  /* 0x00000000001c7805 */ /* 0x000fe2000001ff00 */
[C---:B------:R-:W-:Y:S01]  /*7fa0*/  @!P1 IMAD.WIDE R12, R0.reuse, 0x2, R6 ;  /* 0x00000002000c9825 */ /* 0x040fe200078e0206 */
[----:B------:R-:W-:Y:S01]  /*7fb0*/  CS2R R32, SRZ ;  /* 0x0000000000207805 */ /* 0x000fe2000001ff00 */
[----:B------:R-:W-:Y:S02]  /*7fc0*/  CS2R R34, SRZ ;  /* 0x0000000000227805 */ /* 0x000fe4000001ff00 */
[----:B------:R2:W5:Y:S04]  /*7fd0*/  @!P2 LD.E.64 R20, [R10.64] ;  /* 0x000000140a14a980 */ /* 0x000568000c101b00 */
[----:B------:R3:W5:Y:S01]  /*7fe0*/  @!P1 LD.E.64 R28, [R12.64] ;  /* 0x000000140c1c9980 */ /* 0x000762000c101b00 */
[----:B-1----:R-:W-:-:S05]  /*7ff0*/  @!P1 IMAD.WIDE R8, R0, 0x2, R4 ;  /* 0x0000000200089825 */ /* 0x002fca00078e0204 */
[----:B------:R1:W5:Y:S01]  /*8000*/  @!P1 LD.E.64 R30, [R8.64] ;  /* 0x00000014081e9980 */ /* 0x000362000c101b00 */
[C---:B---3--:R-:W-:Y:S02]  /*8010*/  IADD3 R12, R16.reuse, 0x20, RZ ;  /* 0x00000020100c7810 */ /* 0x048fe40007ffe0ff */
[----:B------:R-:W-:Y:S02]  /*8020*/  IADD3 R13, R16, 0x28, RZ ;  /* 0x00000028100d7810 */ /* 0x000fe40007ffe0ff */
[----:B------:R-:W-:Y:S02]  /*8030*/  ISETP.GE.AND P1, PT, R12, c[0x0][0x27c], PT ;  /* 0x00009f000c007a0c */ /* 0x000fe40003f26270 */
[----:B-1----:R-:W-:-:S05]  /*8040*/  @!P0 LOP3.LUT R8, R3, 0xfffffffc, RZ, 0xc0, !PT ;  /* 0xfffffffc03088812 */ /* 0x002fca00078ec0ff */
[----:B--2---:R-:W-:-:S04]  /*8050*/  @!P0 IMAD.WIDE R10, R8, 0x2, R4 ;  /* 0x00000002080a8825 */ /* 0x004fc800078e0204 */
[----:B------:R-:W-:Y:S01]  /*8060*/  @!P0 IMAD.WIDE R8, R8, 0x2, R6 ;  /* 0x0000000208088825 */ /* 0x000fe200078e0206 */
[----:B------:R1:W5:Y:S04]  /*8070*/  @!P0 LD.E.64 R32, [R10.64] ;  /* 0x000000140a208980 */ /* 0x000368000c101b00 */
[----:B------:R2:W5:Y:S01]  /*8080*/  @!P0 LD.E.64 R34, [R8.64] ;  /* 0x0000001408228980 */ /* 0x000562000c101b00 */
[----:B------:R-:W-:Y:S02]  /*8090*/  ISETP.GE.AND P0, PT, R13, c[0x0][0x27c], PT ;  /* 0x00009f000d007a0c */ /* 0x000fe40003f06270 */
[----:B------:R-:W-:-:S11]  /*80a0*/  @!P1 SHF.R.S32.HI R3, RZ, 0x1f, R12 ;  /* 0x0000001fff039819 */ /* 0x000fd6000001140c */
[----:B------:R-:W-:Y:S02]  /*80b0*/  @!P0 SHF.R.S32.HI R0, RZ, 0x1f, R13 ;  /* 0x0000001fff008819 */ /* 0x000fe4000001140d */
[----:B--2---:R-:W-:Y:S02]  /*80c0*/  @!P1 LEA.HI R8, R3, R12, RZ, 0x2 ;  /* 0x0000000c03089211 */ /* 0x004fe400078f10ff */
[----:B------:R-:W-:Y:S02]  /*80d0*/  @!P0 LEA.HI R3, R0, R13, RZ, 0x2 ;  /* 0x0000000d00038211 */ /* 0x000fe400078f10ff */
[----:B------:R-:W-:Y:S02]  /*80e0*/  @!P1 LOP3.LUT R0, R8, 0xfffffffc, RZ, 0xc0, !PT ;  /* 0xfffffffc08009812 */ /* 0x000fe400078ec0ff */
[----:B------:R-:W-:Y:S01]  /*80f0*/  @!P0 LOP3.LUT R3, R3, 0xfffffffc, RZ, 0xc0, !PT ;  /* 0xfffffffc03038812 */ /* 0x000fe200078ec0ff */
[----:B------:R-:W-:Y:S01]  /*8100*/  CS2R R36, SRZ ;  /* 0x0000000000247805 */ /* 0x000fe2000001ff00 */
[----:B------:R-:W-:Y:S01]  /*8110*/  CS2R R40, SRZ ;  /* 0x0000000000287805 */ /* 0x000fe2000001ff00 */
[----:B-1----:R-:W-:Y:S01]  /*8120*/  @!P1 IMAD.WIDE R10, R0, 0x2, R4 ;  /* 0x00000002000a9825 */ /* 0x002fe200078e0204 */
[----:B------:R-:W-:Y:S01]  /*8130*/  CS2R R38, SRZ ;  /* 0x0000000000267805 */ /* 0x000fe2000001ff00 */
[----:B------:R-:W-:-:S02]  /*8140*/  CS2R R42, SRZ ;  /* 0x00000000002a7805 */ /* 0x000fc4000001ff00 */
[C---:B------:R-:W-:Y:S01]  /*8150*/  @!P0 IMAD.WIDE R8, R3.reuse, 0x2, R4 ;  /* 0x0000000203088825 */ /* 0x040fe200078e0204 */
[----:B------:R1:W5:Y:S03]  /*8160*/  @!P1 LD.E.64 R36, [R10.64] ;  /* 0x000000140a249980 */ /* 0x000366000c101b00 */
[--C-:B------:R-:W-:Y:S01]  /*8170*/  @!P1 IMAD.WIDE R4, R0, 0x2, R6.reuse ;  /* 0x0000000200049825 */ /* 0x100fe200078e0206 */
[----:B------:R1:W5:Y:S03]  /*8180*/  @!P0 LD.E.64 R40, [R8.64] ;  /* 0x0000001408288980 */ /* 0x000366000c101b00 */
[----:B------:R-:W-:Y:S01]  /*8190*/  @!P0 IMAD.WIDE R6, R3, 0x2, R6 ;  /* 0x0000000203068825 */ /* 0x000fe200078e0206 */
[----:B------:R1:W5:Y:S04]  /*81a0*/  @!P1 LD.E.64 R38, [R4.64] ;  /* 0x0000001404269980 */ /* 0x000368000c101b00 */
[----:B------:R1:W5:Y:S02]  /*81b0*/  @!P0 LD.E.64 R42, [R6.64] ;  /* 0x00000014062a8980 */ /* 0x000364000c101b00 */
.L_x_788:
[----:B------:R-:W-:Y:S05]  /*81c0*/  BSYNC B0 ;  /* 0x0000000000007941 */ /* 0x000fea0003800000 */
.L_x_787:
[----:B------:R-:W-:Y:S01]  /*81d0*/  IADD3 R3, R24, 0x40, RZ ;  /* 0x0000004018037810 */ /* 0x000fe20007ffe0ff */
[----:B-----5:R-:W-:Y:S01]  /*81e0*/  IMAD.MOV.U32 R0, RZ, RZ, R40 ;  /* 0x000000ffff007224 */ /* 0x020fe200078e0028 */
[----:B-1----:R-:W-:Y:S01]  /*81f0*/  MOV R9, R22 ;  /* 0x0000001600097202 */ /* 0x002fe20000000f00 */
[----:B---3--:R-:W-:Y:S01]  /*8200*/  IMAD.MOV.U32 R4, RZ, RZ, R36 ;  /* 0x000000ffff047224 */ /* 0x008fe200078e0024 */
[----:B------:R-:W-:Y:S01]  /*8210*/  ISETP.GE.AND P0, PT, R3, UR7, PT ;  /* 0x0000000703007c0c */ /* 0x000fe2000bf06270 */
        /* <DEDUP_REMOVED lines=8> */
[----:B----4-:R-:W-:Y:S01]  /*82a0*/  IMAD.MOV.U32 R5, RZ, RZ, R41 ;  /* 0x000000ffff057224 */ /* 0x010fe200078e0029 */
[----:B------:R-:W-:Y:S01]  /*82b0*/  MOV R0, R20 ;  /* 0x0000001400007202 */ /* 0x000fe20000000f00 */
[----:B------:R-:W-:Y:S01]  /*82c0*/  IMAD.MOV.U32 R8, RZ, RZ, R35 ;  /* 0x000000ffff087224 */ /* 0x000fe200078e0023 */
[----:B------:R-:W-:Y:S01]  /*82d0*/  PRMT R74, R4, 0x5410, R3 ;  /* 0x00005410044a7816 */ /* 0x000fe20000000003 */
[----:B------:R-:W-:Y:S01]  /*82e0*/  IMAD.MOV.U32 R4, RZ, RZ, R14 ;  /* 0x000000ffff047224 */ /* 0x000fe200078e000e */
[----:B------:R-:W-:Y:S01]  /*82f0*/  PRMT R72, R0, 0x7610, R72 ;  /* 0x0000761000487816 */ /* 0x000fe20000000048 */
[----:B------:R-:W-:Y:S01]  /*8300*/  IMAD.MOV.U32 R3, RZ, RZ, R15 ;  /* 0x000000ffff037224 */ /* 0x000fe200078e000f */
[----:B------:R-:W-:Y:S01]  /*8310*/  PRMT R82, R5, 0x7610, R82 ;  /* 0x0000761005527816 */ /* 0x000fe20000000052 */
[----:B------:R-:W-:Y:S01]  /*8320*/  IMAD.MOV.U32 R0, RZ, RZ, R42 ;  /* 0x000000ffff007224 */ /* 0x000fe200078e002a */
[----:B------:R-:W1:Y:S01]  /*8330*/  SHFL.IDX PT, R7, R17, 0x1, 0x1e1f ;  /* 0x003e1f0011077f89 */ /* 0x000e6200000e0000 */
[----:B------:R-:W-:Y:S01]  /*8340*/  IMAD.MOV.U32 R5, RZ, RZ, R33 ;  /* 0x000000ffff057224 */ /* 0x000fe200078e0021 */
[----:B------:R-:W-:Y:S01]  /*8350*/  PRMT R70, R4, 0x5410, R3 ;  /* 0x0000541004467816 */ /* 0x000fe20000000003 */
[----:B------:R-:W-:Y:S01]  /*8360*/  IMAD.MOV.U32 R3, RZ, RZ, R39 ;  /* 0x000000ffff037224 */ /* 0x000fe200078e0027 */
[----:B------:R-:W-:Y:S01]  /*8370*/  PRMT R80, R0, 0x7610, R80 ;  /* 0x0000761000507816 */ /* 0x000fe20000000050 */
[----:B------:R-:W-:Y:S01]  /*8380*/  IMAD.MOV.U32 R0, RZ, RZ, R34 ;  /* 0x000000ffff007224 */ /* 0x000fe200078e0022 */
[----:B------:R-:W-:Y:S01]  /*8390*/  PRMT R76, R76, 0x5410, R5 ;  /* 0x000054104c4c7816 */ /* 0x000fe20000000005 */
[----:B------:R-:W-:Y:S01]  /*83a0*/  IMAD.MOV.U32 R5, RZ, RZ, R21 ;  /* 0x000000ffff057224 */ /* 0x000fe200078e0015 */
[----:B------:R-:W-:Y:S01]  /*83b0*/  MOV R4, R38 ;  /* 0x0000002600047202 */ /* 0x000fe20000000f00 */
[----:B--2---:R-:W2:Y:S01]  /*83c0*/  SHFL.IDX PT, R6, R27, 0x1, 0x1e1f ;  /* 0x003e1f001b067f89 */ /* 0x004ea200000e0000 */
        /* <DEDUP_REMOVED lines=12> */
[----:B------:R-:W3:Y:S01]  /*8490*/  SHFL.IDX PT, R5, R25, 0x1, 0x1e1f ;  /* 0x003e1f0019057f89 */ /* 0x000ee200000e0000 */
[----:B------:R-:W-:Y:S01]  /*84a0*/  BSSY B0, `(.L_x_789) ;  /* 0x000004e000007945 */ /* 0x000fe20003800000 */
[----:B------:R-:W-:Y:S01]  /*84b0*/  PRMT R71, R9, 0x5410, R8 ;  /* 0x0000541009477816 */ /* 0x000fe20000000008 */
[----:B------:R-:W-:Y:S01]  /*84c0*/  CS2R R62, SRZ ;  /* 0x00000000003e7805 */ /* 0x000fe2000001ff00 */
[----:B------:R4:W1:Y:S01]  /*84d0*/  SHFL.IDX PT, R4, R26, 0x1, 0x1e1f ;  /* 0x003e1f001a047f89 */ /* 0x00086200000e0000 */
[----:B------:R-:W-:Y:S01]  /*84e0*/  PRMT R48, R3, 0x5410, R0 ;  /* 0x0000541003307816 */ /* 0x000fe20000000000 */
        /* <DEDUP_REMOVED lines=9> */
[----:B----4-:R-:W-:Y:S01]  /*8580*/  CS2R R26, SRZ ;  /* 0x00000000001a7805 */ /* 0x010fe2000001ff00 */
[----:B------:R-:W-:Y:S05]  /*8590*/  @P0 BRA `(.L_x_790) ;  /* 0x000003e000000947 */ /* 0x000fea0003800000 */
[C---:B-123--:R-:W-:Y:S01]  /*85a0*/  IADD3 R3, R16.reuse, 0x8, RZ ;  /* 0x0000000810037810 */ /* 0x04efe20007ffe0ff */
        /* <DEDUP_REMOVED lines=9> */
[----:B------:R-:W-:Y:S02]  /*8640*/  @!P2 LEA.HI R0, R0, R3, RZ, 0x2 ;  /* 0x000000030000a211 */ /* 0x000fe400078f10ff */
[----:B------:R-:W-:Y:S01]  /*8650*/  IADD3 R3, R16, 0x10, RZ ;  /* 0x0000001010037810 */ /* 0x000fe20007ffe0ff */
[----:B------:R2:W5:Y:S03]  /*8660*/  @!P0 LD.E.64 R44, [R8.64] ;  /* 0x00000014082c8980 */ /* 0x000566000c101b00 */
[----:B------:R-:W-:-:S02]  /*8670*/  ISETP.GE.AND P1, PT, R3, c[0x0][0x27c], PT ;  /* 0x00009f0003007a0c */ /* 0x000fc40003f26270 */
[----:B------:R-:W-:Y:S02]  /*8680*/  @!P2 LOP3.LUT R0, R0, 0xfffffffc, RZ, 0xc0, !PT ;  /* 0xfffffffc0000a812 */ /* 0x000fe400078ec0ff */
[----:B------:R-:W-:Y:S01]  /*8690*/  ISETP.GE.AND P0, PT, R12, c[0x0][0x27c], PT ;  /* 0x00009f000c007a0c */ /* 0x000fe20003f06270 */
[----:B------:R-:W-:Y:S02]  /*86a0*/  CS2R R50, SRZ ;  /* 0x0000000000327805 */ /* 0x000fe4000001ff00 */
[----:B-1----:R-:W-:-:S04]  /*86b0*/  @!P2 IMAD.WIDE R10, R0, 0x2, R4 ;  /* 0x00000002000aa825 */ /* 0x002fc800078e0204 */
[----:B--2---:R-:W-:Y:S02]  /*86c0*/  @!P2 IMAD.WIDE R8, R0, 0x2, R6 ;  /* 0x000000020008a825 */ /* 0x004fe400078e0206 */
[----:B------:R-:W-:-:S04]  /*86d0*/  @!P1 SHF.R.S32.HI R0, RZ, 0x1f, R3 ;  /* 0x0000001fff009819 */ /* 0x000fc80000011403 */
[----:B------:R-:W-:Y:S01]  /*86e0*/  @!P1 LEA.HI R0, R0, R3, RZ, 0x2 ;  /* 0x0000000300009211 */ /* 0x000fe200078f10ff */
[----:B------:R1:W5:Y:S03]  /*86f0*/  @!P2 LD.E.64 R50, [R8.64] ;  /* 0x000000140832a980 */ /* 0x000366000c101b00 */
[----:B------:R-:W-:Y:S01]  /*8700*/  @!P1 LOP3.LUT R0, R0, 0xfffffffc, RZ, 0xc0, !PT ;  /* 0xfffffffc00009812 */ /* 0x000fe200078ec0ff */
[----:B------:R-:W-:Y:S01]  /*8710*/  CS2R R54, SRZ ;  /* 0x0000000000367805 */ /* 0x000fe2000001ff00 */
[----:B------:R-:W-:Y:S01]  /*8720*/  @!P0 SHF.R.S32.HI R3, RZ, 0x1f, R12 ;  /* 0x0000001fff038819 */ /* 0x000fe2000001140c */
[----:B------:R-:W-:-:S03]  /*8730*/  CS2R R46, SRZ ;  /* 0x00000000002e7805 */ /* 0x000fc6000001ff00 */
[----:B------:R-:W-:Y:S01]  /*8740*/  @!P0 LEA.HI R3, R3, R12, RZ, 0x2 ;  /* 0x0000000c03038211 */ /* 0x000fe200078f10ff */
[----:B------:R-:W-:Y:S01]  /*8750*/  CS2R R52, SRZ ;  /* 0x0000000000347805 */ /* 0x000fe2000001ff00 */
[C---:B------:R-:W-:Y:S01]  /*8760*/  @!P1 IMAD.WIDE R12, R0.reuse, 0x2, R6 ;  /* 0x00000002000c9825 */ /* 0x040fe200078e0206 */
[----:B------:R2:W5:Y:S01]  /*8770*/  @!P2 LD.E.64 R46, [R10.64] ;  /* 0x000000140a2ea980 */ /* 0x000562000c101b00 */
[----:B------:R-:W-:Y:S01]  /*8780*/  CS2R R56, SRZ ;  /* 0x0000000000387805 */ /* 0x000fe2000001ff00 */
[----:B------:R-:W-:Y:S02]  /*8790*/  CS2R R58, SRZ ;  /* 0x00000000003a7805 */ /* 0x000fe4000001ff00 */
[----:B------:R3:W5:Y:S01]  /*87a0*/  @!P1 LD.E.64 R52, [R12.64] ;  /* 0x000000140c349980 */ /* 0x000762000c101b00 */
[----:B-1----:R-:W-:-:S05]  /*87b0*/  @!P1 IMAD.WIDE R8, R0, 0x2, R4 ;  /* 0x0000000200089825 */ /* 0x002fca00078e0204 */
[----:B------:R1:W5:Y:S01]  /*87c0*/  @!P1 LD.E.64 R54, [R8.64] ;  /* 0x0000001408369980 */ /* 0x000362000c101b00 */
[C---:B---3--:R-:W-:Y:S02]  /*87d0*/  IADD3 R12, R16.reuse, 0x20, RZ ;  /* 0x00000020100c7810 */ /* 0x048fe40007ffe0ff */
[----:B------:R-:W-:Y:S02]  /*87e0*/  IADD3 R13, R16, 0x28, RZ ;  /* 0x00000028100d7810 */ /* 0x000fe40007ffe0ff */
[----:B-1----:R-:W-:-:S05]  /*87f0*/  @!P0 LOP3.LUT R8, R3, 0xfffffffc, RZ, 0xc0, !PT ;  /* 0xfffffffc03088812 */ /* 0x002fca00078ec0ff */
[----:B--2---:R-:W-:-:S04]  /*8800*/  @!P0 IMAD.WIDE R10, R8, 0x2, R4 ;  /* 0x00000002080a8825 */ /* 0x004fc800078e0204 */
[----:B------:R-:W-:Y:S01]  /*8810*/  @!P0 IMAD.WIDE R8, R8, 0x2, R6 ;  /* 0x0000000208088825 */ /* 0x000fe200078e0206 */
[----:B------:R1:W5:Y:S01]  /*8820*/  @!P0 LD.E.64 R56, [R10.64] ;  /* 0x000000140a388980 */ /* 0x000362000c101b00 */
[----:B------:R-:W-:-:S03]  /*8830*/  ISETP.GE.AND P1, PT, R12, c[0x0][0x27c], PT ;  /* 0x00009f000c007a0c */ /* 0x000fc60003f26270 */
[----:B------:R2:W5:Y:S01]  /*8840*/  @!P0 LD.E.64 R58, [R8.64] ;  /* 0x00000014083a8980 */ /* 0x000562000c101b00 */
[----:B------:R-:W-:-:S09]  /*8850*/  ISETP.GE.AND P0, PT, R13, c[0x0][0x27c], PT ;  /* 0x00009f000d007a0c */ /* 0x000fd20003f06270 */
[----:B------:R-:W-:-:S04]  /*8860*/  @!P1 SHF.R.S32.HI R3, RZ, 0x1f, R12 ;  /* 0x0000001fff039819 */ /* 0x000fc8000001140c */
        /* <DEDUP_REMOVED lines=17> */
.L_x_790:
[----:B-123--:R-:W-:Y:S05]  /*8980*/  BSYNC B0 ;  /* 0x0000000000007941 */ /* 0x00efea0003800000 */
.L_x_789:
[----:B-----5:R-:W-:Y:S01]  /*8990*/  IMAD.MOV.U32 R0, RZ, RZ, R68 ;  /* 0x000000ffff007224 */ /* 0x020fe200078e0044 */
[----:B------:R-:W-:Y:S01]  /*89a0*/  UIADD3 UR4, -UR12, UR7, URZ ;  /* 0x000000070c047290 */ /* 0x000fe2000fffe13f */
[----:B------:R-:W-:Y:S01]  /*89b0*/  IMAD.MOV.U32 R5, RZ, RZ, R69 ;  /* 0x000000ffff057224 */ /* 0x000fe200078e0045 */
[----:B------:R-:W-:Y:S01]  /*89c0*/  LEA.HI R7, R60, R60, RZ, 0x1 ;  /* 0x0000003c3c077211 */ /* 0x000fe200078f08ff */
[----:B------:R-:W-:Y:S01]  /*89d0*/  IMAD.MOV.U32 R4, RZ, RZ, R62 ;  /* 0x000000ffff047224 */ /* 0x000fe200078e003e */
[----:B------:R-:W-:Y:S01]  /*89e0*/  UISETP.LT.AND UP0, UPT, UR4, 0x80, UPT ;  /* 0x000000800400788c */ /* 0x000fe2000bf01270 */
[----:B------:R-:W-:Y:S01]  /*89f0*/  IMAD.MOV.U32 R3, RZ, RZ, R63 ;  /* 0x000000ffff037224 */ /* 0x000fe200078e003f */
[----:B------:R-:W-:Y:S01]  /*8a00*/  PRMT R90, R0, 0x5410, R5 ;  /* 0x00005410005a7816 */ /* 0x000fe20000000005 */
[----:B------:R-:W-:Y:S01]  /*8a10*/  IMAD.MOV.U32 R0, RZ, RZ, R56 ;  /* 0x000000ffff007224 */ /* 0x000fe200078e0038 */
[----:B------:R-:W-:Y:S01]  /*8a20*/  USEL UR4, UR4, 0x80, UP0 ;  /* 0x0000008004047887 */ /* 0x000fe20008000000 */
[----:B------:R-:W-:Y:S01]  /*8a30*/  IMAD.MOV.U32 R5, RZ, RZ, R57 ;  /* 0x000000ffff057224 */ /* 0x000fe200078e0039 */
[----:B------:R-:W-:Y:S01]  /*8a40*/  PRMT R88, R4, 0x5410, R3 ;  /* 0x0000541004587816 */ /* 0x000fe20000000003 */
[----:B------:R-:W-:Y:S01]  /*8a50*/  IMAD.MOV.U32 R4, RZ, RZ, R54 ;  /* 0x000000ffff047224 */ /* 0x000fe200078e0036 */
[----:B------:R-:W-:Y:S01]  /*8a60*/  PRMT R86, R0, 0x7610, R86 ;  /* 0x0000761000567816 */ /* 0x000fe20000000056 */
[----:B------:R-:W-:Y:S01]  /*8a70*/  IMAD.MOV.U32 R0, RZ, RZ, R46 ;  /* 0x000000ffff007224 */ /* 0x000fe200078e002e */
[----:B------:R-:W-:Y:S01]  /*8a80*/  ISETP.GE.AND P0, PT, R60, UR4, PT ;  /* 0x000000043c007c0c */ /* 0x000fe2000bf06270 */
[----:B------:R-:W-:Y:S01]  /*8a90*/  IMAD.MOV.U32 R3, RZ, RZ, R55 ;  /* 0x000000ffff037224 */ /* 0x000fe200078e0037 */
[----:B------:R-:W-:Y:S01]  /*8aa0*/  PRMT R86, R86, 0x5410, R5 ;  /* 0x0000541056567816 */ /* 0x000fe20000000005 */
[----:B------:R-:W-:-:S04]  /*8ab0*/  DEPBAR.LE SB0, 0x1 ;  /* 0x000080400000791a */ /* 0x000fc80000000000 */
[----:B------:R-:W-:Y:S01]  /*8ac0*/  PRMT R81, R81, 0x5410, R0 ;  /* 0x0000541051517816 */ /* 0x000fe20000000000 */
[----:B------:R-:W-:Y:S01]  /*8ad0*/  IMAD.MOV.U32 R0, RZ, RZ, R47 ;  /* 0x000000ffff007224 */ /* 0x000fe200078e002f */
[----:B------:R-:W-:Y:S01]  /*8ae0*/  SHF.R.S32.HI R5, RZ, 0x1f, R49 ;  /* 0x0000001fff057819 */ /* 0x000fe20000011431 */
[----:B------:R-:W-:Y:S01]  /*8af0*/  BSSY B1, `(.L_x_791) ;  /* 0x0000146000017945 */ /* 0x000fe20003800000 */
[----:B------:R-:W-:Y:S01]  /*8b00*/  PRMT R84, R4, 0x5410, R3 ;  /* 0x0000541004547816 */ /* 0x000fe20000000003 */
[----:B------:R-:W-:Y:S01]  /*8b10*/  IMAD.MOV.U32 R4, RZ, RZ, R26 ;  /* 0x000000ffff047224 */ /* 0x000fe200078e001a */
[----:B------:R-:W-:Y:S01]  /*8b20*/  PRMT R82, R82, 0x5410, R0 ;  /* 0x0000541052527816 */ /* 0x000fe20000000000 */
[----:B------:R-:W-:Y:S01]  /*8b30*/  IMAD.MOV.U32 R3, RZ, RZ, R27 ;  /* 0x000000ffff037224 */ /* 0x000fe200078e001b */
[----:B------:R-:W-:Y:S01]  /*8b40*/  LEA.HI R0, R5, R49, RZ, 0x2 ;  /* 0x0000003105007211 */ /* 0x000fe200078f10ff */
[----:B------:R-:W-:Y:S01]  /*8b50*/  IMAD.MOV.U32 R5, RZ, RZ, R66 ;  /* 0x000000ffff057224 */ /* 0x000fe200078e0042 */
[----:B------:R-:W-:-:S02]  /*8b60*/  PRMT R78, R78, 0x5410, R4 ;  /* 0x000054104e4e7816 */ /* 0x000fc40000000004 */
[----:B------:R-:W-:Y:S01]  /*8b70*/  LOP3.LUT R4, R0, 0xfffffffc, RZ, 0xc0, !PT ;  /* 0xfffffffc00047812 */ /* 0x000fe200078ec0ff */
[----:B------:R-:W-:Y:S01]  /*8b80*/  IMAD.MOV.U32 R0, RZ, RZ, R64 ;  /* 0x000000ffff007224 */ /* 0x000fe200078e0040 */
[----:B------:R-:W-:Y:S01]  /*8b90*/  PRMT R79, R79, 0x5410, R3 ;  /* 0x000054104f4f7816 */ /* 0x000fe20000000003 */
[----:B------:R-:W-:Y:S02]  /*8ba0*/  IMAD.MOV.U32 R3, RZ, RZ, R67 ;  /* 0x000000ffff037224 */ /* 0x000fe400078e0043 */
[----:B------:R-:W-:Y:S01]  /*8bb0*/  IMAD.IADD R6, R49, 0x1, -R4 ;  /* 0x0000000131067824 */ /* 0x000fe200078e0a04 */
[----:B------:R-:W-:Y:S01]  /*8bc0*/  PRMT R87, R0, 0x7610, R87 ;  /* 0x0000761000577816 */ /* 0x000fe20000000057 */
[----:B------:R-:W-:Y:S01]  /*8bd0*/  IMAD.MOV.U32 R0, RZ, RZ, R65 ;  /* 0x000000ffff007224 */ /* 0x000fe200078e0041 */
[----:B------:R-:W-:Y:S01]  /*8be0*/  PRMT R89, R5, 0x5410, R3 ;  /* 0x0000541005597816 */ /* 0x000fe20000000003 */
[C---:B------:R-:W-:Y:S01]  /*8bf0*/  IMAD.SHL.U32 R3, R6.reuse, 0x40, RZ ;  /* 0x0000004006037824 */ /* 0x040fe200078e00ff */
[----:B------:R-:W-:Y:S01]  /*8c00*/  BAR.SYNC.DEFER_BLOCKING 0x0 ;  /* 0x0000000000007b1d */ /* 0x000fe20000010000 */
[----:B------:R-:W-:Y:S01]  /*8c10*/  IMAD.MOV.U32 R5, RZ, RZ, R58 ;  /* 0x000000ffff057224 */ /* 0x000fe200078e003a */
[----:B------:R-:W-:Y:S01]  /*8c20*/  PRMT R87, R87, 0x5410, R0 ;  /* 0x0000541057577816 */ /* 0x000fe20000000000 */
[----:B------:R-:W-:Y:S01]  /*8c30*/  IMAD.MOV.U32 R4, RZ, RZ, R59 ;  /* 0x000000ffff047224 */ /* 0x000fe200078e003b */
[----:B------:R-:W-:Y:S01]  /*8c40*/  LOP3.LUT R0, R3, 0xc0, RZ, 0xc0, !PT ;  /* 0x000000c003007812 */ /* 0x000fe200078ec0ff */
[----:B------:R-:W-:Y:S01]  /*8c50*/  IMAD.MOV.U32 R3, RZ, RZ, R52 ;  /* 0x000000ffff037224 */ /* 0x000fe200078e0034 */
[----:B------:R-:W-:Y:S01]  /*8c60*/  LOP3.LUT P1, RZ, R6, 0x2, RZ, 0xc0, !PT ;  /* 0x0000000206ff7812 */ /* 0x000fe2000782c0ff */
[----:B------:R-:W-:Y:S01]  /*8c70*/  IMAD.MOV.U32 R6, RZ, RZ, R51 ;  /* 0x000000ffff067224 */ /* 0x000fe200078e0033 */
[----:B------:R-:W-:-:S02]  /*8c80*/  PRMT R85, R5, 0x5410, R4 ;  /* 0x0000541005557816 */ /* 0x000fc40000000004 */
[----:B------:R-:W-:Y:S02]  /*8c90*/  LOP3.LUT R4, R0, 0x8, R61, 0xf8, !PT ;  /* 0x0000000800047812 */ /* 0x000fe400078ef83d */
[----:B------:R-:W-:Y:S02]  /*8ca0*/  SHF.R.U32.HI R0, RZ, 0x3, R0 ;  /* 0x00000003ff007819 */ /* 0x000fe40000011600 */
[----:B------:R-:W-:Y:S01]  /*8cb0*/  PRMT R83, R3, 0x7610, R83 ;  /* 0x0000761003537816 */ /* 0x000fe20000000053 */
[----:B------:R-:W-:Y:S01]  /*8cc0*/  IMAD.MOV.U32 R3, RZ, RZ, R50 ;  /* 0x000000ffff037224 */ /* 0x000fe200078e0032 */
[----:B------:R-:W-:Y:S01]  /*8cd0*/  LOP3.LUT R5, R4, R0, RZ, 0x3c, !PT ;  /* 0x0000000004057212 */ /* 0x000fe200078e3cff */
[----:B------:R-:W-:Y:S01]  /*8ce0*/  IMAD.MOV.U32 R4, RZ, RZ, R53 ;  /* 0x000000ffff047224 */ /* 0x000fe200078e0035 */
[----:B------:R-:W-:Y:S02]  /*8cf0*/  LOP3.LUT R0, R7, 0x7fffffe, RZ, 0xc0, !PT ;  /* 0x07fffffe07007812 */ /* 0x000fe400078ec0ff */
[----:B------:R-:W-:-:S02]  /*8d00*/  PRMT R61, R3, 0x7610, R61 ;  /* 0x00007610033d7816 */ /* 0x000fc4000000003d */
[----:B------:R-:W-:Y:S01]  /*8d10*/  PRMT R83, R83, 0x5410, R4 ;  /* 0x0000541053537816 */ /* 0x000fe20000000004 */
[----:B------:R-:W-:Y:S01]  /*8d20*/  IMAD.IADD R0, R60, 0x1, -R0 ;  /* 0x000000013c007824 */ /* 0x000fe200078e0a00 */
[----:B------:R-:W-:Y:S01]  /*8d30*/  PRMT R61, R61, 0x5410, R6 ;  /* 0x000054103d3d7816 */ /* 0x000fe20000000006 */
[----:B------:R-:W-:Y:S02]  /*8d40*/  IMAD.MOV.U32 R4, RZ, RZ, R45 ;  /* 0x000000ffff047224 */ /* 0x000fe400078e002d */
[----:B------:R-:W-:-:S04]  /*8d50*/  IMAD R0, R93, 0x8, R0 ;  /* 0x000000085d007824 */ /* 0x000fc800078e0200 */
[----:B------:R-:W-:Y:S02]  /*8d60*/  IMAD.U32 R0, R0, 0x20, R5 ;  /* 0x0000002000007824 */ /* 0x000fe400078e0005 */
[----:B------:R-:W-:-:S03]  /*8d70*/  IMAD.MOV.U32 R5, RZ, RZ, R44 ;  /* 0x000000ffff057224 */ /* 0x000fc600078e002c */
[C---:B------:R-:W-:Y:S02]  /*8d80*/  IADD3 R3, R0.reuse, 0x10, RZ ;  /* 0x0000001000037810 */ /* 0x040fe40007ffe0ff */
[C---:B------:R-:W-:Y:S02]  /*8d90*/  @P1 IADD3 R3, R0.reuse, -0x10, RZ ;  /* 0xfffffff000031810 */ /* 0x040fe40007ffe0ff */
        /* <DEDUP_REMOVED lines=8> */
[----:B------:R-:W-:Y:S02]  /*8e20*/  SHF.R.U32.HI R0, RZ, 0x10, R19 ;  /* 0x00000010ff007819 */ /* 0x000fe40000011613 */
[--C-:B------:R-:W-:Y:S02]  /*8e30*/  SHF.R.U32.HI R3, RZ, 0x10, R15.reuse ;  /* 0x00000010ff037819 */ /* 0x100fe4000001160f */
[----:B------:R-:W-:Y:S02]  /*8e40*/  SHF.R.U64 R17, R14, 0x10, R15 ;  /* 0x000000100e117819 */ /* 0x000fe4000000120f */
[----:B------:R-:W-:Y:S01]  /*8e50*/  SHF.R.U64 R15, R18, 0x10, R19 ;  /* 0x00000010120f7819 */ /* 0x000fe20000001213 */
[----:B------:R-:W-:Y:S02]  /*8e60*/  HADD2.F32 R18, -RZ, R3.H0_H0 ;  /* 0x20000003ff127230 */ /* 0x000fe40000004100 */
[----:B------:R-:W-:-:S02]  /*8e70*/  HADD2.F32 R17, -RZ, R17.H0_H0 ;  /* 0x20000011ff117230 */ /* 0x000fc40000004100 */
[--C-:B-1----:R-:W-:Y:S02]  /*8e80*/  HADD2.F32 R8, -RZ, R7.reuse.H0_H0 ;  /* 0x20000007ff087230 */ /* 0x102fe40000004100 */
[--C-:B------:R-:W-:Y:S02]  /*8e90*/  HADD2.F32 R12, -RZ, R6.reuse.H0_H0 ;  /* 0x20000006ff0c7230 */ /* 0x100fe40000004100 */
[----:B------:R-:W-:Y:S02]  /*8ea0*/  HADD2.F32 R11, -RZ, R6.H1_H1 ;  /* 0x30000006ff0b7230 */ /* 0x000fe40000004100 */
[----:B------:R-:W-:Y:S02]  /*8eb0*/  HADD2.F32 R7, -RZ, R7.H1_H1 ;  /* 0x30000007ff077230 */ /* 0x000fe40000004100 */
[----:B------:R-:W-:Y:S02]  /*8ec0*/  HADD2.F32 R6, -RZ, R0.H0_H0 ;  /* 0x20000000ff067230 */ /* 0x000fe40000004100 */
[----:B------:R-:W-:-:S02]  /*8ed0*/  HADD2.F32 R10, -RZ, R4.H0_H0 ;  /* 0x20000004ff0a7230 */ /* 0x000fc40000004100 */
[----:B------:R-:W-:Y:S01]  /*8ee0*/  HADD2.F32 R9, -RZ, R4.H1_H1 ;  /* 0x30000004ff097230 */ /* 0x000fe20000004100 */
[-C--:B------:R-:W-:Y:S01]  /*8ef0*/  FMUL.FTZ R3, R7, R6.reuse ;  /* 0x0000000607037220 */ /* 0x080fe20000410000 */
[----:B------:R-:W-:Y:S02]  /*8f00*/  HADD2.F32 R0, -RZ, R48.H0_H0 ;  /* 0x20000030ff007230 */ /* 0x000fe40000004100 */
[--C-:B------:R-:W-:Y:S02]  /*8f10*/  HADD2.F32 R14, -RZ, R5.reuse.H0_H0 ;  /* 0x20000005ff0e7230 */ /* 0x100fe40000004100 */
[----:B------:R-:W-:Y:S01]  /*8f20*/  HADD2.F32 R13, -RZ, R5.H1_H1 ;  /* 0x30000005ff0d7230 */ /* 0x000fe20000004100 */
[C---:B------:R-:W-:Y:S01]  /*8f30*/  FMUL.FTZ R5, R8.reuse, R6 ;  /* 0x0000000608057220 */ /* 0x040fe20000410000 */
[----:B------:R-:W-:Y:S01]  /*8f40*/  HADD2.F32 R4, -RZ, R70.H0_H0 ;  /* 0x20000046ff047230 */ /* 0x000fe20000004100 */
[----:B------:R-:W-:Y:S02]  /*8f50*/  FFMA.FTZ R8, R8, R18, -R3 ;  /* 0x0000001208087223 */ /* 0x000fe40000010803 */
[----:B------:R-:W-:-:S02]  /*8f60*/  FMUL.FTZ R6, R9, R0 ;  /* 0x0000000009067220 */ /* 0x000fc40000410000 */
[C---:B------:R-:W-:Y:S01]  /*8f70*/  FMUL.FTZ R3, R10.reuse, R0 ;  /* 0x000000000a037220 */ /* 0x040fe20000410000 */
[----:B------:R-:W-:Y:S01]  /*8f80*/  HADD2.F32 R0, -RZ, R48.H1_H1 ;  /* 0x30000030ff007230 */ /* 0x000fe20000004100 */
[----:B------:R-:W-:Y:S01]  /*8f90*/  FFMA.FTZ R7, R7, R18, R5 ;  /* 0x0000001207077223 */ /* 0x000fe20000010005 */
[----:B------:R-:W-:Y:S01]  /*8fa0*/  HADD2.F32 R5, -RZ, R15.H0_H0 ;  /* 0x2000000fff057230 */ /* 0x000fe20000004100 */
[-C--:B------:R-:W-:Y:S02]  /*8fb0*/  FFMA.FTZ R10, R10, R4.reuse, -R6 ;  /* 0x000000040a0a7223 */ /* 0x080fe40000010806 */
[----:B------:R-:W-:Y:S01]  /*8fc0*/  FFMA.FTZ R9, R9, R4, R3 ;  /* 0x0000000409097223 */ /* 0x000fe20000010003 */
[----:B------:R-:W-:Y:S01]  /*8fd0*/  HADD2.F32 R3, -RZ, R70.H1_H1 ;  /* 0x30000046ff037230 */ /* 0x000fe20000004100 */
[----:B------:R-:W-:Y:S01]  /*8fe0*/  FMUL.FTZ R4, R11, R0 ;  /* 0x000000000b047220 */ /* 0x000fe20000410000 */
[----:B------:R-:W-:Y:S01]  /*8ff0*/  F2FP.PACK_AB R7, R7, R8 ;  /* 0x000000080707723e */ /* 0x000fe200000000ff */
[----:B------:R-:W-:-:S02]  /*9000*/  FMUL.FTZ R0, R12, R0 ;  /* 0x000000000c007220 */ /* 0x000fc40000410000 */
[-C--:B------:R-:W-:Y:S02]  /*9010*/  FMUL.FTZ R6, R13, R5.reuse ;  /* 0x000000050d067220 */ /* 0x080fe40000410000 */
[----:B------:R-:W-:Y:S02]  /*9020*/  FMUL.FTZ R5, R14, R5 ;  /* 0x000000050e057220 */ /* 0x000fe40000410000 */
[-C--:B------:R-:W-:Y:S02]  /*9030*/  FFMA.FTZ R4, R12, R3.reuse, -R4 ;  /* 0x000000030c047223 */ /* 0x080fe40000010804 */
[----:B------:R-:W-:Y:S02]  /*9040*/  FFMA.FTZ R0, R11, R3, R0 ;  /* 0x000000030b007223 */ /* 0x000fe40000010000 */
[-C--:B------:R-:W-:Y:S02]  /*9050*/  FFMA.FTZ R3, R14, R17.reuse, -R6 ;  /* 0x000000110e037223 */ /* 0x080fe40000010806 */
[----:B------:R-:W-:Y:S01]  /*9060*/  FFMA.FTZ R5, R13, R17, R5 ;  /* 0x000000110d057223 */ /* 0x000fe20000010005 */
[----:B------:R-:W-:-:S02]  /*9070*/  F2FP.PACK_AB R6, R0, R4 ;  /* 0x000000040006723e */ /* 0x000fc400000000ff */
[----:B------:R-:W-:Y:S02]  /*9080*/  F2FP.PACK_AB R4, R9, R10 ;  /* 0x0000000a0904723e */ /* 0x000fe400000000ff */
[----:B------:R-:W-:-:S05]  /*9090*/  F2FP.PACK_AB R5, R5, R3 ;  /* 0x000000030505723e */ /* 0x000fca00000000ff */
[----:B------:R1:W-:Y:S02]  /*90a0*/  STS.128 [R24], R4 ;  /* 0x0000000418007388 */ /* 0x0003e40000000c00 */
.L_x_794:
[----:B------:R-:W-:Y:S05]  /*90b0*/  BSYNC B0 ;  /* 0x0000000000007941 */ /* 0x000fea0003800000 */
.L_x_793:
[----:B------:R-:W-:Y:S01]  /*90c0*/  IADD3 R0, R16, 0x8, RZ ;  /* 0x0000000810007810 */ /* 0x000fe20007ffe0ff */
[----:B------:R-:W-:Y:S03]  /*90d0*/  BSSY B0, `(.L_x_795) ;  /* 0x000002d000007945 */ /* 0x000fe60003800000 */
[----:B------:R-:W-:-:S13]  /*90e0*/  ISETP.GE.AND P0, PT, R0, c[0x0][0x27c], PT ;  /* 0x00009f0000007a0c */ /* 0x000fda0003f06270 */
[----:B------:R-:W-:Y:S05]  /*90f0*/  @P0 BRA `(.L_x_796) ;  /* 0x000002a000000947 */ /* 0x000fea0003800000 */
[----:B-1----:R-:W1:Y:S01]  /*9100*/  LDS.128 R4, [R25] ;  /* 0x0000000019047984 */ /* 0x002e620000000c00 */
[----:B------:R-:W-:Y:S02]  /*9110*/  SHF.R.U32.HI R0, RZ, 0x10, R23 ;  /* 0x00000010ff007819 */ /* 0x000fe40000011617 */
[----:B------:R-:W-:Y:S02]  /*9120*/  SHF.R.U32.HI R3, RZ, 0x10, R21 ;  /* 0x00000010ff037819 */ /* 0x000fe40000011615 */
[----:B------:R-:W-:Y:S02]  /*9130*/  SHF.R.U64 R15, R22, 0x10, R23 ;  /* 0x00000010160f7819 */ /* 0x000fe40000001217 */
[----:B------:R-:W-:Y:S01]  /*9140*/  SHF.R.U64 R17, R20, 0x10, R21 ;  /* 0x0000001014117819 */ /* 0x000fe20000001215 */
[----:B------:R-:W-:-:S04]  /*9150*/  HADD2.F32 R18, -RZ, R3.H0_H0 ;  /* 0x20000003ff127230 */ /* 0x000fc80000004100 */
[----:B------:R-:W-:Y:S02]  /*9160*/  HADD2.F32 R17, -RZ, R17.H0_H0 ;  /* 0x20000011ff117230 */ /* 0x000fe40000004100 */
[--C-:B-1----:R-:W-:Y:S02]  /*9170*/  HADD2.F32 R8, -RZ, R7.reuse.H0_H0 ;  /* 0x20000007ff087230 */ /* 0x102fe40000004100 */
[--C-:B------:R-:W-:Y:S02]  /*9180*/  HADD2.F32 R12, -RZ, R6.reuse.H0_H0 ;  /* 0x20000006ff0c7230 */ /* 0x100fe40000004100 */
[----:B------:R-:W-:Y:S02]  /*9190*/  HADD2.F32 R11, -RZ, R6.H1_H1 ;  /* 0x30000006ff0b7230 */ /* 0x000fe40000004100 */
[----:B------:R-:W-:Y:S02]  /*91a0*/  HADD2.F32 R7, -RZ, R7.H1_H1 ;  /* 0x30000007ff077230 */ /* 0x000fe40000004100 */
[----:B------:R-:W-:-:S02]  /*91b0*/  HADD2.F32 R6, -RZ, R0.H0_H0 ;  /* 0x20000000ff067230 */ /* 0x000fc40000004100 */
[--C-:B------:R-:W-:Y:S02]  /*91c0*/  HADD2.F32 R10, -RZ, R4.reuse.H0_H0 ;  /* 0x20000004ff0a7230 */ /* 0x100fe40000004100 */
[----:B------:R-:W-:Y:S01]  /*91d0*/  HADD2.F32 R9, -RZ, R4.H1_H1 ;  /* 0x30000004ff097230 */ /* 0x000fe20000004100 */
[-C--:B------:R-:W-:Y:S01]  /*91e0*/  FMUL.FTZ R3, R7, R6.reuse ;  /* 0x0000000607037220 */ /* 0x080fe20000410000 */
[----:B------:R-:W-:Y:S02]  /*91f0*/  HADD2.F32 R0, -RZ, R71.H0_H0 ;  /* 0x20000047ff007230 */ /* 0x000fe40000004100 */
[--C-:B------:R-:W-:Y:S02]  /*9200*/  HADD2.F32 R14, -RZ, R5.reuse.H0_H0 ;  /* 0x20000005ff0e7230 */ /* 0x100fe40000004100 */
[----:B------:R-:W-:Y:S01]  /*9210*/  HADD2.F32 R13, -RZ, R5.H1_H1 ;  /* 0x30000005ff0d7230 */ /* 0x000fe20000004100 */
[C---:B------:R-:W-:Y:S01]  /*9220*/  FMUL.FTZ R5, R8.reuse, R6 ;  /* 0x0000000608057220 */ /* 0x040fe20000410000 */
[----:B------:R-:W-:Y:S01]  /*9230*/  HADD2.F32 R4, -RZ, R72.H0_H0 ;  /* 0x20000048ff047230 */ /* 0x000fe20000004100 */
[----:B------:R-:W-:-:S02]  /*9240*/  FFMA.FTZ R8, R8, R18, -R3 ;  /* 0x0000001208087223 */ /* 0x000fc40000010803 */
[-C--:B------:R-:W-:Y:S02]  /*9250*/  FMUL.FTZ R6, R9, R0.reuse ;  /* 0x0000000009067220 */ /* 0x080fe40000410000 */
        /* <DEDUP_REMOVED lines=20> */
.L_x_796:
[----:B------:R-:W-:Y:S05]  /*93a0*/  BSYNC B0 ;  /* 0x0000000000007941 */ /* 0x000fea0003800000 */
.L_x_795:
[----:B------:R-:W-:Y:S01]  /*93b0*/  IADD3 R0, R16, 0x10, RZ ;  /* 0x0000001010007810 */ /* 0x000fe20007ffe0ff */
[----:B------:R-:W-:Y:S03]  /*93c0*/  BSSY B0, `(.L_x_797) ;  /* 0x000002d000007945 */ /* 0x000fe60003800000 */
[----:B------:R-:W-:-:S13]  /*93d0*/  ISETP.GE.AND P0, PT, R0, c[0x0][0x27c], PT ;  /* 0x00009f0000007a0c */ /* 0x000fda0003f06270 */
[----:B------:R-:W-:Y:S05]  /*93e0*/  @P0 BRA `(.L_x_798) ;  /* 0x000002a000000947 */ /* 0x000fea0003800000 */
[----:B-1----:R-:W1:Y:S01]  /*93f0*/  LDS.128 R4, [R24+0x2000] ;  /* 0x0020000018047984 */ /* 0x002e620000000c00 */
        /* <DEDUP_REMOVED lines=40> */
[----:B------:R1:W-:Y:S02]  /*9680*/  STS.128 [R24+0x2000], R4 ;  /* 0x0020000418007388 */ /* 0x0003e40000000c00 */
.L_x_798:
[----:B------:R-:W-:Y:S05]  /*9690*/  BSYNC B0 ;  /* 0x0000000000007941 */ /* 0x000fea0003800000 */
.L_x_797:
        /* <DEDUP_REMOVED lines=46> */
.L_x_800:
[----:B------:R-:W-:Y:S05]  /*9980*/  BSYNC B0 ;  /* 0x0000000000007941 */ /* 0x000fea0003800000 */
.L_x_799:
        /* <DEDUP_REMOVED lines=32> */
[----:B------:R-:W-:Y:S01]  /*9b90*/  HADD2.F32 R3, -RZ, R79.H0_H0 ;  /* 0x2000004fff037230 */ /* 0x000fe20000004100 */
        /* <DEDUP_REMOVED lines=13> */
.L_x_802:
[----:B------:R-:W-:Y:S05]  /*9c70*/  BSYNC B0 ;  /* 0x0000000000007941 */ /* 0x000fea0003800000 */
.L_x_801:
[----:B------:R-:W-:-:S04]  /*9c80*/  IADD3 R0, R16, 0x28, RZ ;  /* 0x0000002810007810 */ /* 0x000fc80007ffe0ff */
        /* <DEDUP_REMOVED lines=44> */
.L_x_792:
[----:B------:R-:W-:Y:S05]  /*9f50*/  BSYNC B1 ;  /* 0x0000000000017941 */ /* 0x000fea0003800000 */
.L_x_791:
[----:B------:R-:W-:-:S04]  /*9f60*/  IADD3 R0, R60, 0x40, RZ ;  /* 0x000000403c007810 */ /* 0x000fc80007ffe0ff */
[----:B------:R-:W-:-:S13]  /*9f70*/  ISETP.GE.AND P0, PT, R0, UR4, PT ;  /* 0x0000000400007c0c */ /* 0x000fda000bf06270 */
[----:B------:R-:W-:Y:S05]  /*9f80*/  @P0 BRA `(.L_x_803) ;  /* 0x00004ba000000947 */ /* 0x000fea0003800000 */
[----:B------:R-:W-:Y:S01]  /*9f90*/  ISETP.GE.AND P0, PT, R16, c[0x0][0x27c], PT ;  /* 0x00009f0010007a0c */ /* 0x000fe20003f06270 */
[----:B------:R-:W-:-:S12]  /*9fa0*/  BSSY B0, `(.L_x_804) ;  /* 0x000002c000007945 */ /* 0x000fd80003800000 */
        /* <DEDUP_REMOVED lines=20> */
[----:B------:R-:W-:Y:S01]  /*a0f0*/  HADD2.F32 R4, -RZ, R78.H1_H1 ;  /* 0x3000004eff047230 */ /* 0x000fe20000004100 */
        /* <DEDUP_REMOVED lines=22> */
.L_x_805:
[----:B------:R-:W-:Y:S05]  /*a260*/  BSYNC B0 ;  /* 0x0000000000007941 */ /* 0x000fea0003800000 */
.L_x_804:
        /* <DEDUP_REMOVED lines=46> */
.L_x_807:
[----:B------:R-:W-:Y:S05]  /*a550*/  BSYNC B0 ;  /* 0x0000000000007941 */ /* 0x000fea0003800000 */
.L_x_806:
        /* <DEDUP_REMOVED lines=46> */
.L_x_809:
[----:B------:R-:W-:Y:S05]  /*a840*/  BSYNC B0 ;  /* 0x0000000000007941 */ /* 0x000fea0003800000 */
.L_x_808:
        /* <DEDUP_REMOVED lines=46> */
.L_x_811:
[----:B------:R-:W-:Y:S05]  /*ab30*/  BSYNC B0 ;  /* 0x0000000000007941 */ /* 0x000fea0003800000 */
.L_x_810:
        /* <DEDUP_REMOVED lines=46> */
.L_x_813:
[----:B------:R-:W-:Y:S05]  /*ae20*/  BSYNC B0 ;  /* 0x0000000000007941 */ /* 0x000fea0003800000 */
.L_x_812:
        /* <DEDUP_REMOVED lines=8> */
[----:B------:R-:W-:Y:S02]  /*aeb0*/  HADD2.F32 R16, -RZ, R3.H0_H0 ;  /* 0x20000003ff107230 */ /* 0x000fe40000004100 */
[----:B-1----:R-:W-:-:S02]  /*aec0*/  HADD2.F32 R8, -RZ, R7.H0_H0 ;  /* 0x20000007ff087230 */ /* 0x002fc40000004100 */
[--C-:B------:R-:W-:Y:S02]  /*aed0*/  HADD2.F32 R12, -RZ, R6.reuse.H0_H0 ;  /* 0x20000006ff0c7230 */ /* 0x100fe40000004100 */
[----:B------:R-:W-:Y:S02]  /*aee0*/  HADD2.F32 R11, -RZ, R6.H1_H1 ;  /* 0x30000006ff0b7230 */ /* 0x000fe40000004100 */
[----:B------:R-:W-:Y:S02]  /*aef0*/  HADD2.F32 R7, -RZ, R7.H1_H1 ;  /* 0x30000007ff077230 */ /* 0x000fe40000004100 */
[----:B------:R-:W-:Y:S02]  /*af00*/  HADD2.F32 R6, -RZ, R0.H0_H0 ;  /* 0x20000000ff067230 */ /* 0x000fe40000004100 */
[--C-:B------:R-:W-:Y:S02]  /*af10*/  HADD2.F32 R10, -RZ, R4.reuse.H0_H0 ;  /* 0x20000004ff0a7230 */ /* 0x100fe40000004100 */
[----:B------:R-:W-:Y:S01]  /*af20*/  HADD2.F32 R9, -RZ, R4.H1_H1 ;  /* 0x30000004ff097230 */ /* 0x000fe20000004100 */
[----:B------:R-:W-:Y:S01]  /*af30*/  FMUL.FTZ R3, R7, R6 ;  /* 0x0000000607037220 */ /* 0x000fe20000410000 */
[----:B------:R-:W-:-:S02]  /*af40*/  HADD2.F32 R0, -RZ, R89.H0_H0 ;  /* 0x20000059ff007230 */ /* 0x000fc40000004100 */
[--C-:B------:R-:W-:Y:S01]  /*af50*/  HADD2.F32 R14, -RZ, R5.reuse.H0_H0 ;  /* 0x20000005ff0e7230 */ /* 0x100fe20000004100 */
[C---:B------:R-:W-:Y:S01]  /*af60*/  FFMA.FTZ R18, R8.reuse, R16, -R3 ;  /* 0x0000001008127223 */ /* 0x040fe20000010803 */
[----:B------:R-:W-:Y:S01]  /*af70*/  HADD2.F32 R13, -RZ, R5.H1_H1 ;  /* 0x30000005ff0d7230 */ /* 0x000fe20000004100 */
[----:B------:R-:W-:Y:S01]  /*af80*/  FMUL.FTZ R5, R8, R6 ;  /* 0x0000000608057220 */ /* 0x000fe20000410000 */
[----:B------:R-:W-:Y:S01]  /*af90*/  HADD2.F32 R4, -RZ, R90.H0_H0 ;  /* 0x2000005aff047230 */ /* 0x000fe20000004100 */
[-C--:B------:R-:W-:Y:S01]  /*afa0*/  FMUL.FTZ R6, R9, R0.reuse ;  /* 0x0000000009067220 */ /* 0x080fe20000410000 */
[----:B------:R-:W-:Y:S01]  /*afb0*/  HADD2.F32 R8, -RZ, R17.H0_H0 ;  /* 0x20000011ff087230 */ /* 0x000fe20000004100 */
[C---:B------:R-:W-:Y:S01]  /*afc0*/  FMUL.FTZ R3, R10.reuse, R0 ;  /* 0x000000000a037220 */ /* 0x040fe20000410000 */
[----:B------:R-:W-:Y:S01]  /*afd0*/  HADD2.F32 R0, -RZ, R89.H1_H1 ;  /* 0x30000059ff007230 */ /* 0x000fe20000004100 */
[----:B------:R-:W-:Y:S01]  /*afe0*/  FFMA.FTZ R7, R7, R16, R5 ;  /* 0x0000001007077223 */ /* 0x000fe20000010005 */
[----:B------:R-:W-:Y:S01]  /*aff0*/  HADD2.F32 R5, -RZ, R15.H0_H0 ;  /* 0x2000000fff057230 */ /* 0x000fe20000004100 */
[----:B------:R-:W-:-:S02]  /*b000*/  FFMA.FTZ R10, R10, R4, -R6 ;  /* 0x000000040a0a7223 */ /* 0x000fc40000010806 */
[----:B------:R-:W-:Y:S01]  /*b010*/  FFMA.FTZ R9, R9, R4, R3 ;  /* 0x0000000409097223 */ /* 0x000fe20000010003 */
[----:B------:R-:W-:Y:S01]  /*b020*/  HADD2.F32 R3, -RZ, R90.H1_H1 ;  /* 0x3000005aff037230 */ /* 0x000fe20000004100 */
[----:B------:R-:W-:Y:S01]  /*b030*/  FMUL.FTZ R4, R11, R0 ;  /* 0x000000000b047220 */ /* 0x000fe20000410000 */
[----:B------:R-:W-:Y:S01]  /*b040*/  F2FP.PACK_AB R7, R7, R18 ;  /* 0x000000120707723e */ /* 0x000fe200000000ff */
[----:B------:R-:W-:Y:S02]  /*b050*/  FMUL.FTZ R0, R12, R0 ;  /* 0x000000000c007220 */ /* 0x000fe40000410000 */
[-C--:B------:R-:W-:Y:S02]  /*b060*/  FMUL.FTZ R6, R13, R5.reuse ;  /* 0x000000050d067220 */ /* 0x080fe40000410000 */
[----:B------:R-:W-:Y:S02]  /*b070*/  FMUL.FTZ R5, R14, R5 ;  /* 0x000000050e057220 */ /* 0x000fe40000410000 */
[----:B------:R-:W-:-:S02]  /*b080*/  FFMA.FTZ R4, R12, R3, -R4 ;  /* 0x000000030c047223 */ /* 0x000fc40000010804 */
[----:B------:R-:W-:Y:S02]  /*b090*/  FFMA.FTZ R0, R11, R3, R0 ;  /* 0x000000030b007223 */ /* 0x000fe40000010000 */
[-C--:B------:R-:W-:Y:S02]  /*b0a0*/  FFMA.FTZ R3, R14, R8.reuse, -R6 ;  /* 0x000000080e037223 */ /* 0x080fe40000010806 */
[----:B------:R-:W-:Y:S01]  /*b0b0*/  FFMA.FTZ R5, R13, R8, R5 ;  /* 0x000000080d057223 */ /* 0x000fe20000010005 */
[----:B------:R-:W-:Y:S02]  /*b0c0*/  F2FP.PACK_AB R6, R0, R4 ;  /* 0x000000040006723e */ /* 0x000fe400000000ff */
[----:B------:R-:W-:Y:S02]  /*b0d0*/  F2FP.PACK_AB R4, R9, R10 ;  /* 0x0000000a0904723e */ /* 0x000fe400000000ff */
[----:B------:R-:W-:-:S05]  /*b0e0*/  F2FP.PACK_AB R5, R5, R3 ;  /* 0x000000030505723e */ /* 0x000fca00000000ff */
[----:B------:R1:W-:Y:S01]  /*b0f0*/  STS.128 [R25+0x5000], R4 ;  /* 0x0050000419007388 */ /* 0x0003e20000000c00 */
[----:B------:R-:W-:Y:S05]  /*b100*/  BRA `(.L_x_803) ;  /* 0x00003a2000007947 */ /* 0x000fea0003800000 */
.L_x_786:
[----:B------:R-:W-:Y:S01]  /*b110*/  PLOP3.LUT P1, PT, PT, PT, UP2, 0x80, 0x0 ;  /* 0x000000000000781c */ /* 0x000fe20003f2f028 */
[----:B------:R-:W-:Y:S01]  /*b120*/  IMAD.MOV.U32 R6, RZ, RZ, R10 ;  /* 0x000000ffff067224 */ /* 0x000fe200078e000a */
[----:B------:R-:W-:Y:S01]  /*b130*/  PLOP3.LUT P0, PT, PT, PT, UP2, 0x80, 0x0 ;  /* 0x000000000000781c */ /* 0x000fe20003f0f028 */
[----:B------:R-:W-:Y:S01]  /*b140*/  IMAD.MOV.U32 R4, RZ, RZ, R8 ;  /* 0x000000ffff047224 */ /* 0x000fe200078e0008 */
        /* <DEDUP_REMOVED lines=15> */
[----:B------:R-:W-:-:S03]  /*b240*/  CS2R R16, SRZ ;  /* 0x0000000000107805 */ /* 0x000fc6000001ff00 */
        /* <DEDUP_REMOVED lines=8> */
[----:B------:R-:W-:-:S03]  /*b2d0*/  IMAD R0, R0, c[0x0][0x294], R8 ;  /* 0x0000a50000007a24 */ /* 0x000fc600078e0208 */
[----:B------:R-:W-:Y:S01]  /*b2e0*/  IADD3 R3, R7, R3, RZ ;  /* 0x0000000307037210 */ /* 0x000fe20007ffe0ff */
[----:B------:R-:W-:-:S03]  /*b2f0*/  IMAD.IADD R0, R5, 0x1, R0 ;  /* 0x0000000105007824 */ /* 0x000fc600078e0200 */
        /* <DEDUP_REMOVED lines=15> */
[----:B--2-4-:R-:W-:-:S04]  /*b3f0*/  @!P0 IMAD.WIDE R10, R61, 0x2, R6 ;  /* 0x000000023d0a8825 */ /* 0x014fc800078e0206 */
[----:B-1-3--:R-:W-:Y:S01]  /*b400*/  @!P0 IMAD.WIDE R8, R61, 0x2, R4 ;  /* 0x000000023d088825 */ /* 0x00afe200078e0204 */
        /* <DEDUP_REMOVED lines=12> */
[----:B------:R-:W-:-:S04]  /*b4d0*/  @!P1 SHF.R.S32.HI R3, RZ, 0x1f, R12 ;  /* 0x0000001fff039819 */ /* 0x000fc8000001140c */
[----:B------:R-:W-:Y:S02]  /*b4e0*/  @!P0 SHF.R.S32.HI R0, RZ, 0x1f, R13 ;  /* 0x0000001fff008819 */ /* 0x000fe4000001140d */
[----:B--2---:R-:W-:Y:S02]  /*b4f0*/  @!P1 LEA.HI R8, R3, R12, RZ, 0x3 ;  /* 0x0000000c03089211 */ /* 0x004fe400078f18ff */
[----:B------:R-:W-:Y:S02]  /*b500*/  @!P0 LEA.HI R3, R0, R13, RZ, 0x3 ;  /* 0x0000000d00038211 */ /* 0x000fe400078f18ff */
[----:B------:R-:W-:Y:S02]  /*b510*/  @!P1 LOP3.LUT R0, R8, 0xfffffff8, RZ, 0xc0, !PT ;  /* 0xfffffff808009812 */ /* 0x000fe400078ec0ff */
[----:B------:R-:W-:-:S03]  /*b520*/  @!P0 LOP3.LUT R3, R3, 0xfffffff8, RZ, 0xc0, !PT ;  /* 0xfffffff803038812 */ /* 0x000fc600078ec0ff */
[----:B-1----:R-:W-:-:S04]  /*b530*/  @!P1 IMAD.WIDE R10, R0, 0x2, R6 ;  /* 0x00000002000a9825 */ /* 0x002fc800078e0206 */
[C---:B------:R-:W-:Y:S01]  /*b540*/  @!P0 IMAD.WIDE R8, R3.reuse, 0x2, R6 ;  /* 0x0000000203088825 */ /* 0x040fe200078e0206 */
[----:B------:R1:W5:Y:S03]  /*b550*/  @!P1 LD.E.128 R36, [R10.64] ;  /* 0x000000140a249980 */ /* 0x000366000c101d00 */
[--C-:B------:R-:W-:Y:S01]  /*b560*/  @!P1 IMAD.WIDE R6, R0, 0x2, R4.reuse ;  /* 0x0000000200069825 */ /* 0x100fe200078e0204 */
[----:B------:R1:W5:Y:S03]  /*b570*/  @!P0 LD.E.128 R52, [R8.64] ;  /* 0x0000001408348980 */ /* 0x000366000c101d00 */
[----:B------:R-:W-:Y:S01]  /*b580*/  @!P0 IMAD.WIDE R4, R3, 0x2, R4 ;  /* 0x0000000203048825 */ /* 0x000fe200078e0204 */
[----:B------:R1:W5:Y:S04]  /*b590*/  @!P1 LD.E.128 R40, [R6.64] ;  /* 0x0000001406289980 */ /* 0x000368000c101d00 */
[----:B------:R1:W5:Y:S02]  /*b5a0*/  @!P0 LD.E.128 R56, [R4.64] ;  /* 0x0000001404388980 */ /* 0x000364000c101d00 */
.L_x_815:
[----:B------:R-:W-:Y:S05]  /*b5b0*/  BSYNC B0 ;  /* 0x0000000000007941 */ /* 0x000fea0003800000 */
.L_x_814:
[----:B------:R-:W-:Y:S01]  /*b5c0*/  IADD3 R3, R24, 0x40, RZ ;  /* 0x0000004018037810 */ /* 0x000fe20007ffe0ff */
[----:B-----5:R-:W-:Y:S01]  /*b5d0*/  IMAD.MOV.U32 R0, RZ, RZ, R54 ;  /* 0x000000ffff007224 */ /* 0x020fe200078e0036 */
[----:B-1--4-:R-:W1:Y:S01]  /*b5e0*/  SHFL.IDX PT, R7, R15, 0x1, 0x1e1f ;  /* 0x003e1f000f077f89 */ /* 0x012e6200000e0000 */
[----:B------:R-:W-:Y:S01]  /*b5f0*/  IMAD.MOV.U32 R5, RZ, RZ, R55 ;  /* 0x000000ffff057224 */ /* 0x000fe200078e0037 */
        /* <DEDUP_REMOVED lines=9> */
[----:B---3--:R-:W-:Y:S01]  /*b690*/  IMAD.MOV.U32 R4, RZ, RZ, R52 ;  /* 0x000000ffff047224 */ /* 0x008fe200078e0034 */
        /* <DEDUP_REMOVED lines=48> */
[----:B----4-:R-:W-:Y:S01]  /*b9a0*/  PRMT R26, R8, 0x5410, R0 ;  /* 0x00005410081a7816 */ /* 0x010fe20000000000 */
[----:B------:R-:W-:Y:S05]  /*b9b0*/  @P0 BRA `(.L_x_817) ;  /* 0x0000023000000947 */ /* 0x000fea0003800000 */
[C---:B-123--:R-:W-:Y:S01]  /*b9c0*/  ISETP.GE.AND P0, PT, R61.reuse, c[0x0][0x27c], PT ;  /* 0x00009f003d007a0c */ /* 0x04efe20003f06270 */
        /* <DEDUP_REMOVED lines=34> */
.L_x_817:
[----:B-123--:R-:W-:Y:S05]  /*bbf0*/  BSYNC B0 ;  /* 0x0000000000007941 */ /* 0x00efea0003800000 */
.L_x_816:
[----:B-----5:R-:W-:Y:S01]  /*bc00*/  IMAD.MOV.U32 R0, RZ, RZ, R86 ;  /* 0x000000ffff007224 */ /* 0x020fe200078e0056 */
[----:B------:R-:W-:Y:S01]  /*bc10*/  UIADD3 UR4, -UR12, UR7, URZ ;  /* 0x000000070c047290 */ /* 0x000fe2000fffe13f */
[----:B------:R-:W-:Y:S01]  /*bc20*/  IMAD.MOV.U32 R4, RZ, RZ, R84 ;  /* 0x000000ffff047224 */ /* 0x000fe200078e0054 */
[----:B------:R-:W-:-:S04]  /*bc30*/  DEPBAR.LE SB0, 0x1 ;  /* 0x000080400000791a */ /* 0x000fc80000000000 */
[----:B------:R-:W-:Y:S01]  /*bc40*/  IMAD.MOV.U32 R5, RZ, RZ, R87 ;  /* 0x000000ffff057224 */ /* 0x000fe200078e0057 */
[----:B------:R-:W-:Y:S01]  /*bc50*/  PRMT R111, R4, 0x5410, R0 ;  /* 0x00005410046f7816 */ /* 0x000fe20000000000 */
[----:B------:R-:W-:Y:S01]  /*bc60*/  IMAD.MOV.U32 R3, RZ, RZ, R85 ;  /* 0x000000ffff037224 */ /* 0x000fe200078e0055 */
[----:B------:R-:W-:Y:S01]  /*bc70*/  UISETP.LT.AND UP0, UPT, UR4, 0x80, UPT ;  /* 0x000000800400788c */ /* 0x000fe2000bf01270 */
        /* <DEDUP_REMOVED lines=8> */
[----:B------:R-:W-:Y:S01]  /*bd00*/  USEL UR4, UR4, 0x80, UP0 ;  /* 0x0000008004047887 */ /* 0x000fe20008000000 */
        /* <DEDUP_REMOVED lines=15> */
[----:B------:R-:W-:Y:S01]  /*be00*/  BSSY B1, `(.L_x_818) ;  /* 0x000016d000017945 */ /* 0x000fe20003800000 */
[----:B------:R-:W-:Y:S01]  /*be10*/  MOV R4, R80 ;  /* 0x0000005000047202 */ /* 0x000fe20000000f00 */
[----:B------:R-:W-:Y:S01]  /*be20*/  BAR.SYNC.DEFER_BLOCKING 0x0 ;  /* 0x0000000000007b1d */ /* 0x000fe20000010000 */
[----:B------:R-:W-:-:S02]  /*be30*/  ISETP.GE.AND P0, PT, R60, UR4, PT ;  /* 0x000000043c007c0c */ /* 0x000fc4000bf06270 */
        /* <DEDUP_REMOVED lines=13> */
[----:B------:R-:W-:-:S04]  /*bf10*/  PRMT R97, R97, 0x5410, R3 ;  /* 0x0000541061617816 */ /* 0x000fc80000000003 */
        /* <DEDUP_REMOVED lines=31> */
[----:B------:R-:W-:Y:S01]  /*c110*/  SHF.R.U32.HI R15, RZ, 0x10, R23 ;  /* 0x00000010ff0f7819 */ /* 0x000fe20000011617 */
[----:B------:R-:W-:Y:S01]  /*c120*/  HADD2.F32 R47, -RZ, R47.H0_H0 ;  /* 0x2000002fff2f7230 */ /* 0x000fe20000004100 */
[--C-:B------:R-:W-:Y:S01]  /*c130*/  SHF.R.U64 R45, R18, 0x10, R19.reuse ;  /* 0x00000010122d7819 */ /* 0x100fe20000001213 */
[----:B------:R-:W2:Y:S01]  /*c140*/  LDS.128 R8, [R33+0x6100] ;  /* 0x0061000021087984 */ /* 0x000ea20000000c00 */
[----:B------:R-:W-:Y:S01]  /*c150*/  SHF.R.U32.HI R3, RZ, 0x10, R19 ;  /* 0x00000010ff037819 */ /* 0x000fe20000011613 */
[----:B------:R-:W-:Y:S01]  /*c160*/  HADD2.F32 R51, -RZ, R15.H0_H0 ;  /* 0x2000000fff337230 */ /* 0x000fe20000004100 */
[----:B------:R-:W-:-:S02]  /*c170*/  SHF.R.U64 R46, R20, 0x10, R21 ;  /* 0x00000010142e7819 */ /* 0x000fc40000001215 */
[----:B------:R-:W-:Y:S02]  /*c180*/  SHF.R.U32.HI R27, RZ, 0x10, R21 ;  /* 0x00000010ff1b7819 */ /* 0x000fe40000011615 */
[--C-:B------:R-:W-:Y:S01]  /*c190*/  SHF.R.U64 R28, R16, 0x10, R17.reuse ;  /* 0x00000010101c7819 */ /* 0x100fe20000001211 */
[----:B------:R-:W-:Y:S01]  /*c1a0*/  HADD2.F32 R16, -RZ, R3.H0_H0 ;  /* 0x20000003ff107230 */ /* 0x000fe20000004100 */
[----:B------:R-:W-:Y:S01]  /*c1b0*/  SHF.R.U32.HI R14, RZ, 0x10, R17 ;  /* 0x00000010ff0e7819 */ /* 0x000fe20000011611 */
[----:B------:R-:W-:Y:S02]  /*c1c0*/  HADD2.F32 R3, -RZ, R26.H1_H1 ;  /* 0x3000001aff037230 */ /* 0x000fe40000004100 */
[----:B------:R-:W-:Y:S02]  /*c1d0*/  HADD2.F32 R46, -RZ, R46.H0_H0 ;  /* 0x2000002eff2e7230 */ /* 0x000fe40000004100 */
[----:B------:R-:W-:Y:S02]  /*c1e0*/  HADD2.F32 R14, -RZ, R14.H0_H0 ;  /* 0x2000000eff0e7230 */ /* 0x000fe40000004100 */
[----:B-1----:R-:W-:-:S02]  /*c1f0*/  HADD2.F32 R19, -RZ, R7.H0_H0 ;  /* 0x20000007ff137230 */ /* 0x002fc40000004100 */
[--C-:B------:R-:W-:Y:S02]  /*c200*/  HADD2.F32 R21, -RZ, R5.reuse.H0_H0 ;  /* 0x20000005ff157230 */ /* 0x100fe40000004100 */
[----:B------:R-:W-:Y:S02]  /*c210*/  HADD2.F32 R20, -RZ, R5.H1_H1 ;  /* 0x30000005ff147230 */ /* 0x000fe40000004100 */
[--C-:B------:R-:W-:Y:S02]  /*c220*/  HADD2.F32 R23, -RZ, R4.reuse.H0_H0 ;  /* 0x20000004ff177230 */ /* 0x100fe40000004100 */
[----:B------:R-:W-:Y:S02]  /*c230*/  HADD2.F32 R25, -RZ, R4.H1_H1 ;  /* 0x30000004ff197230 */ /* 0x000fe40000004100 */
[--C-:B--2---:R-:W-:Y:S02]  /*c240*/  HADD2.F32 R5, -RZ, R11.reuse.H0_H0 ;  /* 0x2000000bff057230 */ /* 0x104fe40000004100 */
[----:B------:R-:W-:-:S02]  /*c250*/  HADD2.F32 R4, -RZ, R11.H1_H1 ;  /* 0x3000000bff047230 */ /* 0x000fc40000004100 */
[--C-:B------:R-:W-:Y:S01]  /*c260*/  HADD2.F32 R11, -RZ, R8.reuse.H0_H0 ;  /* 0x20000008ff0b7230 */ /* 0x100fe20000004100 */
[-C--:B------:R-:W-:Y:S01]  /*c270*/  FMUL.FTZ R31, R5, R0.reuse ;  /* 0x00000000051f7220 */ /* 0x080fe20000410000 */
[----:B------:R-:W-:Y:S02]  /*c280*/  HADD2.F32 R13, -RZ, R8.H1_H1 ;  /* 0x30000008ff0d7230 */ /* 0x000fe40000004100 */
[--C-:B------:R-:W-:Y:S02]  /*c290*/  HADD2.F32 R8, -RZ, R10.reuse.H0_H0 ;  /* 0x2000000aff087230 */ /* 0x100fe40000004100 */
[----:B------:R-:W-:Y:S02]  /*c2a0*/  HADD2.F32 R12, -RZ, R10.H1_H1 ;  /* 0x3000000aff0c7230 */ /* 0x000fe40000004100 */
[----:B------:R-:W-:Y:S01]  /*c2b0*/  HADD2.F32 R18, -RZ, R7.H1_H1 ;  /* 0x30000007ff127230 */ /* 0x000fe20000004100 */
[----:B------:R-:W-:Y:S01]  /*c2c0*/  FMUL.FTZ R7, R19, R0 ;  /* 0x0000000013077220 */ /* 0x000fe20000410000 */
[----:B------:R-:W-:-:S02]  /*c2d0*/  HADD2.F32 R10, -RZ, R29.H1_H1 ;  /* 0x3000001dff0a7230 */ /* 0x000fc40000004100 */
[--C-:B------:R-:W-:Y:S01]  /*c2e0*/  HADD2.F32 R22, -RZ, R6.reuse.H0_H0 ;  /* 0x20000006ff167230 */ /* 0x100fe20000004100 */
[----:B------:R-:W-:Y:S01]  /*c2f0*/  FMUL.FTZ R0, R18, R16 ;  /* 0x0000001012007220 */ /* 0x000fe20000410000 */
[----:B------:R-:W-:Y:S01]  /*c300*/  HADD2.F32 R24, -RZ, R6.H1_H1 ;  /* 0x30000006ff187230 */ /* 0x000fe20000004100 */
[----:B------:R-:W-:Y:S01]  /*c310*/  FFMA.FTZ R44, R5, R10, R7 ;  /* 0x0000000a052c7223 */ /* 0x000fe20000010007 */
[--C-:B------:R-:W-:Y:S01]  /*c320*/  HADD2.F32 R6, -RZ, R9.reuse.H0_H0 ;  /* 0x20000009ff067230 */ /* 0x100fe20000004100 */
[-C--:B------:R-:W-:Y:S01]  /*c330*/  FMUL.FTZ R5, R21, R3.reuse ;  /* 0x0000000315057220 */ /* 0x080fe20000410000 */
[----:B------:R-:W-:Y:S01]  /*c340*/  HADD2.F32 R7, -RZ, R30.H0_H0 ;  /* 0x2000001eff077230 */ /* 0x000fe20000004100 */
[----:B------:R-:W-:Y:S01]  /*c350*/  FMUL.FTZ R30, R4, R16 ;  /* 0x00000010041e7220 */ /* 0x000fe20000410000 */
[----:B------:R-:W-:Y:S01]  /*c360*/  HADD2.F32 R9, -RZ, R9.H1_H1 ;  /* 0x30000009ff097230 */ /* 0x000fe20000004100 */
[C---:B------:R-:W-:Y:S01]  /*c370*/  FMUL.FTZ R26, R6.reuse, R3 ;  /* 0x00000003061a7220 */ /* 0x040fe20000410000 */
[----:B------:R-:W-:Y:S01]  /*c380*/  HADD2.F32 R3, -RZ, R29.H0_H0 ;  /* 0x2000001dff037230 */ /* 0x000fe20000004100 */
[----:B------:R-:W-:Y:S01]  /*c390*/  FFMA.FTZ R32, R6, R7, R5 ;  /* 0x0000000706207223 */ /* 0x000fe20000010005 */
[----:B------:R-:W-:Y:S01]  /*c3a0*/  HADD2.F32 R6, -RZ, R50.H0_H0 ;  /* 0x20000032ff067230 */ /* 0x000fe20000004100 */
[----:B------:R-:W-:Y:S01]  /*c3b0*/  FFMA.FTZ R34, R4, R51, R0 ;  /* 0x0000003304227223 */ /* 0x000fe20000010000 */
[----:B------:R-:W-:Y:S01]  /*c3c0*/  HADD2.F32 R50, -RZ, R27.H0_H0 ;  /* 0x2000001bff327230 */ /* 0x000fe20000004100 */
[----:B------:R-:W-:Y:S01]  /*c3d0*/  FMUL.FTZ R5, R23, R3 ;  /* 0x0000000317057220 */ /* 0x000fe20000410000 */
[----:B------:R-:W-:Y:S01]  /*c3e0*/  HADD2.F32 R0, -RZ, R62.H0_H0 ;  /* 0x2000003eff007230 */ /* 0x000fe20000004100 */
[----:B------:R-:W-:-:S02]  /*c3f0*/  FMUL.FTZ R4, R20, R14 ;  /* 0x0000000e14047220 */ /* 0x000fc40000410000 */
[----:B------:R-:W-:Y:S01]  /*c400*/  FFMA.FTZ R27, R11, R6, R5 ;  /* 0x000000060b1b7223 */ /* 0x000fe20000010005 */
[----:B------:R-:W-:Y:S01]  /*c410*/  HADD2.F32 R5, -RZ, R28.H0_H0 ;  /* 0x2000001cff057230 */ /* 0x000fe20000004100 */
[C---:B------:R-:W-:Y:S01]  /*c420*/  FFMA.FTZ R29, R9.reuse, R50, R4 ;  /* 0x00000032091d7223 */ /* 0x040fe20000010004 */
[----:B------:R-:W-:Y:S01]  /*c430*/  HADD2.F32 R4, -RZ, R62.H1_H1 ;  /* 0x3000003eff047230 */ /* 0x000fe20000004100 */
[----:B------:R-:W-:Y:S01]  /*c440*/  FMUL.FTZ R17, R9, R14 ;  /* 0x0000000e09117220 */ /* 0x000fe20000410000 */
[----:B------:R-:W-:Y:S01]  /*c450*/  HADD2.F32 R9, -RZ, R45.H0_H0 ;  /* 0x2000002dff097230 */ /* 0x000fe20000004100 */
[----:B------:R-:W-:Y:S02]  /*c460*/  FMUL.FTZ R15, R11, R3 ;  /* 0x000000030b0f7220 */ /* 0x000fe40000410000 */
[-C--:B------:R-:W-:Y:S02]  /*c470*/  FMUL.FTZ R3, R22, R0.reuse ;  /* 0x0000000016037220 */ /* 0x080fe40000410000 */
[----:B------:R-:W-:-:S02]  /*c480*/  FMUL.FTZ R14, R8, R0 ;  /* 0x00000000080e7220 */ /* 0x000fc40000410000 */
[----:B------:R-:W-:Y:S02]  /*c490*/  FMUL.FTZ R0, R25, R5 ;  /* 0x0000000519007220 */ /* 0x000fe40000410000 */
[----:B------:R-:W-:Y:S02]  /*c4a0*/  FFMA.FTZ R28, R8, R4, R3 ;  /* 0x00000004081c7223 */ /* 0x000fe40000010003 */
[----:B------:R-:W-:Y:S02]  /*c4b0*/  FMUL.FTZ R3, R24, R9 ;  /* 0x0000000918037220 */ /* 0x000fe40000410000 */
[C---:B------:R-:W-:Y:S02]  /*c4c0*/  FMUL.FTZ R5, R13.reuse, R5 ;  /* 0x000000050d057220 */ /* 0x040fe40000410000 */
[----:B------:R-:W-:Y:S02]  /*c4d0*/  FFMA.FTZ R13, R13, R46, R0 ;  /* 0x0000002e0d0d7223 */ /* 0x000fe40000010000 */
[----:B------:R-:W-:-:S02]  /*c4e0*/  FMUL.FTZ R0, R12, R9 ;  /* 0x000000090c007220 */ /* 0x000fc40000410000 */
[----:B------:R-:W-:Y:S02]  /*c4f0*/  FFMA.FTZ R16, R12, R47, R3 ;  /* 0x0000002f0c107223 */ /* 0x000fe40000010003 */
[----:B------:R-:W-:Y:S02]  /*c500*/  FFMA.FTZ R8, R19, R10, -R31 ;  /* 0x0000000a13087223 */ /* 0x000fe4000001081f */
[----:B------:R-:W-:Y:S02]  /*c510*/  FFMA.FTZ R11, R18, R51, -R30 ;  /* 0x00000033120b7223 */ /* 0x000fe4000001081e */
[----:B------:R-:W-:Y:S01]  /*c520*/  FFMA.FTZ R10, R21, R7, -R26 ;  /* 0x00000007150a7223 */ /* 0x000fe2000001081a */
[----:B------:R-:W-:Y:S01]  /*c530*/  F2FP.PACK_AB R7, R34, R44 ;  /* 0x0000002c2207723e */ /* 0x000fe200000000ff */
[----:B------:R-:W-:Y:S01]  /*c540*/  FFMA.FTZ R9, R20, R50, -R17 ;  /* 0x0000003214097223 */ /* 0x000fe20000010811 */
[----:B------:R-:W-:Y:S01]  /*c550*/  F2FP.PACK_AB R11, R11, R8 ;  /* 0x000000080b0b723e */ /* 0x000fe200000000ff */
[----:B------:R-:W-:-:S02]  /*c560*/  FFMA.FTZ R12, R23, R6, -R15 ;  /* 0x00000006170c7223 */ /* 0x000fc4000001080f */
[----:B------:R-:W-:Y:S01]  /*c570*/  FFMA.FTZ R6, R22, R4, -R14 ;  /* 0x0000000416067223 */ /* 0x000fe2000001080e */
[----:B------:R-:W-:Y:S01]  /*c580*/  F2FP.PACK_AB R9, R9, R10 ;  /* 0x0000000a0909723e */ /* 0x000fe200000000ff */
[----:B------:R-:W-:Y:S01]  /*c590*/  FFMA.FTZ R3, R25, R46, -R5 ;  /* 0x0000002e19037223 */ /* 0x000fe20000010805 */
[----:B------:R-:W-:Y:S01]  /*c5a0*/  F2FP.PACK_AB R5, R29, R32 ;  /* 0x000000201d05723e */ /* 0x000fe200000000ff */
[----:B------:R-:W-:Y:S01]  /*c5b0*/  FFMA.FTZ R0, R24, R47, -R0 ;  /* 0x0000002f18007223 */ /* 0x000fe20000010800 */
[----:B------:R-:W-:Y:S02]  /*c5c0*/  F2FP.PACK_AB R4, R13, R27 ;  /* 0x0000001b0d04723e */ /* 0x000fe400000000ff */
[----:B------:R-:W-:Y:S02]  /*c5d0*/  F2FP.PACK_AB R8, R3, R12 ;  /* 0x0000000c0308723e */ /* 0x000fe400000000ff */
[----:B------:R-:W-:Y:S02]  /*c5e0*/  F2FP.PACK_AB R10, R0, R6 ;  /* 0x00000006000a723e */ /* 0x000fe400000000ff */
[----:B------:R-:W-:-:S03]  /*c5f0*/  F2FP.PACK_AB R6, R16, R28 ;  /* 0x0000001c1006723e */ /* 0x000fc600000000ff */
[----:B------:R1:W-:Y:S04]  /*c600*/  STS.128 [R35+0x6100], R8 ;  /* 0x0061000823007388 */ /* 0x0003e80000000c00 */
[----:B------:R1:W-:Y:S02]  /*c610*/  STS.128 [R33+0x6100], R4 ;  /* 0x0061000421007388 */ /* 0x0003e40000000c00 */
.L_x_821:
[----:B------:R-:W-:Y:S05]  /*c620*/  BSYNC B0 ;  /* 0x0000000000007941 */ /* 0x000fea0003800000 */
.L_x_820:
[----:B------:R-:W-:Y:S01]  /*c630*/  IADD3 R0, R61, 0x10, RZ ;  /* 0x000000103d007810 */ /* 0x000fe20007ffe0ff */
[----:B------:R-:W-:Y:S03]  /*c640*/  BSSY B0, `(.L_x_822) ;  /* 0x0000074000007945 */ /* 0x000fe60003800000 */
[----:B------:R-:W-:-:S13]  /*c650*/  ISETP.GE.AND P0, PT, R0, c[0x0][0x27c], PT ;  /* 0x00009f0000007a0c */ /* 0x000fda0003f06270 */
[----:B------:R-:W-:Y:S05]  /*c660*/  @P0 BRA `(.L_x_823) ;  /* 0x0000071000000947 */ /* 0x000fea0003800000 */
[----:B-1----:R-:W-:Y:S01]  /*c670*/  SHF.R.S32.HI R6, RZ, 0x1f, R0 ;  /* 0x0000001fff067819 */ /* 0x002fe20000011400 */
[----:B------:R-:W-:Y:S01]  /*c680*/  IMAD.SHL.U32 R7, R49, 0x40, RZ ;  /* 0x0000004031077824 */ /* 0x000fe200078e00ff */
[----:B------:R-:W-:Y:S01]  /*c690*/  LEA.HI R5, R60, R60, RZ, 0x1 ;  /* 0x0000003c3c057211 */ /* 0x000fe200078f08ff */
[----:B------:R-:W-:Y:S01]  /*c6a0*/  IMAD.MOV.U32 R8, RZ, RZ, c[0x0][0x27c] ;  /* 0x00009f00ff087624 */ /* 0x000fe200078e00ff */
        /* <DEDUP_REMOVED lines=9> */
[----:B------:R-:W-:Y:S02]  /*c740*/  LEA R4, R93, R5, 0x3 ;  /* 0x000000055d047211 */ /* 0x000fe400078e18ff */
[----:B------:R-:W-:-:S02]  /*c750*/  SHF.R.S32.HI R5, RZ, 0x1f, R3 ;  /* 0x0000001fff057819 */ /* 0x000fc40000011403 */
[----:B------:R-:W-:Y:S01]  /*c760*/  SHF.R.U32.HI R10, RZ, 0x3, R0 ;  /* 0x00000003ff0a7819 */ /* 0x000fe20000011600 */
[----:B------:R-:W-:Y:S01]  /*c770*/  IMAD.SHL.U32 R9, R4, 0x20, RZ ;  /* 0x0000002004097824 */ /* 0x000fe200078e00ff */
[----:B------:R-:W-:Y:S02]  /*c780*/  SHF.L.U32 R4, R3, 0x3, RZ ;  /* 0x0000000303047819 */ /* 0x000fe400000006ff */
[----:B------:R-:W-:Y:S02]  /*c790*/  LEA.HI R3, R5, R3, RZ, 0x2 ;  /* 0x0000000305037211 */ /* 0x000fe400078f10ff */
[----:B------:R-:W-:Y:S02]  /*c7a0*/  LOP3.LUT R4, R0, 0x18, R4, 0xf8, !PT ;  /* 0x0000001800047812 */ /* 0x000fe400078ef804 */
[----:B------:R-:W-:Y:S01]  /*c7b0*/  LOP3.LUT R8, R6, 0x7ffff000, RZ, 0xc0, !PT ;  /* 0x7ffff00006087812 */ /* 0x000fe200078ec0ff */
[----:B------:R-:W-:Y:S01]  /*c7c0*/  IMAD.SHL.U32 R0, R3, 0x400, RZ ;  /* 0x0000040003007824 */ /* 0x000fe200078e00ff */
[----:B------:R-:W-:-:S02]  /*c7d0*/  LOP3.LUT R6, R7, R10, RZ, 0x3c, !PT ;  /* 0x0000000a07067212 */ /* 0x000fc400078e3cff */
[----:B------:R-:W-:Y:S02]  /*c7e0*/  LOP3.LUT R3, R4, R10, RZ, 0x3c, !PT ;  /* 0x0000000a04037212 */ /* 0x000fe400078e3cff */
[----:B------:R-:W-:Y:S02]  /*c7f0*/  LOP3.LUT R0, R0, 0x7ffff000, RZ, 0xc0, !PT ;  /* 0x7ffff00000007812 */ /* 0x000fe400078ec0ff */
[--C-:B------:R-:W-:Y:S02]  /*c800*/  IADD3 R5, R6, R8, R9.reuse ;  /* 0x0000000806057210 */ /* 0x100fe40007ffe009 */
[----:B------:R-:W-:Y:S01]  /*c810*/  IADD3 R0, R3, R0, R9 ;  /* 0x0000000003007210 */ /* 0x000fe20007ffe009 */
[----:B------:R-:W-:Y:S01]  /*c820*/  HADD2.F32 R3, -RZ, R63.H0_H0 ;  /* 0x2000003fff037230 */ /* 0x000fe20000004100 */
[----:B------:R-:W-:Y:S02]  /*c830*/  SHF.L.U32 R44, R5, 0x1, RZ ;  /* 0x00000001052c7819 */ /* 0x000fe400000006ff */
[----:B------:R-:W-:Y:S01]  /*c840*/  SHF.R.U64 R45, R36, 0x10, R37 ;  /* 0x00000010242d7819 */ /* 0x000fe20000001225 */
[----:B------:R-:W-:Y:S01]  /*c850*/  IMAD.SHL.U32 R32, R0, 0x2, RZ ;  /* 0x0000000200207824 */ /* 0x000fe200078e00ff */
[----:B------:R-:W-:Y:S01]  /*c860*/  SHF.R.U32.HI R0, RZ, 0x10, R41 ;  /* 0x00000010ff007819 */ /* 0x000fe20000011629 */
[----:B------:R-:W1:Y:S01]  /*c870*/  LDS.128 R4, [R44+0x6100] ;  /* 0x006100002c047984 */ /* 0x000e620000000c00 */
[----:B------:R-:W-:-:S02]  /*c880*/  SHF.R.U32.HI R14, RZ, 0x10, R37 ;  /* 0x00000010ff0e7819 */ /* 0x000fc40000011625 */
[----:B------:R-:W-:Y:S01]  /*c890*/  SHF.R.U64 R35, R40, 0x10, R41 ;  /* 0x0000001028237819 */ /* 0x000fe20000001229 */
[----:B------:R-:W2:Y:S01]  /*c8a0*/  LDS.128 R8, [R32+0x6100] ;  /* 0x0061000020087984 */ /* 0x000ea20000000c00 */
[----:B------:R-:W-:Y:S01]  /*c8b0*/  HADD2.F32 R17, -RZ, R0.H0_H0 ;  /* 0x20000000ff117230 */ /* 0x000fe20000004100 */
[----:B------:R-:W-:Y:S01]  /*c8c0*/  SHF.R.U32.HI R15, RZ, 0x10, R43 ;  /* 0x00000010ff0f7819 */ /* 0x000fe2000001162b */
[----:B------:R-:W-:Y:S01]  /*c8d0*/  HADD2.F32 R0, -RZ, R63.H1_H1 ;  /* 0x3000003fff007230 */ /* 0x000fe20000004100 */
[--C-:B------:R-:W-:Y:S01]  /*c8e0*/  SHF.R.U32.HI R16, RZ, 0x10, R39.reuse ;  /* 0x00000010ff107819 */ /* 0x100fe20000011627 */
[----:B------:R-:W-:Y:S01]  /*c8f0*/  HADD2.F32 R40, -RZ, R14.H0_H0 ;  /* 0x2000000eff287230 */ /* 0x000fe20000004100 */
[----:B------:R-:W-:Y:S01]  /*c900*/  SHF.R.U64 R37, R38, 0x10, R39 ;  /* 0x0000001026257819 */ /* 0x000fe20000001227 */
[----:B------:R-:W-:Y:S01]  /*c910*/  HADD2.F32 R15, -RZ, R15.H0_H0 ;  /* 0x2000000fff0f7230 */ /* 0x000fe20000004100 */
[----:B------:R-:W-:Y:S01]  /*c920*/  SHF.R.U64 R29, R42, 0x10, R43 ;  /* 0x000000102a1d7819 */ /* 0x000fe2000000122b */
[----:B------:R-:W-:-:S02]  /*c930*/  HADD2.F32 R39, -RZ, R16.H0_H0 ;  /* 0x20000010ff277230 */ /* 0x000fc40000004100 */
[----:B------:R-:W-:Y:S02]  /*c940*/  HADD2.F32 R38, -RZ, R45.H0_H0 ;  /* 0x2000002dff267230 */ /* 0x000fe40000004100 */
[--C-:B-1----:R-:W-:Y:S02]  /*c950*/  HADD2.F32 R19, -RZ, R5.reuse.H0_H0 ;  /* 0x20000005ff137230 */ /* 0x102fe40000004100 */
[----:B------:R-:W-:Y:S02]  /*c960*/  HADD2.F32 R18, -RZ, R5.H1_H1 ;  /* 0x30000005ff127230 */ /* 0x000fe40000004100 */
[--C-:B------:R-:W-:Y:S02]  /*c970*/  HADD2.F32 R22, -RZ, R6.reuse.H0_H0 ;  /* 0x20000006ff167230 */ /* 0x100fe40000004100 */
[----:B------:R-:W-:Y:S02]  /*c980*/  HADD2.F32 R24, -RZ, R6.H1_H1 ;  /* 0x30000006ff187230 */ /* 0x000fe40000004100 */
[----:B--2---:R-:W-:-:S02]  /*c990*/  HADD2.F32 R6, -RZ, R9.H0_H0 ;  /* 0x20000009ff067230 */ /* 0x004fc40000004100 */
[----:B------:R-:W-:Y:S02]  /*c9a0*/  HADD2.F32 R5, -RZ, R9.H1_H1 ;  /* 0x30000009ff057230 */ /* 0x000fe40000004100 */
[--C-:B------:R-:W-:Y:S01]  /*c9b0*/  HADD2.F32 R9, -RZ, R8.reuse.H0_H0 ;  /* 0x20000008ff097230 */ /* 0x100fe20000004100 */
[----:B------:R-:W-:Y:S01]  /*c9c0*/  FMUL.FTZ R33, R6, R3 ;  /* 0x0000000306217220 */ /* 0x000fe20000410000 */
[----:B------:R-:W-:Y:S01]  /*c9d0*/  HADD2.F32 R13, -RZ, R8.H1_H1 ;  /* 0x30000008ff0d7230 */ /* 0x000fe20000004100 */
[----:B------:R-:W-:Y:S01]  /*c9e0*/  FMUL.FTZ R30, R5, R17 ;  /* 0x00000011051e7220 */ /* 0x000fe20000410000 */
[--C-:B------:R-:W-:Y:S02]  /*c9f0*/  HADD2.F32 R8, -RZ, R10.reuse.H0_H0 ;  /* 0x2000000aff087230 */ /* 0x100fe40000004100 */
[----:B------:R-:W-:Y:S02]  /*ca00*/  HADD2.F32 R12, -RZ, R10.H1_H1 ;  /* 0x3000000aff0c7230 */ /* 0x000fe40000004100 */
[----:B------:R-:W-:-:S02]  /*ca10*/  HADD2.F32 R21, -RZ, R7.H0_H0 ;  /* 0x20000007ff157230 */ /* 0x000fc40000004100 */
[----:B------:R-:W-:Y:S01]  /*ca20*/  HADD2.F32 R20, -RZ, R7.H1_H1 ;  /* 0x30000007ff147230 */ /* 0x000fe20000004100 */
[----:B------:R-:W-:Y:S01]  /*ca30*/  FMUL.FTZ R7, R19, R3 ;  /* 0x0000000313077220 */ /* 0x000fe20000410000 */
[----:B------:R-:W-:Y:S01]  /*ca40*/  HADD2.F32 R10, -RZ, R88.H1_H1 ;  /* 0x30000058ff0a7230 */ /* 0x000fe20000004100 */
[----:B------:R-:W-:Y:S01]  /*ca50*/  FMUL.FTZ R3, R21, R0 ;  /* 0x0000000015037220 */ /* 0x000fe20000410000 */
[--C-:B------:R-:W-:Y:S02]  /*ca60*/  HADD2.F32 R23, -RZ, R4.reuse.H0_H0 ;  /* 0x20000004ff177230 */ /* 0x100fe40000004100 */
[----:B------:R-:W-:Y:S01]  /*ca70*/  HADD2.F32 R25, -RZ, R4.H1_H1 ;  /* 0x30000004ff197230 */ /* 0x000fe20000004100 */
[-C--:B------:R-:W-:Y:S01]  /*ca80*/  FFMA.FTZ R36, R6, R10.reuse, R7 ;  /* 0x0000000a06247223 */ /* 0x080fe20000010007 */
[----:B------:R-:W-:Y:S01]  /*ca90*/  HADD2.F32 R4, -RZ, R11.H0_H0 ;  /* 0x2000000bff047230 */ /* 0x000fe20000004100 */
[----:B------:R-:W-:Y:S01]  /*caa0*/  FMUL.FTZ R6, R18, R17 ;  /* 0x0000001112067220 */ /* 0x000fe20000410000 */
[----:B------:R-:W-:Y:S01]  /*cab0*/  HADD2.F32 R7, -RZ, R89.H1_H1 ;  /* 0x30000059ff077230 */ /* 0x000fe20000004100 */
[----:B------:R-:W-:Y:S01]  /*cac0*/  FFMA.FTZ R10, R19, R10, -R33 ;  /* 0x0000000a130a7223 */ /* 0x000fe20000010821 */
[----:B------:R-:W-:Y:S01]  /*cad0*/  HADD2.F32 R11, -RZ, R11.H1_H1 ;  /* 0x3000000bff0b7230 */ /* 0x000fe20000004100 */
[----:B------:R-:W-:Y:S01]  /*cae0*/  FFMA.FTZ R34, R5, R40, R6 ;  /* 0x0000002805227223 */ /* 0x000fe20000010006 */
[----:B------:R-:W-:Y:S01]  /*caf0*/  HADD2.F32 R6, -RZ, R90.H0_H0 ;  /* 0x2000005aff067230 */ /* 0x000fe20000004100 */
[C---:B------:R-:W-:Y:S01]  /*cb00*/  FFMA.FTZ R31, R4.reuse, R7, R3 ;  /* 0x00000007041f7223 */ /* 0x040fe20000010003 */
[----:B------:R-:W-:Y:S01]  /*cb10*/  HADD2.F32 R3, -RZ, R88.H0_H0 ;  /* 0x20000058ff037230 */ /* 0x000fe20000004100 */
[----:B------:R-:W-:Y:S01]  /*cb20*/  FMUL.FTZ R26, R4, R0 ;  /* 0x00000000041a7220 */ /* 0x000fe20000410000 */
[----:B------:R-:W-:Y:S01]  /*cb30*/  HADD2.F32 R0, -RZ, R89.H0_H0 ;  /* 0x20000059ff007230 */ /* 0x000fe20000004100 */
[----:B------:R-:W-:-:S02]  /*cb40*/  FMUL.FTZ R4, R20, R15 ;  /* 0x0000000f14047220 */ /* 0x000fc40000410000 */
[----:B------:R-:W-:Y:S02]  /*cb50*/  FMUL.FTZ R5, R23, R3 ;  /* 0x0000000317057220 */ /* 0x000fe40000410000 */
[----:B------:R-:W-:Y:S02]  /*cb60*/  FMUL.FTZ R16, R11, R15 ;  /* 0x0000000f0b107220 */ /* 0x000fe40000410000 */
[----:B------:R-:W-:Y:S01]  /*cb70*/  FFMA.FTZ R27, R9, R6, R5 ;  /* 0x00000006091b7223 */ /* 0x000fe20000010005 */
[----:B------:R-:W-:Y:S01]  /*cb80*/  HADD2.F32 R5, -RZ, R35.H0_H0 ;  /* 0x20000023ff057230 */ /* 0x000fe20000004100 */
[----:B------:R-:W-:Y:S01]  /*cb90*/  FFMA.FTZ R28, R11, R39, R4 ;  /* 0x000000270b1c7223 */ /* 0x000fe20000010004 */
        /* <DEDUP_REMOVED lines=14> */
[----:B------:R-:W-:Y:S01]  /*cc80*/  FFMA.FTZ R8, R21, R7, -R26 ;  /* 0x0000000715087223 */ /* 0x000fe2000001081a */
[----:B------:R-:W-:Y:S01]  /*cc90*/  F2FP.PACK_AB R7, R28, R31 ;  /* 0x0000001f1c07723e */ /* 0x000fe200000000ff */
        /* <DEDUP_REMOVED lines=8> */
[----:B------:R-:W-:-:S02]  /*cd20*/  F2FP.PACK_AB R4, R13, R27 ;  /* 0x0000001b0d04723e */ /* 0x000fc400000000ff */
[----:B------:R-:W-:Y:S02]  /*cd30*/  F2FP.PACK_AB R8, R3, R12 ;  /* 0x0000000c0308723e */ /* 0x000fe400000000ff */
[----:B------:R-:W-:Y:S02]  /*cd40*/  F2FP.PACK_AB R10, R0, R6 ;  /* 0x00000006000a723e */ /* 0x000fe400000000ff */
[----:B------:R-:W-:-:S03]  /*cd50*/  F2FP.PACK_AB R6, R17, R29 ;  /* 0x0000001d1106723e */ /* 0x000fc600000000ff */
[----:B------:R1:W-:Y:S04]  /*cd60*/  STS.128 [R44+0x6100], R8 ;  /* 0x006100082c007388 */ /* 0x0003e80000000c00 */
[----:B------:R1:W-:Y:S02]  /*cd70*/  STS.128 [R32+0x6100], R4 ;  /* 0x0061000420007388 */ /* 0x0003e40000000c00 */
.L_x_823:
[----:B------:R-:W-:Y:S05]  /*cd80*/  BSYNC B0 ;  /* 0x0000000000007941 */ /* 0x000fea0003800000 */
.L_x_822:
[----:B------:R-:W-:-:S04]  /*cd90*/  IADD3 R0, R61, 0x20, RZ ;  /* 0x000000203d007810 */ /* 0x000fc80007ffe0ff */
        /* <DEDUP_REMOVED lines=29> */
[--C-:B------:R-:W-:Y:S01]  /*cf70*/  HADD2.F32 R3, -RZ, R91.reuse.H0_H0 ;  /* 0x2000005bff037230 */ /* 0x100fe20000004100 */
[----:B------:R-:W-:Y:S02]  /*cf80*/  SHF.L.U32 R35, R5, 0x1, RZ ;  /* 0x0000000105237819 */ /* 0x000fe400000006ff */
[----:B------:R-:W-:Y:S01]  /*cf90*/  SHF.R.U32.HI R14, RZ, 0x10, R53 ;  /* 0x00000010ff0e7819 */ /* 0x000fe20000011635 */
[----:B------:R-:W-:Y:S01]  /*cfa0*/  IMAD.SHL.U32 R32, R0, 0x2, RZ ;  /* 0x0000000200207824 */ /* 0x000fe200078e00ff */
[----:B------:R-:W-:Y:S01]  /*cfb0*/  SHF.R.U32.HI R0, RZ, 0x10, R57 ;  /* 0x00000010ff007819 */ /* 0x000fe20000011639 */
[----:B------:R-:W1:Y:S01]  /*cfc0*/  LDS.128 R4, [R35+0x6100] ;  /* 0x0061000023047984 */ /* 0x000e620000000c00 */
[----:B------:R-:W-:Y:S01]  /*cfd0*/  SHF.R.U32.HI R15, RZ, 0x10, R59 ;  /* 0x00000010ff0f7819 */ /* 0x000fe2000001163b */
[----:B------:R-:W-:Y:S01]  /*cfe0*/  HADD2.F32 R41, -RZ, R14.H0_H0 ;  /* 0x2000000eff297230 */ /* 0x000fe20000004100 */
[----:B------:R-:W-:Y:S01]  /*cff0*/  SHF.R.U32.HI R16, RZ, 0x10, R55 ;  /* 0x00000010ff107819 */ /* 0x000fe20000011637 */
[----:B------:R-:W2:Y:S01]  /*d000*/  LDS.128 R8, [R32+0x6100] ;  /* 0x0061000020087984 */ /* 0x000ea20000000c00 */
[----:B------:R-:W-:Y:S01]  /*d010*/  HADD2.F32 R17, -RZ, R0.H0_H0 ;  /* 0x20000000ff117230 */ /* 0x000fe20000004100 */
[----:B------:R-:W-:Y:S01]  /*d020*/  SHF.R.U64 R29, R56, 0x10, R57 ;  /* 0x00000010381d7819 */ /* 0x000fe20000001239 */
[----:B------:R-:W-:Y:S01]  /*d030*/  HADD2.F32 R0, -RZ, R91.H1_H1 ;  /* 0x3000005bff007230 */ /* 0x000fe20000004100 */
[----:B------:R-:W-:Y:S01]  /*d040*/  SHF.R.U64 R34, R58, 0x10, R59 ;  /* 0x000000103a227819 */ /* 0x000fe2000000123b */
[----:B------:R-:W-:Y:S01]  /*d050*/  HADD2.F32 R15, -RZ, R15.H0_H0 ;  /* 0x2000000fff0f7230 */ /* 0x000fe20000004100 */
[----:B------:R-:W-:Y:S01]  /*d060*/  SHF.R.U64 R37, R52, 0x10, R53 ;  /* 0x0000001034257819 */ /* 0x000fe20000001235 */
[----:B------:R-:W-:Y:S01]  /*d070*/  HADD2.F32 R40, -RZ, R16.H0_H0 ;  /* 0x20000010ff287230 */ /* 0x000fe20000004100 */
[----:B------:R-:W-:-:S03]  /*d080*/  SHF.R.U64 R38, R54, 0x10, R55 ;  /* 0x0000001036267819 */ /* 0x000fc60000001237 */
        /* <DEDUP_REMOVED lines=16> */
[----:B------:R-:W-:Y:S01]  /*d190*/  HADD2.F32 R10, -RZ, R92.H0_H0 ;  /* 0x2000005cff0a7230 */ /* 0x000fe20000004100 */
[----:B------:R-:W-:Y:S01]  /*d1a0*/  FMUL.FTZ R3, R21, R0 ;  /* 0x0000000015037220 */ /* 0x000fe20000410000 */
[--C-:B------:R-:W-:Y:S02]  /*d1b0*/  HADD2.F32 R23, -RZ, R4.reuse.H0_H0 ;  /* 0x20000004ff177230 */ /* 0x100fe40000004100 */
[----:B------:R-:W-:Y:S01]  /*d1c0*/  HADD2.F32 R25, -RZ, R4.H1_H1 ;  /* 0x30000004ff197230 */ /* 0x000fe20000004100 */
[-C--:B------:R-:W-:Y:S01]  /*d1d0*/  FFMA.FTZ R39, R6, R10.reuse, R7 ;  /* 0x0000000a06277223 */ /* 0x080fe20000010007 */
[--C-:B------:R-:W-:Y:S01]  /*d1e0*/  HADD2.F32 R4, -RZ, R11.reuse.H0_H0 ;  /* 0x2000000bff047230 */ /* 0x100fe20000004100 */
[----:B------:R-:W-:Y:S01]  /*d1f0*/  FMUL.FTZ R6, R18, R17 ;  /* 0x0000001112067220 */ /* 0x000fe20000410000 */
[----:B------:R-:W-:Y:S01]  /*d200*/  HADD2.F32 R7, -RZ, R94.H1_H1 ;  /* 0x3000005eff077230 */ /* 0x000fe20000004100 */
[----:B------:R-:W-:Y:S01]  /*d210*/  FFMA.FTZ R10, R19, R10, -R33 ;  /* 0x0000000a130a7223 */ /* 0x000fe20000010821 */
[----:B------:R-:W-:Y:S01]  /*d220*/  HADD2.F32 R11, -RZ, R11.H1_H1 ;  /* 0x3000000bff0b7230 */ /* 0x000fe20000004100 */
[----:B------:R-:W-:Y:S01]  /*d230*/  FFMA.FTZ R36, R5, R41, R6 ;  /* 0x0000002905247223 */ /* 0x000fe20000010006 */
[----:B------:R-:W-:Y:S01]  /*d240*/  HADD2.F32 R6, -RZ, R95.H0_H0 ;  /* 0x2000005fff067230 */ /* 0x000fe20000004100 */
[C---:B------:R-:W-:Y:S01]  /*d250*/  FFMA.FTZ R31, R4.reuse, R7, R3 ;  /* 0x00000007041f7223 */ /* 0x040fe20000010003 */
[----:B------:R-:W-:Y:S01]  /*d260*/  HADD2.F32 R3, -RZ, R92.H1_H1 ;  /* 0x3000005cff037230 */ /* 0x000fe20000004100 */
        /* <DEDUP_REMOVED lines=38> */
.L_x_819:
[----:B------:R-:W-:Y:S05]  /*d4d0*/  BSYNC B1 ;  /* 0x0000000000017941 */ /* 0x000fea0003800000 */
.L_x_818:
[----:B------:R-:W-:-:S04]  /*d4e0*/  IADD3 R12, R60, 0x40, RZ ;  /* 0x000000403c0c7810 */ /* 0x000fc80007ffe0ff */
[----:B------:R-:W-:-:S13]  /*d4f0*/  ISETP.GE.AND P0, PT, R12, UR4, PT ;  /* 0x000000040c007c0c */ /* 0x000fda000bf06270 */
[----:B------:R-:W-:Y:S05]  /*d500*/  @P0 BRA `(.L_x_803) ;  /* 0x0000162000000947 */ /* 0x000fea0003800000 */
[----:B------:R-:W-:Y:S01]  /*d510*/  ISETP.GE.AND P0, PT, R61, c[0x0][0x27c], PT ;  /* 0x00009f003d007a0c */ /* 0x000fe20003f06270 */
[----:B------:R-:W-:-:S12]  /*d520*/  BSSY B0, `(.L_x_824) ;  /* 0x0000070000007945 */ /* 0x000fd80003800000 */
[----:B------:R-:W-:Y:S05]  /*d530*/  @P0 BRA `(.L_x_825) ;  /* 0x000006e000000947 */ /* 0x000fea0003800000 */
[----:B------:R-:W-:Y:S01]  /*d540*/  SHF.R.S32.HI R0, RZ, 0x1f, R12 ;  /* 0x0000001fff007819 */ /* 0x000fe2000001140c */
[----:B-1----:R-:W-:Y:S01]  /*d550*/  IMAD.MOV.U32 R6, RZ, RZ, c[0x0][0x27c] ;  /* 0x00009f00ff067624 */ /* 0x002fe200078e00ff */
        /* <DEDUP_REMOVED lines=14> */
[----:B------:R-:W-:Y:S02]  /*d640*/  SHF.R.U32.HI R8, RZ, 0x3, R0 ;  /* 0x00000003ff087819 */ /* 0x000fe40000011600 */
[----:B------:R-:W-:Y:S02]  /*d650*/  LOP3.LUT R3, R0, 0x18, R6, 0xf8, !PT ;  /* 0x0000001800037812 */ /* 0x000fe400078ef806 */
[----:B------:R-:W-:Y:S02]  /*d660*/  SHF.L.U32 R0, R7, 0xa, RZ ;  /* 0x0000000a07007819 */ /* 0x000fe400000006ff */
[-C--:B------:R-:W-:Y:S02]  /*d670*/  LOP3.LUT R5, R5, R8.reuse, RZ, 0x3c, !PT ;  /* 0x0000000805057212 */ /* 0x080fe400078e3cff */
[----:B------:R-:W-:Y:S02]  /*d680*/  LOP3.LUT R3, R3, R8, RZ, 0x3c, !PT ;  /* 0x0000000803037212 */ /* 0x000fe400078e3cff */
[----:B------:R-:W-:Y:S01]  /*d690*/  LOP3.LUT R0, R0, 0x7ffff000, RZ, 0xc0, !PT ;  /* 0x7ffff00000007812 */ /* 0x000fe200078ec0ff */
[----:B------:R-:W-:Y:S01]  /*d6a0*/  IMAD.IADD R5, R4, 0x1, R5 ;  /* 0x0000000104057824 */ /* 0x000fe200078e0205 */
[----:B------:R-:W-:-:S02]  /*d6b0*/  SHF.R.U32.HI R15, RZ, 0x10, R67 ;  /* 0x00000010ff0f7819 */ /* 0x000fc40000011643 */
[----:B------:R-:W-:Y:S02]  /*d6c0*/  IADD3 R0, R3, R0, R4 ;  /* 0x0000000003007210 */ /* 0x000fe40007ffe004 */
[----:B------:R-:W-:Y:S01]  /*d6d0*/  SHF.L.U32 R35, R5, 0x1, RZ ;  /* 0x0000000105237819 */ /* 0x000fe200000006ff */
[----:B------:R-:W-:Y:S01]  /*d6e0*/  HADD2.F32 R42, -RZ, R15.H0_H0 ;  /* 0x2000000fff2a7230 */ /* 0x000fe20000004100 */
[----:B------:R-:W-:Y:S01]  /*d6f0*/  SHF.L.U32 R32, R0, 0x1, RZ ;  /* 0x0000000100207819 */ /* 0x000fe200000006ff */
[--C-:B------:R-:W-:Y:S01]  /*d700*/  HADD2.F32 R0, -RZ, R96.reuse.H0_H0 ;  /* 0x20000060ff007230 */ /* 0x100fe20000004100 */
[----:B------:R-:W-:Y:S01]  /*d710*/  SHF.R.U32.HI R3, RZ, 0x10, R71 ;  /* 0x00000010ff037819 */ /* 0x000fe20000011647 */
[----:B------:R-:W1:Y:S01]  /*d720*/  LDS.128 R4, [R35+0x6100] ;  /* 0x0061000023047984 */ /* 0x000e620000000c00 */
[----:B------:R-:W-:Y:S02]  /*d730*/  SHF.R.U32.HI R16, RZ, 0x10, R69 ;  /* 0x00000010ff107819 */ /* 0x000fe40000011645 */
        /* <DEDUP_REMOVED lines=11> */
[----:B------:R-:W-:Y:S02]  /*d7f0*/  HADD2.F32 R39, -RZ, R39.H0_H0 ;  /* 0x20000027ff277230 */ /* 0x000fe40000004100 */
[----:B-1----:R-:W-:Y:S02]  /*d800*/  HADD2.F32 R20, -RZ, R7.H0_H0 ;  /* 0x20000007ff147230 */ /* 0x002fe40000004100 */
[--C-:B------:R-:W-:Y:S02]  /*d810*/  HADD2.F32 R22, -RZ, R5.reuse.H0_H0 ;  /* 0x20000005ff167230 */ /* 0x100fe40000004100 */
[----:B------:R-:W-:Y:S02]  /*d820*/  HADD2.F32 R21, -RZ, R5.H1_H1 ;  /* 0x30000005ff157230 */ /* 0x000fe40000004100 */
[----:B------:R-:W-:-:S02]  /*d830*/  HADD2.F32 R24, -RZ, R4.H0_H0 ;  /* 0x20000004ff187230 */ /* 0x000fc40000004100 */
[----:B------:R-:W-:Y:S02]  /*d840*/  HADD2.F32 R26, -RZ, R4.H1_H1 ;  /* 0x30000004ff1a7230 */ /* 0x000fe40000004100 */
[--C-:B--2---:R-:W-:Y:S02]  /*d850*/  HADD2.F32 R5, -RZ, R11.reuse.H0_H0 ;  /* 0x2000000bff057230 */ /* 0x104fe40000004100 */
[----:B------:R-:W-:Y:S02]  /*d860*/  HADD2.F32 R4, -RZ, R11.H1_H1 ;  /* 0x3000000bff047230 */ /* 0x000fe40000004100 */
[--C-:B------:R-:W-:Y:S01]  /*d870*/  HADD2.F32 R11, -RZ, R8.reuse.H0_H0 ;  /* 0x20000008ff0b7230 */ /* 0x100fe20000004100 */
[----:B------:R-:W-:Y:S01]  /*d880*/  FMUL.FTZ R34, R5, R0 ;  /* 0x0000000005227220 */ /* 0x000fe20000410000 */
[----:B------:R-:W-:Y:S01]  /*d890*/  HADD2.F32 R14, -RZ, R8.H1_H1 ;  /* 0x30000008ff0e7230 */ /* 0x000fe20000004100 */
[----:B------:R-:W-:Y:S01]  /*d8a0*/  FMUL.FTZ R31, R4, R18 ;  /* 0x00000012041f7220 */ /* 0x000fe20000410000 */
[----:B------:R-:W-:-:S02]  /*d8b0*/  HADD2.F32 R8, -RZ, R10.H0_H0 ;  /* 0x2000000aff087230 */ /* 0x000fc40000004100 */
[----:B------:R-:W-:Y:S02]  /*d8c0*/  HADD2.F32 R13, -RZ, R10.H1_H1 ;  /* 0x3000000aff0d7230 */ /* 0x000fe40000004100 */
[----:B------:R-:W-:Y:S01]  /*d8d0*/  HADD2.F32 R19, -RZ, R7.H1_H1 ;  /* 0x30000007ff137230 */ /* 0x000fe20000004100 */
[----:B------:R-:W-:Y:S01]  /*d8e0*/  FMUL.FTZ R7, R20, R0 ;  /* 0x0000000014077220 */ /* 0x000fe20000410000 */
[----:B------:R-:W-:Y:S02]  /*d8f0*/  HADD2.F32 R10, -RZ, R97.H0_H0 ;  /* 0x20000061ff0a7230 */ /* 0x000fe40000004100 */
[--C-:B------:R-:W-:Y:S01]  /*d900*/  HADD2.F32 R23, -RZ, R6.reuse.H0_H0 ;  /* 0x20000006ff177230 */ /* 0x100fe20000004100 */
[----:B------:R-:W-:Y:S01]  /*d910*/  FMUL.FTZ R0, R19, R18 ;  /* 0x0000001213007220 */ /* 0x000fe20000410000 */
[----:B------:R-:W-:Y:S01]  /*d920*/  HADD2.F32 R25, -RZ, R6.H1_H1 ;  /* 0x30000006ff197230 */ /* 0x000fe20000004100 */
[----:B------:R-:W-:Y:S01]  /*d930*/  FFMA.FTZ R40, R5, R10, R7 ;  /* 0x0000000a05287223 */ /* 0x000fe20000010007 */
[--C-:B------:R-:W-:Y:S01]  /*d940*/  HADD2.F32 R6, -RZ, R9.reuse.H0_H0 ;  /* 0x20000009ff067230 */ /* 0x100fe20000004100 */
[-C--:B------:R-:W-:Y:S01]  /*d950*/  FMUL.FTZ R5, R22, R3.reuse ;  /* 0x0000000316057220 */ /* 0x080fe20000410000 */
[--C-:B------:R-:W-:Y:S01]  /*d960*/  HADD2.F32 R7, -RZ, R98.reuse.H0_H0 ;  /* 0x20000062ff077230 */ /* 0x100fe20000004100 */
[----:B------:R-:W-:Y:S01]  /*d970*/  FFMA.FTZ R37, R4, R42, R0 ;  /* 0x0000002a04257223 */ /* 0x000fe20000010000 */
[----:B------:R-:W-:Y:S01]  /*d980*/  HADD2.F32 R9, -RZ, R9.H1_H1 ;  /* 0x30000009ff097230 */ /* 0x000fe20000004100 */
[C---:B------:R-:W-:Y:S01]  /*d990*/  FMUL.FTZ R27, R6.reuse, R3 ;  /* 0x00000003061b7220 */ /* 0x040fe20000410000 */
[----:B------:R-:W-:Y:S01]  /*d9a0*/  HADD2.F32 R3, -RZ, R97.H1_H1 ;  /* 0x30000061ff037230 */ /* 0x000fe20000004100 */
[----:B------:R-:W-:Y:S01]  /*d9b0*/  FFMA.FTZ R33, R6, R7, R5 ;  /* 0x0000000706217223 */ /* 0x000fe20000010005 */
[----:B------:R-:W-:Y:S01]  /*d9c0*/  HADD2.F32 R6, -RZ, R99.H0_H0 ;  /* 0x20000063ff067230 */ /* 0x000fe20000004100 */
[----:B------:R-:W-:Y:S01]  /*d9d0*/  FMUL.FTZ R4, R21, R15 ;  /* 0x0000000f15047220 */ /* 0x000fe20000410000 */
[----:B------:R-:W-:Y:S01]  /*d9e0*/  HADD2.F32 R0, -RZ, R98.H1_H1 ;  /* 0x30000062ff007230 */ /* 0x000fe20000004100 */
[----:B------:R-:W-:-:S02]  /*d9f0*/  FMUL.FTZ R5, R24, R3 ;  /* 0x0000000318057220 */ /* 0x000fc40000410000 */
[----:B------:R-:W-:Y:S01]  /*da00*/  FFMA.FTZ R30, R9, R41, R4 ;  /* 0x00000029091e7223 */ /* 0x000fe20000010004 */
[----:B------:R-:W-:Y:S01]  /*da10*/  HADD2.F32 R4, -RZ, R99.H1_H1 ;  /* 0x30000063ff047230 */ /* 0x000fe20000004100 */
[----:B------:R-:W-:Y:S01]  /*da20*/  FFMA.FTZ R28, R11, R6, R5 ;  /* 0x000000060b1c7223 */ /* 0x000fe20000010005 */
[----:B------:R-:W-:Y:S01]  /*da30*/  HADD2.F32 R5, -RZ, R29.H0_H0 ;  /* 0x2000001dff057230 */ /* 0x000fe20000004100 */
        /* <DEDUP_REMOVED lines=30> */
.L_x_825:
[----:B------:R-:W-:Y:S05]  /*dc20*/  BSYNC B0 ;  /* 0x0000000000007941 */ /* 0x000fea0003800000 */
.L_x_824:
        /* <DEDUP_REMOVED lines=36> */
[----:B------:R-:W-:Y:S01]  /*de70*/  SHF.R.U32.HI R3, RZ, 0x10, R79 ;  /* 0x00000010ff037819 */ /* 0x000fe2000001164f */
[----:B------:R-:W-:Y:S01]  /*de80*/  HADD2.F32 R42, -RZ, R15.H0_H0 ;  /* 0x2000000fff2a7230 */ /* 0x000fe20000004100 */
[----:B------:R-:W-:Y:S01]  /*de90*/  SHF.L.U32 R32, R0, 0x1, RZ ;  /* 0x0000000100207819 */ /* 0x000fe200000006ff */
[----:B------:R-:W1:Y:S01]  /*dea0*/  LDS.128 R4, [R36+0x6100] ;  /* 0x0061000024047984 */ /* 0x000e620000000c00 */
[--C-:B------:R-:W-:Y:S01]  /*deb0*/  HADD2.F32 R0, -RZ, R102.reuse.H0_H0 ;  /* 0x20000066ff007230 */ /* 0x100fe20000004100 */
[----:B------:R-:W-:Y:S01]  /*dec0*/  SHF.R.U32.HI R16, RZ, 0x10, R77 ;  /* 0x00000010ff107819 */ /* 0x000fe2000001164d */
[----:B------:R-:W-:Y:S01]  /*ded0*/  HADD2.F32 R18, -RZ, R3.H0_H0 ;  /* 0x20000003ff127230 */ /* 0x000fe20000004100 */
[----:B------:R-:W2:Y:S01]  /*dee0*/  LDS.128 R8, [R32+0x6100] ;  /* 0x0061000020087984 */ /* 0x000ea20000000c00 */
[----:B------:R-:W-:Y:S01]  /*def0*/  HADD2.F32 R3, -RZ, R102.H1_H1 ;  /* 0x30000066ff037230 */ /* 0x000fe20000004100 */
[----:B------:R-:W-:Y:S01]  /*df00*/  SHF.R.U32.HI R17, RZ, 0x10, R73 ;  /* 0x00000010ff117819 */ /* 0x000fe20000011649 */
[----:B------:R-:W-:Y:S01]  /*df10*/  HADD2.F32 R15, -RZ, R16.H0_H0 ;  /* 0x20000010ff0f7230 */ /* 0x000fe20000004100 */
        /* <DEDUP_REMOVED lines=8> */
[----:B------:R-:W-:Y:S02]  /*dfa0*/  HADD2.F32 R21, -RZ, R5.H1_H1 ;  /* 0x30000005ff157230 */ /* 0x000fe40000004100 */
[--C-:B------:R-:W-:Y:S02]  /*dfb0*/  HADD2.F32 R24, -RZ, R4.reuse.H0_H0 ;  /* 0x20000004ff187230 */ /* 0x100fe40000004100 */
[----:B------:R-:W-:-:S02]  /*dfc0*/  HADD2.F32 R26, -RZ, R4.H1_H1 ;  /* 0x30000004ff1a7230 */ /* 0x000fc40000004100 */
[--C-:B--2---:R-:W-:Y:S02]  /*dfd0*/  HADD2.F32 R5, -RZ, R11.reuse.H0_H0 ;  /* 0x2000000bff057230 */ /* 0x104fe40000004100 */
[----:B------:R-:W-:Y:S02]  /*dfe0*/  HADD2.F32 R4, -RZ, R11.H1_H1 ;  /* 0x3000000bff047230 */ /* 0x000fe40000004100 */
[--C-:B------:R-:W-:Y:S01]  /*dff0*/  HADD2.F32 R11, -RZ, R8.reuse.H0_H0 ;  /* 0x20000008ff0b7230 */ /* 0x100fe20000004100 */
[----:B------:R-:W-:Y:S01]  /*e000*/  FMUL.FTZ R34, R5, R0 ;  /* 0x0000000005227220 */ /* 0x000fe20000410000 */
[----:B------:R-:W-:Y:S01]  /*e010*/  HADD2.F32 R14, -RZ, R8.H1_H1 ;  /* 0x30000008ff0e7230 */ /* 0x000fe20000004100 */
[----:B------:R-:W-:Y:S01]  /*e020*/  FMUL.FTZ R31, R4, R18 ;  /* 0x00000012041f7220 */ /* 0x000fe20000410000 */
[--C-:B------:R-:W-:Y:S02]  /*e030*/  HADD2.F32 R8, -RZ, R10.reuse.H0_H0 ;  /* 0x2000000aff087230 */ /* 0x100fe40000004100 */
[----:B------:R-:W-:-:S02]  /*e040*/  HADD2.F32 R13, -RZ, R10.H1_H1 ;  /* 0x3000000aff0d7230 */ /* 0x000fc40000004100 */
[----:B------:R-:W-:Y:S01]  /*e050*/  HADD2.F32 R19, -RZ, R7.H1_H1 ;  /* 0x30000007ff137230 */ /* 0x000fe20000004100 */
[----:B------:R-:W-:Y:S01]  /*e060*/  FMUL.FTZ R7, R20, R0 ;  /* 0x0000000014077220 */ /* 0x000fe20000410000 */
[----:B------:R-:W-:Y:S02]  /*e070*/  HADD2.F32 R10, -RZ, R103.H0_H0 ;  /* 0x20000067ff0a7230 */ /* 0x000fe40000004100 */
[--C-:B------:R-:W-:Y:S01]  /*e080*/  HADD2.F32 R23, -RZ, R6.reuse.H0_H0 ;  /* 0x20000006ff177230 */ /* 0x100fe20000004100 */
[----:B------:R-:W-:Y:S01]  /*e090*/  FMUL.FTZ R0, R19, R18 ;  /* 0x0000001213007220 */ /* 0x000fe20000410000 */
[----:B------:R-:W-:Y:S01]  /*e0a0*/  HADD2.F32 R25, -RZ, R6.H1_H1 ;  /* 0x30000006ff197230 */ /* 0x000fe20000004100 */
[----:B------:R-:W-:Y:S01]  /*e0b0*/  FFMA.FTZ R40, R5, R10, R7 ;  /* 0x0000000a05287223 */ /* 0x000fe20000010007 */
[----:B------:R-:W-:Y:S01]  /*e0c0*/  HADD2.F32 R6, -RZ, R9.H0_H0 ;  /* 0x20000009ff067230 */ /* 0x000fe20000004100 */
[-C--:B------:R-:W-:Y:S01]  /*e0d0*/  FMUL.FTZ R5, R22, R3.reuse ;  /* 0x0000000316057220 */ /* 0x080fe20000410000 */
[----:B------:R-:W-:Y:S01]  /*e0e0*/  HADD2.F32 R7, -RZ, R105.H0_H0 ;  /* 0x20000069ff077230 */ /* 0x000fe20000004100 */
        /* <DEDUP_REMOVED lines=15> */
[----:B------:R-:W-:Y:S01]  /*e1e0*/  FMUL.FTZ R16, R11, R3 ;  /* 0x000000030b107220 */ /* 0x000fe20000410000 */
[----:B------:R-:W-:Y:S01]  /*e1f0*/  HADD2.F32 R35, -RZ, R39.H0_H0 ;  /* 0x20000027ff237230 */ /* 0x000fe20000004100 */
        /* <DEDUP_REMOVED lines=27> */
.L_x_827:
[----:B------:R-:W-:Y:S05]  /*e3b0*/  BSYNC B0 ;  /* 0x0000000000007941 */ /* 0x000fea0003800000 */
.L_x_826:
        /* <DEDUP_REMOVED lines=34> */
[----:B------:R-:W-:Y:S01]  /*e5e0*/  SHF.R.U32.HI R15, RZ, 0x10, R81 ;  /* 0x00000010ff0f7819 */ /* 0x000fe20000011651 */
[----:B------:R-:W-:Y:S01]  /*e5f0*/  HADD2.F32 R41, -RZ, R14.H0_H0 ;  /* 0x2000000eff297230 */ /* 0x000fe20000004100 */
[----:B------:R-:W-:Y:S01]  /*e600*/  IADD3 R0, R3, R0, R8 ;  /* 0x0000000003007210 */ /* 0x000fe20007ffe008 */
[----:B------:R-:W1:Y:S01]  /*e610*/  LDS.128 R4, [R35+0x6100] ;  /* 0x0061000023047984 */ /* 0x000e620000000c00 */
[----:B------:R-:W-:Y:S01]  /*e620*/  SHF.R.U32.HI R3, RZ, 0x10, R83 ;  /* 0x00000010ff037819 */ /* 0x000fe20000011653 */
[----:B------:R-:W-:Y:S01]  /*e630*/  HADD2.F32 R15, -RZ, R15.H0_H0 ;  /* 0x2000000fff0f7230 */ /* 0x000fe20000004100 */
[----:B------:R-:W-:Y:S01]  /*e640*/  SHF.L.U32 R32, R0, 0x1, RZ ;  /* 0x0000000100207819 */ /* 0x000fe200000006ff */
[--C-:B------:R-:W-:Y:S01]  /*e650*/  HADD2.F32 R0, -RZ, R108.reuse.H0_H0 ;  /* 0x2000006cff007230 */ /* 0x100fe20000004100 */
[----:B------:R-:W-:Y:S01]  /*e660*/  SHF.R.U32.HI R16, RZ, 0x10, R85 ;  /* 0x00000010ff107819 */ /* 0x000fe20000011655 */
[----:B------:R-:W-:Y:S01]  /*e670*/  HADD2.F32 R17, -RZ, R3.H0_H0 ;  /* 0x20000003ff117230 */ /* 0x000fe20000004100 */
[----:B------:R-:W-:Y:S01]  /*e680*/  SHF.R.U64 R28, R80, 0x10, R81 ;  /* 0x00000010501c7819 */ /* 0x000fe20000001251 */
[----:B------:R-:W2:Y:S01]  /*e690*/  LDS.128 R8, [R32+0x6100] ;  /* 0x0061000020087984 */ /* 0x000ea20000000c00 */
[----:B------:R-:W-:Y:S01]  /*e6a0*/  HADD2.F32 R3, -RZ, R108.H1_H1 ;  /* 0x3000006cff037230 */ /* 0x000fe20000004100 */
[----:B------:R-:W-:Y:S01]  /*e6b0*/  SHF.R.U64 R34, R82, 0x10, R83 ;  /* 0x0000001052227819 */ /* 0x000fe20000001253 */
[----:B------:R-:W-:Y:S01]  /*e6c0*/  HADD2.F32 R40, -RZ, R16.H0_H0 ;  /* 0x20000010ff287230 */ /* 0x000fe20000004100 */
[----:B------:R-:W-:-:S02]  /*e6d0*/  SHF.R.U64 R37, R84, 0x10, R85 ;  /* 0x0000001054257819 */ /* 0x000fc40000001255 */
[----:B------:R-:W-:Y:S01]  /*e6e0*/  SHF.R.U64 R38, R86, 0x10, R87 ;  /* 0x0000001056267819 */ /* 0x000fe20000001257 */
[----:B------:R-:W-:Y:S02]  /*e6f0*/  HADD2.F32 R34, -RZ, R34.H0_H0 ;  /* 0x20000022ff227230 */ /* 0x000fe40000004100 */
[----:B------:R-:W-:Y:S02]  /*e700*/  HADD2.F32 R37, -RZ, R37.H0_H0 ;  /* 0x20000025ff257230 */ /* 0x000fe40000004100 */
[----:B------:R-:W-:Y:S02]  /*e710*/  HADD2.F32 R38, -RZ, R38.H0_H0 ;  /* 0x20000026ff267230 */ /* 0x000fe40000004100 */
[----:B-1----:R-:W-:Y:S02]  /*e720*/  HADD2.F32 R19, -RZ, R7.H0_H0 ;  /* 0x20000007ff137230 */ /* 0x002fe40000004100 */
[--C-:B------:R-:W-:Y:S02]  /*e730*/  HADD2.F32 R21, -RZ, R5.reuse.H0_H0 ;  /* 0x20000005ff157230 */ /* 0x100fe40000004100 */
[----:B------:R-:W-:-:S02]  /*e740*/  HADD2.F32 R20, -RZ, R5.H1_H1 ;  /* 0x30000005ff147230 */ /* 0x000fc40000004100 */
[--C-:B------:R-:W-:Y:S02]  /*e750*/  HADD2.F32 R23, -RZ, R4.reuse.H0_H0 ;  /* 0x20000004ff177230 */ /* 0x100fe40000004100 */
        /* <DEDUP_REMOVED lines=17> */
[----:B------:R-:W-:Y:S01]  /*e870*/  FMUL.FTZ R5, R21, R3 ;  /* 0x0000000315057220 */ /* 0x000fe20000410000 */
        /* <DEDUP_REMOVED lines=10> */
[----:B------:R-:W-:Y:S02]  /*e920*/  FMUL.FTZ R17, R9, R15 ;  /* 0x0000000f09117220 */ /* 0x000fe40000410000 */
[----:B------:R-:W-:Y:S01]  /*e930*/  FFMA.FTZ R27, R11, R6, R5 ;  /* 0x000000060b1b7223 */ /* 0x000fe20000010005 */
[----:B------:R-:W-:Y:S01]  /*e940*/  HADD2.F32 R5, -RZ, R28.H0_H0 ;  /* 0x2000001cff057230 */ /* 0x000fe20000004100 */
[----:B------:R-:W-:Y:S01]  /*e950*/  FFMA.FTZ R29, R9, R40, R4 ;  /* 0x00000028091d7223 */ /* 0x000fe20000010004 */
[----:B------:R-:W-:Y:S01]  /*e960*/  HADD2.F32 R4, -RZ, R111.H1_H1 ;  /* 0x3000006fff047230 */ /* 0x000fe20000004100 */
[----:B------:R-:W-:Y:S02]  /*e970*/  FMUL.FTZ R15, R11, R3 ;  /* 0x000000030b0f7220 */ /* 0x000fe40000410000 */
[-C--:B------:R-:W-:Y:S02]  /*e980*/  FMUL.FTZ R3, R22, R0.reuse ;  /* 0x0000000016037220 */ /* 0x080fe40000410000 */
[----:B------:R-:W-:-:S02]  /*e990*/  FMUL.FTZ R14, R8, R0 ;  /* 0x00000000080e7220 */ /* 0x000fc40000410000 */
[-C--:B------:R-:W-:Y:S02]  /*e9a0*/  FMUL.FTZ R0, R25, R5.reuse ;  /* 0x0000000519007220 */ /* 0x080fe40000410000 */
[----:B------:R-:W-:Y:S02]  /*e9b0*/  FFMA.FTZ R28, R8, R4, R3 ;  /* 0x00000004081c7223 */ /* 0x000fe40000010003 */
[-C--:B------:R-:W-:Y:S02]  /*e9c0*/  FMUL.FTZ R3, R24, R34.reuse ;  /* 0x0000002218037220 */ /* 0x080fe40000410000 */
        /* <DEDUP_REMOVED lines=22> */
.L_x_803:
[----:B------:R-:W-:Y:S05]  /*eb30*/  BSYNC B2 ;  /* 0x0000000000027941 */ /* 0x000fea0003800000 */
.L_x_785:
[----:B------:R-:W-:Y:S01]  /*eb40*/  IMAD R0, R113, c[0x0][0x208], RZ ;  /* 0x0000820071007a24 */ /* 0x000fe200078e02ff */
[----:B-1----:R-:W-:Y:S01]  /*eb50*/  LOP3.LUT R7, R117, 0xfffffff8, RZ, 0xc0, !PT ;  /* 0xfffffff875077812 */ /* 0x002fe200078ec0ff */
[----:B------:R-:W-:Y:S01]  /*eb60*/  IMAD.WIDE.U32 R4, R119, c[0x0][0x208], RZ ;  /* 0x0000820077047a25 */ /* 0x000fe200078e00ff */
[----:B------:R-:W-:Y:S01]  /*eb70*/  SHF.R.S32.HI R16, RZ, 0x1f, R101 ;  /* 0x0000001fff107819 */ /* 0x000fe20000011465 */
[----:B------:R-:W-:-:S04]  /*eb80*/  DEPBAR.LE SB0, 0x0 ;  /* 0x000080000000791a */ /* 0x000fc80000000000 */
[----:B------:R-:W-:Y:S01]  /*eb90*/  IMAD R0, R119, c[0x0][0x20c], R0 ;  /* 0x0000830077007a24 */ /* 0x000fe200078e0200 */
[----:B------:R-:W-:Y:S01]  /*eba0*/  SHF.R.S32.HI R13, RZ, 0x1f, R107 ;  /* 0x0000001fff0d7819 */ /* 0x000fe2000001146b */
[----:B------:R-:W-:Y:S01]  /*ebb0*/  IMAD.IADD R7, R157, 0x1, -R7 ;  /* 0x000000019d077824 */ /* 0x000fe200078e0a07 */
[----:B------:R-:W-:Y:S01]  /*ebc0*/  ISETP.GE.AND P2, PT, R160, c[0x0][0x1d4], PT ;  /* 0x00007500a0007a0c */ /* 0x000fe20003f46270 */
[----:B------:R-:W-:Y:S01]  /*ebd0*/  IMAD.IADD R5, R5, 0x1, R0 ;  /* 0x0000000105057824 */ /* 0x000fe200078e0200 */
[----:B------:R-:W-:Y:S01]  /*ebe0*/  P2R R64, PR, RZ, 0x8 ;  /* 0x00000008ff407803 */ /* 0x000fe20000000000 */
[----:B------:R-:W-:Y:S01]  /*ebf0*/  IMAD R0, R114, c[0x0][0x218], RZ ;  /* 0x0000860072007a24 */ /* 0x000fe200078e02ff */
[----:B------:R-:W-:Y:S01]  /*ec00*/  LEA.HI R3, R7, R7, RZ, 0x1 ;  /* 0x0000000707037211 */ /* 0x000fe200078f08ff */
[----:B------:R-:W-:Y:S01]  /*ec10*/  IMAD.WIDE.U32 R4, R118, c[0x0][0x218], R4 ;  /* 0x0000860076047a25 */ /* 0x000fe200078e0004 */
[----:B------:R-:W-:Y:S01]  /*ec20*/  SHF.R.S32.HI R161, RZ, 0x1f, R160 ;  /* 0x0000001fffa17819 */ /* 0x000fe200000114a0 */
[----:B------:R-:W-:-:S02]  /*ec30*/  UISETP.GE.AND UP0, UPT, UR8, 0x2, UPT ;  /* 0x000000020800788c */ /* 0x000fc4000bf06270 */
[----:B------:R-:W-:Y:S01]  /*ec40*/  IMAD R0, R118, c[0x0][0x21c], R0 ;  /* 0x0000870076007a24 */ /* 0x000fe200078e0200 */
[----:B------:R-:W-:Y:S01]  /*ec50*/  BAR.SYNC.DEFER_BLOCKING 0x0 ;  /* 0x0000000000007b1d */ /* 0x000fe20000010000 */
[----:B------:R-:W-:Y:S01]  /*ec60*/  IADD3 R6, P0, R4, UR24, RZ ;  /* 0x0000001804067c10 */ /* 0x000fe2000ff1e0ff */
[----:B------:R-:W-:-:S03]  /*ec70*/  IMAD.WIDE R14, R160, 0x2, RZ ;  /* 0x00000002a00e7825 */ /* 0x000fc600078e02ff */
[----:B------:R-:W-:Y:S01]  /*ec80*/  IADD3.X R4, R5, UR10, R0, P0, !PT ;  /* 0x0000000a05047c10 */ /* 0x000fe200087fe400 */
[----:B------:R-:W-:Y:S01]  /*ec90*/  IMAD.SHL.U32 R248, R248, 0x2, RZ ;  /* 0x00000002f8f87824 */ /* 0x000fe200078e00ff */
[C---:B------:R-:W-:Y:S02]  /*eca0*/  LEA R0, P0, R6.reuse, c[0x0][0x1f8], 0x1 ;  /* 0x00007e0006007a11 */ /* 0x040fe400078008ff */
[----:B------:R-:W-:Y:S02]  /*ecb0*/  LEA.HI R5, R93, R93, RZ, 0x1 ;  /* 0x0000005d5d057211 */ /* 0x000fe400078f08ff */
[----:B------:R-:W-:Y:S01]  /*ecc0*/  LEA.HI.X R4, R6, c[0x0][0x1fc], R4, 0x1, P0 ;  /* 0x00007f0006047a11 */ /* 0x000fe200000f0c04 */
[----:B------:R-:W1:Y:S01]  /*ecd0*/  SHFL.IDX PT, R11, R0, RZ, 0x1c1f ;  /* 0x001c1fff000b7589 */ /* 0x000e6200000e0000 */
[----:B------:R-:W-:Y:S02]  /*ece0*/  SHF.R.S32.HI R6, RZ, 0x1, R3 ;  /* 0x00000001ff067819 */ /* 0x000fe40000011403 */
[----:B------:R-:W-:Y:S01]  /*ecf0*/  LOP3.LUT R5, R5, 0xfffffffe, RZ, 0xc0, !PT ;  /* 0xfffffffe05057812 */ /* 0x000fe200078ec0ff */
[----:B------:R-:W2:Y:S01]  /*ed00*/  SHFL.IDX PT, R12, R4, RZ, 0x1c1f ;  /* 0x001c1fff040c7589 */ /* 0x000ea200000e0000 */
[----:B------:R-:W-:-:S03]  /*ed10*/  LOP3.LUT P1, RZ, R6, 0x2, RZ, 0xc0, !PT ;  /* 0x0000000206ff7812 */ /* 0x000fc6000782c0ff */
[----:B------:R3:W4:Y:S01]  /*ed20*/  SHFL.IDX PT, R9, R0, 0x1, 0x1c1f ;  /* 0x003c1f0000097f89 */ /* 0x00072200000e0000 */
[----:B------:R-:W-:-:S03]  /*ed30*/  IMAD.IADD R8, R93, 0x1, -R5 ;  /* 0x000000015d087824 */ /* 0x000fc600078e0a05 */
[----:B------:R5:W5:Y:S01]  /*ed40*/  SHFL.IDX PT, R10, R4, 0x1, 0x1c1f ;  /* 0x003c1f00040a7f89 */ /* 0x000b6200000e0000 */
[----:B-1----:R-:W-:-:S05]  /*ed50*/  IADD3 R58, P0, R11, R14, RZ ;  /* 0x0000000e0b3a7210 */ /* 0x002fca0007f1e0ff */
[----:B--2---:R-:W-:Y:S01]  /*ed60*/  IMAD.X R59, R12, 0x1, R15, P0 ;  /* 0x000000010c3b7824 */ /* 0x004fe200000e060f */
[----:B---3--:R-:W-:Y:S01]  /*ed70*/  LOP3.LUT R0, R3, 0x3fffffe, RZ, 0xc0, !PT ;  /* 0x03fffffe03007812 */ /* 0x008fe200078ec0ff */
[----:B------:R-:W-:Y:S01]  /*ed80*/  IMAD.SHL.U32 R3, R6, 0x40, RZ ;  /* 0x0000004006037824 */ /* 0x000fe200078e00ff */
[----:B----4-:R-:W-:Y:S02]  /*ed90*/  IADD3 R56, P0, R14, R9, RZ ;  /* 0x000000090e387210 */ /* 0x010fe40007f1e0ff */
[----:B-----5:R-:W-:Y:S01]  /*eda0*/  LOP3.LUT R4, R112, 0x7fffffe, RZ, 0xc0, !PT ;  /* 0x07fffffe70047812 */ /* 0x020fe200078ec0ff */
[----:B------:R-:W-:Y:S01]  /*edb0*/  IMAD.IADD R5, R7, 0x1, -R0 ;  /* 0x0000000107057824 */ /* 0x000fe200078e0a00 */
[----:B------:R-:W-:Y:S01]  /*edc0*/  LOP3.LUT R0, R3, 0xc0, RZ, 0xc0, !PT ;  /* 0x000000c003007812 */ /* 0x000fe200078ec0ff */
[----:B------:R-:W-:Y:S01]  /*edd0*/  IMAD.SHL.U32 R7, R116, 0x8, RZ ;  /* 0x0000000874077824 */ /* 0x000fe200078e00ff */
[----:B------:R-:W-:Y:S01]  /*ede0*/  SHF.R.S32.HI R6, RZ, 0x1f, R100 ;  /* 0x0000001fff067819 */ /* 0x000fe20000011464 */
[----:B------:R-:W-:Y:S01]  /*edf0*/  IMAD.IADD R150, R107, 0x1, -R4 ;  /* 0x000000016b967824 */ /* 0x000fe200078e0a04 */
[----:B------:R-:W-:Y:S01]  /*ee00*/  LEA.HI R4, R16, R101, RZ, 0x3 ;  /* 0x0000006510047211 */ /* 0x000fe200078f18ff */
[----:B------:R-:W-:Y:S01]  /*ee10*/  IMAD.X R57, R15, 0x1, R10, P0 ;  /* 0x000000010f397824 */ /* 0x000fe200000e060a */
[----:B------:R-:W-:-:S02]  /*ee20*/  LOP3.LUT R3, R0, 0x8, R7, 0xf8, !PT ;  /* 0x0000000800037812 */ /* 0x000fc400078ef807 */
[----:B------:R-:W-:Y:S02]  /*ee30*/  SHF.R.U32.HI R0, RZ, 0x3, R0 ;  /* 0x00000003ff007819 */ /* 0x000fe40000011600 */
[----:B------:R-:W-:Y:S02]  /*ee40*/  LOP3.LUT R158, R4, 0xfffffff8, RZ, 0xc0, !PT ;  /* 0xfffffff8049e7812 */ /* 0x000fe400078ec0ff */
[----:B------:R-:W-:Y:S01]  /*ee50*/  LOP3.LUT R3, R3, R0, RZ, 0x3c, !PT ;  /* 0x0000000003037212 */ /* 0x000fe200078e3cff */
[----:B------:R-:W-:Y:S01]  /*ee60*/  IMAD R0, R8, 0x8, R5 ;  /* 0x0000000808007824 */ /* 0x000fe200078e0205 */
[----:B------:R-:W-:Y:S01]  /*ee70*/  LEA.HI R7, R13, R107, RZ, 0x3 ;  /* 0x0000006b0d077211 */ /* 0x000fe200078f18ff */
[----:B------:R-:W-:Y:S01]  /*ee80*/  IMAD.WIDE R4, R158, 0x2, RZ ;  /* 0x000000029e047825 */ /* 0x000fe200078e02ff */
[----:B------:R-:W-:Y:S01]  /*ee90*/  LEA.HI R6, R6, R100, RZ, 0x3 ;  /* 0x0000006406067211 */ /* 0x000fe200078f18ff */
[----:B------:R-:W-:Y:S01]  /*eea0*/  STL [R1+0x2c], R158 ;  /* 0x00002c9e01007387 */ /* 0x000fe20000100800 */
[----:B------:R-:W-:Y:S01]  /*eeb0*/  SHF.R.S32.HI R159, RZ, 0x1f, R158 ;  /* 0x0000001fff9f7819 */ /* 0x000fe2000001149e */
[----:B------:R-:W-:Y:S01]  /*eec0*/  IMAD.SHL.U32 R7, R7, 0x20, RZ ;  /* 0x0000002007077824 */ /* 0x000fe200078e00ff */
[----:B------:R-:W-:Y:S01]  /*eed0*/  IADD3 R54, P0, R11, R4, RZ ;  /* 0x000000040b367210 */ /* 0x000fe20007f1e0ff */
[----:B------:R-:W-:Y:S01]  /*eee0*/  IMAD.U32 R0, R0, 0x20, R3 ;  /* 0x0000002000007824 */ /* 0x000fe200078e0003 */
[----:B------:R-:W-:Y:S01]  /*eef0*/  LOP3.LUT R155, R6, 0xfffffff8, RZ, 0xc0, !PT ;  /* 0xfffffff8069b7812 */ /* 0x000fe200078ec0ff */
[----:B------:R-:W-:Y:S01]  /*ef00*/  IMAD.SHL.U32 R3, R115, 0x40, RZ ;  /* 0x0000004073037824 */ /* 0x000fe200078e00ff */
[----:B------:R-:W-:Y:S01]  /*ef10*/  LOP3.LUT R149, R7, 0xffffff00, RZ, 0xc0, !PT ;  /* 0xffffff0007957812 */ /* 0x000fe200078ec0ff */
[----:B------:R-:W-:Y:S01]  /*ef20*/  IMAD.X R55, R12, 0x1, R5, P0 ;  /* 0x000000010c377824 */ /* 0x000fe200000e0605 */
[-C--:B------:R-:W-:Y:S01]  /*ef30*/  IADD3 R52, P0, R4, R9.reuse, RZ ;  /* 0x0000000904347210 */ /* 0x080fe20007f1e0ff */
[----:B------:R-:W-:Y:S01]  /*ef40*/  IMAD.SHL.U32 R8, R8, 0x8, RZ ;  /* 0x0000000808087824 */ /* 0x000fe200078e00ff */
[----:B------:R-:W-:Y:S01]  /*ef50*/  LOP3.LUT R3, R3, 0xc0, RZ, 0xc0, !PT ;  /* 0x000000c003037812 */ /* 0x000fe200078ec0ff */
[----:B------:R-:W-:Y:S01]  /*ef60*/  IMAD.WIDE R6, R155, 0x2, RZ ;  /* 0x000000029b067825 */ /* 0x000fe200078e02ff */
[----:B------:R-:W-:Y:S01]  /*ef70*/  SHF.R.S32.HI R156, RZ, 0x1f, R155 ;  /* 0x0000001fff9c7819 */ /* 0x000fe2000001149b */
[----:B------:R-:W-:Y:S01]  /*ef80*/  STL [R1+0x3c], R155 ;  /* 0x00003c9b01007387 */ /* 0x000fe20000100800 */
[----:B------:R-:W-:Y:S01]  /*ef90*/  LOP3.LUT R8, R3, 0x8, R8, 0xf8, !PT ;  /* 0x0000000803087812 */ /* 0x000fe200078ef808 */
[----:B------:R-:W-:Y:S01]  /*efa0*/  IMAD.X R53, R5, 0x1, R10, P0 ;  /* 0x0000000105357824 */ /* 0x000fe200000e060a */
[----:B------:R-:W-:Y:S01]  /*efb0*/  SHF.R.U32.HI R4, RZ, 0x3, R3 ;  /* 0x00000003ff047819 */ /* 0x000fe20000011603 */
[----:B------:R-:W-:Y:S01]  /*efc0*/  IMAD R3, R152, 0x200, R149 ;  /* 0x0000020098037824 */ /* 0x000fe200078e0295 */
[----:B------:R-:W-:Y:S01]  /*efd0*/  IADD3 R38, P0, R11, R6, RZ ;  /* 0x000000060b267210 */ /* 0x000fe20007f1e0ff */
[----:B------:R-:W-:Y:S01]  /*efe0*/  IMAD.SHL.U32 R220, R0, 0x2, RZ ;  /* 0x0000000200dc7824 */ /* 0x000fe200078e00ff */
[----:B------:R-:W-:Y:S01]  /*eff0*/  LOP3.LUT R148, R8, R4, RZ, 0x3c, !PT ;  /* 0x0000000408947212 */ /* 0x000fe200078e3cff */
[----:B------:R-:W-:Y:S01]  /*f000*/  IMAD R0, R150, 0x20, R3 ;  /* 0x0000002096007824 */ /* 0x000fe200078e0203 */
[----:B------:R-:W-:Y:S01]  /*f010*/  STL [R1+0x48], R161 ;  /* 0x000048a101007387 */ /* 0x000fe20000100800 */
[----:B------:R-:W-:Y:S01]  /*f020*/  IMAD.X R39, R12, 0x1, R7, P0 ;  /* 0x000000010c277824 */ /* 0x000fe200000e0607 */
[----:B------:R-:W-:Y:S01]  /*f030*/  IADD3 R36, P0, R6, R9, RZ ;  /* 0x0000000906247210 */ /* 0x000fe20007f1e0ff */
[----:B------:R-:W-:Y:S01]  /*f040*/  IMAD.IADD R0, R148, 0x1, R0 ;  /* 0x0000000194007824 */ /* 0x000fe200078e0200 */
[C---:B------:R-:W-:Y:S01]  /*f050*/  IADD3 R3, R220.reuse, 0x3100, RZ ;  /* 0x00003100dc037810 */ /* 0x040fe20007ffe0ff */
[----:B------:R-:W-:Y:S01]  /*f060*/  LDSM.16.M88.4 R24, [R220+0x3900] ;  /* 0x00390000dc18783b */ /* 0x000fe20000000200 */
[----:B------:R-:W-:Y:S01]  /*f070*/  IADD3 R225, R220, 0x3120, RZ ;  /* 0x00003120dce17810 */ /* 0x000fe20007ffe0ff */
[----:B------:R-:W-:Y:S01]  /*f080*/  IMAD.X R37, R7, 0x1, R10, P0 ;  /* 0x0000000107257824 */ /* 0x000fe200000e060a */
[----:B------:R-:W-:Y:S01]  /*f090*/  ISETP.LT.OR P0, PT, R104, 0x1, P2 ;  /* 0x000000016800780c */ /* 0x000fe20001701670 */
[----:B------:R-:W-:Y:S01]  /*f0a0*/  IMAD.SHL.U32 R223, R0, 0x2, RZ ;  /* 0x0000000200df7824 */ /* 0x000fe200078e00ff */
[----:B------:R-:W-:Y:S01]  /*f0b0*/  @P1 IADD3 R225, R3, -0x20, RZ ;  /* 0xffffffe003e11810 */ /* 0x000fe20007ffe0ff */
[----:B------:R-:W-:Y:S01]  /*f0c0*/  LDSM.16.M88.4 R32, [R220+0x3100] ;  /* 0x00310000dc20783b */ /* 0x000fe20000000200 */
[----:B------:R-:W-:Y:S01]  /*f0d0*/  ISETP.GE.AND P1, PT, R101, c[0x0][0x1d4], PT ;  /* 0x0000750065007a0c */ /* 0x000fe20003f26270 */
[----:B------:R-:W-:Y:S01]  /*f0e0*/  IMAD R224, R2, 0x2, R223 ;  /* 0x0000000202e07824 */ /* 0x000fe200078e02df */
[----:B------:R-:W-:Y:S01]  /*f0f0*/  ISETP.LT.OR P2, PT, R104, 0x21, P2 ;  /* 0x000000216800780c */ /* 0x000fe20001741670 */
[----:B------:R-:W1:Y:S01]  /*f100*/  LDSM.16.M88.4 R4, [R223+0x7100] ;  /* 0x00710000df04783b */ /* 0x000e620000000200 */
[----:B------:R-:W-:Y:S01]  /*f110*/  IMAD R0, R150, 0x20, R149 ;  /* 0x0000002096007824 */ /* 0x000fe200078e0295 */
[----:B------:R-:W-:-:S02]  /*f120*/  IADD3 R236, R225, 0x400, RZ ;  /* 0x00000400e1ec7810 */ /* 0x000fc40007ffe0ff */
[----:B------:R-:W2:Y:S01]  /*f130*/  LDSM.16.M88.4 R28, [R220+0x3500] ;  /* 0x00350000dc1c783b */ /* 0x000ea20000000200 */
[----:B------:R-:W-:Y:S01]  /*f140*/  IMAD.IADD R0, R148, 0x1, R0 ;  /* 0x0000000194007824 */ /* 0x000fe200078e0200 */
[C---:B------:R-:W-:Y:S02]  /*f150*/  IADD3 R235, R225.reuse, 0x800, RZ ;  /* 0x00000800e1eb7810 */ /* 0x040fe40007ffe0ff */
[----:B------:R-:W3:Y:S01]  /*f160*/  LDSM.16.M88.4 R20, [R220+0x3d00] ;  /* 0x003d0000dc14783b */ /* 0x000ee20000000200 */
[C---:B------:R-:W-:Y:S02]  /*f170*/  IADD3 R234, R225.reuse, 0xc00, RZ ;  /* 0x00000c00e1ea7810 */ /* 0x040fe40007ffe0ff */
[C---:B------:R-:W-:Y:S01]  /*f180*/  IADD3 R233, R225.reuse, 0x1000, RZ ;  /* 0x00001000e1e97810 */ /* 0x040fe20007ffe0ff */
[----:B------:R-:W4:Y:S01]  /*f190*/  LDSM.16.M88.4 R8, [R223+0x6100] ;  /* 0x00610000df08783b */ /* 0x000f220000000200 */
[C---:B------:R-:W-:Y:S02]  /*f1a0*/  IADD3 R232, R225.reuse, 0x1400, RZ ;  /* 0x00001400e1e87810 */ /* 0x040fe40007ffe0ff */
[C---:B------:R-:W-:Y:S01]  /*f1b0*/  IADD3 R231, R225.reuse, 0x1800, RZ ;  /* 0x00001800e1e77810 */ /* 0x040fe20007ffe0ff */
[----:B------:R-:W-:Y:S01]  /*f1c0*/  LDSM.16.M88.4 R16, [R224+0x6100] ;  /* 0x00610000e010783b */ /* 0x000fe20000000200 */
[----:B------:R-:W-:-:S02]  /*f1d0*/  IADD3 R230, R225, 0x1c00, RZ ;  /* 0x00001c00e1e67810 */ /* 0x000fc40007ffe0ff */
[C---:B------:R-:W-:Y:S01]  /*f1e0*/  IADD3 R229, R225.reuse, 0x2000, RZ ;  /* 0x00002000e1e57810 */ /* 0x040fe20007ffe0ff */
[----:B------:R-:W-:Y:S01]  /*f1f0*/  LDSM.16.M88.4 R12, [R224+0x7100] ;  /* 0x00710000e00c783b */ /* 0x000fe20000000200 */
[C---:B------:R-:W-:Y:S02]  /*f200*/  IADD3 R228, R225.reuse, 0x2400, RZ ;  /* 0x00002400e1e47810 */ /* 0x040fe40007ffe0ff */
[C---:B------:R-:W-:Y:S01]  /*f210*/  IADD3 R227, R225.reuse, 0x2800, RZ ;  /* 0x00002800e1e37810 */ /* 0x040fe20007ffe0ff */
[----:B------:R-:W-:Y:S01]  /*f220*/  LDSM.16.M88.4 R48, [R225] ;  /* 0x00000000e130783b */ /* 0x000fe20000000200 */
[----:B------:R-:W-:-:S03]  /*f230*/  IADD3 R226, R225, 0x2c00, RZ ;  /* 0x00002c00e1e27810 */ /* 0x000fc60007ffe0ff */
[----:B------:R-:W-:Y:S04]  /*f240*/  LDSM.16.M88.4 R44, [R225+0x400] ;  /* 0x00040000e12c783b */ /* 0x000fe80000000200 */
[----:B------:R-:W5:Y:S04]  /*f250*/  LDSM.16.M88.4 R40, [R225+0x800] ;  /* 0x00080000e128783b */ /* 0x000f680000000200 */
[----:B------:R-:W3:Y:S04]  /*f260*/  LDSM.16.M88.4 R60, [R225+0xc00] ;  /* 0x000c0000e13c783b */ /* 0x000ee80000000200 */
[----:B------:R-:W-:Y:S01]  /*f270*/  @!PT LDS RZ, [RZ] ;  /* 0x00000000fffff984 */ /* 0x000fe20000000800 */
[----:B------:R-:W-:Y:S01]  /*f280*/  @!PT LDS RZ, [RZ] ;  /* 0x00000000fffff984 */ /* 0x000fe20000000800 */
[----:B------:R-:W-:Y:S01]  /*f290*/  @!PT LDS RZ, [RZ] ;  /* 0x00000000fffff984 */ /* 0x000fe20000000800 */
[----:B------:R3:W-:Y:S01]  /*f2a0*/  LDGSTS.E.BYPASS.LTC128B.128 [R248+0x100], [R58.64], !P0 ;  /* 0x001000003af87fae */ /* 0x0007e2000c101d54 */
[C---:B------:R-:W-:Y:S01]  /*f2b0*/  ISETP.LT.OR P0, PT, R104.reuse, 0x1, P1 ;  /* 0x000000016800780c */ /* 0x040fe20000f01670 */
[C---:B-1----:R-:W-:Y:S01]  /*f2c0*/  HMMA.16816.F32 R76, R4.reuse, R32, RZ ;  /* 0x00000020044c723c */ /* 0x042fe200000018ff */
[----:B------:R-:W-:Y:S01]  /*f2d0*/  ISETP.LT.OR P1, PT, R104, 0x21, P1 ;  /* 0x000000216800780c */ /* 0x000fe20000f21670 */
[----:B------:R-:W-:Y:S04]  /*f2e0*/  STL [R1+0x38], R159 ;  /* 0x0000389f01007387 */ /* 0x000fe80000100800 */
[----:B------:R-:W-:Y:S02]  /*f2f0*/  STL [R1+0x44], R156 ;  /* 0x0000449c01007387 */ /* 0x000fe40000100800 */
[----:B--2---:R-:W-:Y:S04]  /*f300*/  HMMA.16816.F32 R68, R4, R28, RZ ;  /* 0x0000001c0444723c */ /* 0x004fe800000018ff */
[----:B------:R1:W-:Y:S01]  /*f310*/  LDGSTS.E.BYPASS.LTC128B.128 [R248+0x1100], [R54.64], !P0 ;  /* 0x0110000036f87fae */ /* 0x0003e2000c101d54 */
[----:B------:R-:W-:-:S03]  /*f320*/  ISETP.GE.AND P0, PT, R100, c[0x0][0x1d4], PT ;  /* 0x0000750064007a0c */ /* 0x000fc60003f06270 */
[----:B------:R-:W-:Y:S01]  /*f330*/  HMMA.16816.F32 R100, R4, R26, RZ ;  /* 0x0000001a0464723c */ /* 0x000fe200000018ff */
[C---:B------:R-:W-:Y:S02]  /*f340*/  ISETP.LT.OR P3, PT, R104.reuse, 0x1, P0 ;  /* 0x000000016800780c */ /* 0x040fe40000761670 */
[----:B------:R-:W-:-:S05]  /*f350*/  ISETP.LT.OR P0, PT, R104, 0x21, P0 ;  /* 0x000000216800780c */ /* 0x000fca0000701670 */
[C---:B------:R-:W-:Y:S06]  /*f360*/  HMMA.16816.F32 R72, R4.reuse, R34, RZ ;  /* 0x000000220448723c */ /* 0x040fec00000018ff */
[----:B------:R2:W-:Y:S01]  /*f370*/  LDGSTS.E.BYPASS.LTC128B.128 [R248+0x2100], [R38.64], !P3 ;  /* 0x0210000026f87fae */ /* 0x0005e2000d901d54 */
[----:B------:R-:W-:Y:S01]  /*f380*/  ISETP.NE.AND P3, PT, R64, RZ, PT ;  /* 0x000000ff4000720c */ /* 0x000fe20003f65270 */
[C---:B------:R-:W-:Y:S02]  /*f390*/  HMMA.16816.F32 R96, R4.reuse, R30, RZ ;  /* 0x0000001e0460723c */ /* 0x040fe400000018ff */
[----:B------:R1:W-:Y:S04]  /*f3a0*/  LDGSTS.E.BYPASS.LTC128B.128 [R248+0x900], [R56.64], !P2 ;  /* 0x0090000038f87fae */ /* 0x0003e8000d101d54 */
[----:B------:R2:W-:Y:S02]  /*f3b0*/  LDGSTS.E.BYPASS.LTC128B.128 [R248+0x1900], [R52.64], !P1 ;  /* 0x0190000034f87fae */ /* 0x0005e4000c901d54 */
[----:B------:R-:W-:Y:S02]  /*f3c0*/  HMMA.16816.F32 R64, R4, R24, RZ ;  /* 0x000000180440723c */ /* 0x000fe400000018ff */
[----:B------:R5:W-:Y:S01]  /*f3d0*/  LDGSTS.E.BYPASS.LTC128B.128 [R248+0x2900], [R36.64], !P0 ;  /* 0x0290000024f87fae */ /* 0x000be2000c101d54 */
[----:B------:R-:W-:-:S03]  /*f3e0*/  PLOP3.LUT P0, PT, PT, PT, UP0, 0x80, 0x0 ;  /* 0x000000000000781c */ /* 0x000fc60003f0f008 */
[----:B------:R-:W0:Y:S02]  /*f3f0*/  LDGDEPBAR ;  /* 0x00000000000079af */ /* 0x000e240000000000 */
[----:B---3--:R-:W-:Y:S08]  /*f400*/  HMMA.16816.F32 R92, R4, R22, RZ ;  /* 0x00000016045c723c */ /* 0x008ff000000018ff */
[----:B----4-:R-:W-:Y:S08]  /*f410*/  HMMA.16816.F32 R88, R8, R32, RZ ;  /* 0x000000200858723c */ /* 0x010ff000000018ff */
[----:B-1----:R-:W-:Y:S01]  /*f420*/  HMMA.16816.F32 R56, R4, R20, RZ ;  /* 0x000000140438723c */ /* 0x002fe200000018ff */
[----:B--2---:R-:W-:Y:S04]  /*f430*/  LDSM.16.M88.4 R52, [R220+0x4500] ;  /* 0x00450000dc34783b */ /* 0x004fe80000000200 */
[----:B-----5:R-:W-:Y:S03]  /*f440*/  LDSM.16.M88.4 R36, [R220+0x4900] ;  /* 0x00490000dc24783b */ /* 0x020fe60000000200 */
[C---:B------:R-:W-:Y:S08]  /*f450*/  HMMA.16816.F32 R84, R8.reuse, R34, RZ ;  /* 0x000000220854723c */ /* 0x040ff000000018ff */
[C---:B------:R-:W-:Y:S08]  /*f460*/  HMMA.16816.F32 R32, R8.reuse, R28, RZ ;  /* 0x0000001c0820723c */ /* 0x040ff000000018ff */
[C---:B------:R-:W-:Y:S08]  /*f470*/  HMMA.16816.F32 R80, R8.reuse, R30, RZ ;  /* 0x0000001e0850723c */ /* 0x040ff000000018ff */
[C---:B------:R-:W-:Y:S08]  /*f480*/  HMMA.16816.F32 R28, R8.reuse, R24, RZ ;  /* 0x00000018081c723c */ /* 0x040ff000000018ff */
[C---:B------:R-:W-:Y:S08]  /*f490*/  HMMA.16816.F32 R4, R8.reuse, R20, RZ ;  /* 0x000000140804723c */ /* 0x040ff000000018ff */
[C---:B------:R-:W-:Y:S08]  /*f4a0*/  HMMA.16816.F32 R24, R8.reuse, R26, RZ ;  /* 0x0000001a0818723c */ /* 0x040ff000000018ff */
[----:B------:R-:W-:Y:S01]  /*f4b0*/  HMMA.16816.F32 R20, R8, R22, RZ ;  /* 0x000000160814723c */ /* 0x000fe200000018ff */
[----:B------:R-:W1:Y:S07]  /*f4c0*/  LDSM.16.M88.4 R8, [R223+0x9100] ;  /* 0x00910000df08783b */ /* 0x000e6e0000000200 */
[C---:B------:R-:W-:Y:S08]  /*f4d0*/  HMMA.16816.F32 R112, R12.reuse, R42, R100 ;  /* 0x0000002a0c70723c */ /* 0x040ff00000001864 */
[C---:B------:R-:W-:Y:S08]  /*f4e0*/  HMMA.16816.F32 R76, R12.reuse, R48, R76 ;  /* 0x000000300c4c723c */ /* 0x040ff0000000184c */
[C---:B------:R-:W-:Y:S08]  /*f4f0*/  HMMA.16816.F32 R104, R12.reuse, R44, R68 ;  /* 0x0000002c0c68723c */ /* 0x040ff00000001844 */
[C---:B------:R-:W-:Y:S08]  /*f500*/  HMMA.16816.F32 R128, R12.reuse, R40, R64 ;  /* 0x000000280c80723c */ /* 0x040ff00000001840 */
[C---:B------:R-:W-:Y:S01]  /*f510*/  HMMA.16816.F32 R108, R12.reuse, R60, R56 ;  /* 0x0000003c0c6c723c */ /* 0x040fe20000001838 */
[----:B------:R-:W2:Y:S07]  /*f520*/  LDSM.16.M88.4 R56, [R220+0x4100] ;  /* 0x00410000dc38783b */ /* 0x000eae0000000200 */
[C---:B------:R-:W-:Y:S08]  /*f530*/  HMMA.16816.F32 R72, R12.reuse, R50, R72 ;  /* 0x000000320c48723c */ /* 0x040ff00000001848 */
[C---:B------:R-:W-:Y:S08]  /*f540*/  HMMA.16816.F32 R96, R12.reuse, R46, R96 ;  /* 0x0000002e0c60723c */ /* 0x040ff00000001860 */
[----:B------:R-:W-:Y:S01]  /*f550*/  HMMA.16816.F32 R100, R12, R62, R92 ;  /* 0x0000003e0c64723c */ /* 0x000fe2000000185c */
[----:B------:R-:W3:Y:S07]  /*f560*/  LDSM.16.M88.4 R12, [R223+0x8100] ;  /* 0x00810000df0c783b */ /* 0x000eee0000000200 */
[C---:B------:R-:W-:Y:S08]  /*f570*/  HMMA.16816.F32 R92, R16.reuse, R48, R88 ;  /* 0x00000030105c723c */ /* 0x040ff00000001858 */
[C---:B------:R-:W-:Y:S01]  /*f580*/  HMMA.16816.F32 R116, R16.reuse, R44, R32 ;  /* 0x0000002c1074723c */ /* 0x040fe20000001820 */
[----:B------:R-:W4:Y:S07]  /*f590*/  LDSM.16.M88.4 R32, [R220+0x4d00] ;  /* 0x004d0000dc20783b */ /* 0x000f2e0000000200 */
[C---:B------:R-:W-:Y:S08]  /*f5a0*/  HMMA.16816.F32 R48, R16.reuse, R50, R84 ;  /* 0x000000321030723c */ /* 0x040ff00000001854 */
[C---:B------:R-:W-:Y:S01]  /*f5b0*/  HMMA.16816.F32 R120, R16.reuse, R40, R28 ;  /* 0x000000281078723c */ /* 0x040fe2000000181c */
[----:B------:R-:W-:Y:S07]  /*f5c0*/  LDSM.16.M88.4 R28, [R225+0x1000] ;  /* 0x00100000e11c783b */ /* 0x000fee0000000200 */
[C---:B------:R-:W-:Y:S01]  /*f5d0*/  HMMA.16816.F32 R124, R16.reuse, R60, R4 ;  /* 0x0000003c107c723c */ /* 0x040fe20000001804 */
[----:B------:R-:W5:Y:S07]  /*f5e0*/  LDSM.16.M88.4 R4, [R224+0x9100] ;  /* 0x00910000e004783b */ /* 0x000f6e0000000200 */
[C---:B------:R-:W-:Y:S08]  /*f5f0*/  HMMA.16816.F32 R44, R16.reuse, R46, R80 ;  /* 0x0000002e102c723c */ /* 0x040ff00000001850 */
[C---:B------:R-:W-:Y:S01]  /*f600*/  HMMA.16816.F32 R64, R16.reuse, R42, R24 ;  /* 0x0000002a1040723c */ /* 0x040fe20000001818 */
[----:B------:R-:W-:Y:S04]  /*f610*/  LDSM.16.M88.4 R40, [R225+0x1800] ;  /* 0x00180000e128783b */ /* 0x000fe80000000200 */
[----:B------:R-:W-:Y:S03]  /*f620*/  LDSM.16.M88.4 R24, [R225+0x1400] ;  /* 0x00140000e118783b */ /* 0x000fe60000000200 */
[----:B------:R-:W-:Y:S01]  /*f630*/  HMMA.16816.F32 R16, R16, R62, R20 ;  /* 0x0000003e1010723c */ /* 0x000fe20000001814 */
[----:B------:R-:W4:Y:S04]  /*f640*/  LDSM.16.M88.4 R20, [R224+0x8100] ;  /* 0x00810000e014783b */ /* 0x000f280000000200 */
[----:B------:R-:W4:Y:S03]  /*f650*/  LDSM.16.M88.4 R60, [R225+0x1c00] ;  /* 0x001c0000e13c783b */ /* 0x000f260000000200 */
[C---:B-1----:R-:W-:Y:S08]  /*f660*/  HMMA.16816.F32 R84, R8.reuse, R54, R96 ;  /* 0x000000360854723c */ /* 0x042ff00000001860 */
[-C--:B--2---:R-:W-:Y:S08]  /*f670*/  HMMA.16816.F32 R68, R8, R56.reuse, R76 ;  /* 0x000000380844723c */ /* 0x084ff0000000184c */
[----:B---3--:R-:W-:Y:S08]  /*f680*/  HMMA.16816.F32 R96, R12, R56, R92 ;  /* 0x000000380c60723c */ /* 0x008ff0000000185c */
[-C--:B------:R-:W-:Y:S08]  /*f690*/  HMMA.16816.F32 R76, R8, R58.reuse, R72 ;  /* 0x0000003a084c723c */ /* 0x080ff00000001848 */
[----:B------:R-:W-:Y:S01]  /*f6a0*/  HMMA.16816.F32 R92, R12, R58, R48 ;  /* 0x0000003a0c5c723c */ /* 0x000fe20000001830 */
[----:B------:R-:W-:Y:S07]  /*f6b0*/  LDSM.16.M88.4 R48, [R220+0x5100] ;  /* 0x00510000dc30783b */ /* 0x000fee0000000200 */
[C---:B------:R-:W-:Y:S08]  /*f6c0*/  HMMA.16816.F32 R88, R8.reuse, R52, R104 ;  /* 0x000000340858723c */ /* 0x040ff00000001868 */
[----:B------:R-:W-:Y:S08]  /*f6d0*/  HMMA.16816.F32 R112, R8, R38, R112 ;  /* 0x000000260870723c */ /* 0x000ff00000001870 */
[----:B------:R-:W-:Y:S08]  /*f6e0*/  HMMA.16816.F32 R80, R12, R52, R116 ;  /* 0x000000340c50723c */ /* 0x000ff00000001874 */
[C---:B------:R-:W-:Y:S08]  /*f6f0*/  HMMA.16816.F32 R104, R8.reuse, R36, R128 ;  /* 0x000000240868723c */ /* 0x040ff00000001880 */
[C---:B----4-:R-:W-:Y:S08]  /*f700*/  HMMA.16816.F32 R108, R8.reuse, R32, R108 ;  /* 0x00000020086c723c */ /* 0x050ff0000000186c */
[----:B------:R-:W-:Y:S08]  /*f710*/  HMMA.16816.F32 R100, R8, R34, R100 ;  /* 0x000000220864723c */ /* 0x000ff00000001864 */
[C---:B------:R-:W-:Y:S01]  /*f720*/  HMMA.16816.F32 R52, R12.reuse, R54, R44 ;  /* 0x000000360c34723c */ /* 0x040fe2000000182c */
[----:B------:R-:W-:Y:S07]  /*f730*/  LDSM.16.M88.4 R44, [R220+0x5500] ;  /* 0x00550000dc2c783b */ /* 0x000fee0000000200 */
[C---:B------:R-:W-:Y:S08]  /*f740*/  HMMA.16816.F32 R8, R12.reuse, R36, R120 ;  /* 0x000000240c08723c */ /* 0x040ff00000001878 */
[C---:B------:R-:W-:Y:S08]  /*f750*/  HMMA.16816.F32 R36, R12.reuse, R38, R64 ;  /* 0x000000260c24723c */ /* 0x040ff00000001840 */
[C---:B------:R-:W-:Y:S08]  /*f760*/  HMMA.16816.F32 R72, R12.reuse, R32, R124 ;  /* 0x000000200c48723c */ /* 0x040ff0000000187c */
[----:B------:R-:W-:Y:S01]  /*f770*/  HMMA.16816.F32 R56, R12, R34, R16 ;  /* 0x000000220c38723c */ /* 0x000fe20000001810 */
[----:B------:R-:W1:Y:S04]  /*f780*/  LDSM.16.M88.4 R16, [R223+0xb100] ;  /* 0x00b10000df10783b */ /* 0x000e680000000200 */
[----:B------:R-:W2:Y:S03]  /*f790*/  LDSM.16.M88.4 R12, [R223+0xa100] ;  /* 0x00a10000df0c783b */ /* 0x000ea60000000200 */
[C---:B-----5:R-:W-:Y:S01]  /*f7a0*/  HMMA.16816.F32 R68, R4.reuse, R28, R68 ;  /* 0x0000001c0444723c */ /* 0x060fe20000001844 */
[----:B------:R-:W3:Y:S07]  /*f7b0*/  LDSM.16.M88.4 R32, [R220+0x5900] ;  /* 0x00590000dc20783b */ /* 0x000eee0000000200 */
[----:B------:R-:W-:Y:S08]  /*f7c0*/  HMMA.16816.F32 R64, R4, R30, R76 ;  /* 0x0000001e0440723c */ /* 0x000ff0000000184c */
[C---:B------:R-:W-:Y:S08]  /*f7d0*/  HMMA.16816.F32 R124, R20.reuse, R28, R96 ;  /* 0x0000001c147c723c */ /* 0x040ff00000001860 */
[----:B------:R-:W-:Y:S01]  /*f7e0*/  HMMA.16816.F32 R120, R20, R30, R92 ;  /* 0x0000001e1478723c */ /* 0x000fe2000000185c */
[----:B------:R-:W4:Y:S07]  /*f7f0*/  LDSM.16.M88.4 R28, [R220+0x5d00] ;  /* 0x005d0000dc1c783b */ /* 0x000f2e0000000200 */
[C---:B------:R-:W-:Y:S08]  /*f800*/  HMMA.16816.F32 R136, R4.reuse, R42, R112 ;  /* 0x0000002a0488723c */ /* 0x040ff00000001870 */
[C---:B------:R-:W-:Y:S08]  /*f810*/  HMMA.16816.F32 R76, R4.reuse, R24, R88 ;  /* 0x00000018044c723c */ /* 0x040ff00000001858 */
[C---:B------:R-:W-:Y:S08]  /*f820*/  HMMA.16816.F32 R144, R4.reuse, R26, R84 ;  /* 0x0000001a0490723c */ /* 0x040ff00000001854 */
[----:B------:R-:W-:Y:S08]  /*f830*/  HMMA.16816.F32 R132, R4, R60, R108 ;  /* 0x0000003c0484723c */ /* 0x000ff0000000186c */
[C---:B------:R-:W-:Y:S08]  /*f840*/  HMMA.16816.F32 R116, R20.reuse, R24, R80 ;  /* 0x000000181474723c */ /* 0x040ff00000001850 */
[----:B------:R-:W-:Y:S01]  /*f850*/  HMMA.16816.F32 R112, R20, R26, R52 ;  /* 0x0000001a1470723c */ /* 0x000fe20000001834 */
[----:B------:R-:W-:Y:S07]  /*f860*/  LDSM.16.M88.4 R24, [R225+0x2400] ;  /* 0x00240000e118783b */ /* 0x000fee0000000200 */
[C---:B------:R-:W-:Y:S08]  /*f870*/  HMMA.16816.F32 R140, R4.reuse, R40, R104 ;  /* 0x00000028048c723c */ /* 0x040ff00000001868 */
[----:B------:R-:W-:Y:S01]  /*f880*/  HMMA.16816.F32 R128, R4, R62, R100 ;  /* 0x0000003e0480723c */ /* 0x000fe20000001864 */
[----:B------:R-:W-:Y:S07]  /*f890*/  LDSM.16.M88.4 R4, [R224+0xb100] ;  /* 0x00b10000e004783b */ /* 0x000fee0000000200 */
[C---:B------:R-:W-:Y:S01]  /*f8a0*/  HMMA.16816.F32 R108, R20.reuse, R40, R8 ;  /* 0x00000028146c723c */ /* 0x040fe20000001808 */
[----:B------:R-:W-:Y:S07]  /*f8b0*/  LDSM.16.M88.4 R8, [R224+0xa100] ;  /* 0x00a10000e008783b */ /* 0x000fee0000000200 */
[C---:B------:R-:W-:Y:S01]  /*f8c0*/  HMMA.16816.F32 R104, R20.reuse, R42, R36 ;  /* 0x0000002a1468723c */ /* 0x040fe20000001824 */
[----:B------:R-:W5:Y:S04]  /*f8d0*/  LDSM.16.M88.4 R40, [R225+0x2000] ;  /* 0x00200000e128783b */ /* 0x000f680000000200 */
[----:B------:R-:W-:Y:S03]  /*f8e0*/  LDSM.16.M88.4 R36, [R225+0x2c00] ;  /* 0x002c0000e124783b */ /* 0x000fe60000000200 */
[C---:B------:R-:W-:Y:S08]  /*f8f0*/  HMMA.16816.F32 R100, R20.reuse, R60, R72 ;  /* 0x0000003c1464723c */ /* 0x040ff00000001848 */
[----:B------:R-:W-:Y:S01]  /*f900*/  HMMA.16816.F32 R96, R20, R62, R56 ;  /* 0x0000003e1460723c */ /* 0x000fe20000001838 */
[----:B------:R-:W3:Y:S01]  /*f910*/  LDSM.16.M88.4 R20, [R225+0x2800] ;  /* 0x00280000e114783b */ /* 0x000ee20000000200 */
[----:B------:R-:W-:-:S06]  /*f920*/  DEPBAR.LE SB0, 0x0 ;  /* 0x000080000000791a */ /* 0x000fcc0000000000 */
[C---:B-1----:R-:W-:Y:S08]  /*f930*/  HMMA.16816.F32 R92, R16.reuse, R48, R68 ;  /* 0x00000030105c723c */ /* 0x042ff00000001844 */
[----:B------:R-:W-:Y:S08]  /*f940*/  HMMA.16816.F32 R88, R16, R50, R64 ;  /* 0x000000321058723c */ /* 0x000ff00000001840 */
[C---:B--2---:R-:W-:Y:S08]  /*f950*/  HMMA.16816.F32 R60, R12.reuse, R48, R124 ;  /* 0x000000300c3c723c */ /* 0x044ff0000000187c */
[----:B------:R-:W-:Y:S08]  /*f960*/  HMMA.16816.F32 R56, R12, R50, R120 ;  /* 0x000000320c38723c */ /* 0x000ff00000001878 */
[C---:B------:R-:W-:Y:S08]  /*f970*/  HMMA.16816.F32 R84, R16.reuse, R44, R76 ;  /* 0x0000002c1054723c */ /* 0x040ff0000000184c */
[----:B------:R-:W-:Y:S08]  /*f980*/  HMMA.16816.F32 R80, R16, R46, R144 ;  /* 0x0000002e1050723c */ /* 0x000ff00000001890 */
[C---:B------:R-:W-:Y:S08]  /*f990*/  HMMA.16816.F32 R52, R12.reuse, R44, R116 ;  /* 0x0000002c0c34723c */ /* 0x040ff00000001874 */
[----:B------:R-:W-:Y:S08]  /*f9a0*/  HMMA.16816.F32 R48, R12, R46, R112 ;  /* 0x0000002e0c30723c */ /* 0x000ff00000001870 */
[C---:B---3--:R-:W-:Y:S08]  /*f9b0*/  HMMA.16816.F32 R76, R16.reuse, R32, R140 ;  /* 0x00000020104c723c */ /* 0x048ff0000000188c */
[C---:B------:R-:W-:Y:S08]  /*f9c0*/  HMMA.16816.F32 R72, R16.reuse, R34, R136 ;  /* 0x000000221048723c */ /* 0x040ff00000001888 */
[C---:B----4-:R-:W-:Y:S08]  /*f9d0*/  HMMA.16816.F32 R68, R16.reuse, R28, R132 ;  /* 0x0000001c1044723c */ /* 0x050ff00000001884 */
[----:B------:R-:W-:Y:S08]  /*f9e0*/  HMMA.16816.F32 R64, R16, R30, R128 ;  /* 0x0000001e1040723c */ /* 0x000ff00000001880 */
        /* <DEDUP_REMOVED lines=44> */
[----:B------:R-:W-:Y:S01]  /*fcb0*/  SHF.R.S32.HI R3, RZ, 0x1f, R9 ;  /* 0x0000001fff037819 */ /* 0x000fe20000011409 */
[----:B------:R3:W-:Y:S01]  /*fcc0*/  STL [R1+0x4], R9 ;  /* 0x0000040901007387 */ /* 0x0007e20000100800 */
[----:B------:R-:W-:-:S03]  /*fcd0*/  ISETP.NE.U32.AND P2, PT, R20, RZ, PT ;  /* 0x000000ff1400720c */ /* 0x000fc60003f45070 */
[----:B------:R-:W-:-:S04]  /*fce0*/  IMAD R3, R3, c[0x0][0x1e0], RZ ;  /* 0x0000780003037a24 */ /* 0x000fc800078e02ff */
[----:B------:R-:W-:-:S04]  /*fcf0*/  IMAD R3, R9, c[0x0][0x1e4], R3 ;  /* 0x0000790009037a24 */ /* 0x000fc800078e0203 */
[----:B------:R-:W-:Y:S01]  /*fd00*/  IMAD.IADD R5, R5, 0x1, R3 ;  /* 0x0000000105057824 */ /* 0x000fe200078e0203 */
[----:B-1----:R-:W-:Y:S02]  /*fd10*/  IADD3 R7, -R20, 0x10, RZ ;  /* 0x0000001014077810 */ /* 0x002fe40007ffe1ff */
[----:B---3--:R-:W-:Y:S02]  /*fd20*/  SHF.L.U64.HI R9, R158, 0x1, R159 ;  /* 0x000000019e097819 */ /* 0x008fe4000001029f */
[----:B--2---:R-:W-:Y:S01]  /*fd30*/  SHF.R.S32.HI R3, RZ, 0x1f, R8 ;  /* 0x0000001fff037819 */ /* 0x004fe20000011408 */
[----:B------:R-:W-:Y:S01]  /*fd40*/  IMAD.WIDE.U32 R4, R8, c[0x0][0x1f0], R4 ;  /* 0x00007c0008047a25 */ /* 0x000fe200078e0004 */
[----:B------:R1:W-:Y:S03]  /*fd50*/  STL [R1], R8 ;  /* 0x0000000801007387 */ /* 0x0003e60000100800 */
[----:B------:R-:W-:-:S04]  /*fd60*/  IMAD R3, R3, c[0x0][0x1f0], RZ ;  /* 0x00007c0003037a24 */ /* 0x000fc800078e02ff */
[----:B------:R-:W-:Y:S01]  /*fd70*/  IMAD R6, R8, c[0x0][0x1f4], R3 ;  /* 0x00007d0008067a24 */ /* 0x000fe200078e0203 */
[----:B------:R-:W-:-:S04]  /*fd80*/  IADD3 R3, P0, R4, UR22, RZ ;  /* 0x0000001604037c10 */ /* 0x000fc8000ff1e0ff */
[----:B------:R-:W-:Y:S02]  /*fd90*/  IADD3.X R6, R5, UR16, R6, P0, !PT ;  /* 0x0000001005067c10 */ /* 0x000fe400087fe406 */
[----:B------:R-:W-:-:S04]  /*fda0*/  LEA R5, P0, R3, c[0x0][0x1c8], 0x1 ;  /* 0x0000720003057a11 */ /* 0x000fc800078008ff */
[----:B------:R-:W-:Y:S02]  /*fdb0*/  LEA.HI.X R6, R3, c[0x0][0x1cc], R6, 0x1, P0 ;  /* 0x0000730003067a11 */ /* 0x000fe400000f0c06 */
[----:B------:R-:W2:Y:S04]  /*fdc0*/  SHFL.IDX PT, R3, R5, 0x1, 0x1c1f ;  /* 0x003c1f0005037f89 */ /* 0x000ea800000e0000 */
[----:B------:R-:W3:Y:S01]  /*fdd0*/  SHFL.IDX PT, R4, R6, 0x1, 0x1c1f ;  /* 0x003c1f0006047f89 */ /* 0x000ee200000e0000 */
[----:B-1----:R-:W-:Y:S01]  /*fde0*/  LOP3.LUT R8, R7, 0xf, RZ, 0xc0, !PT ;  /* 0x0000000f07087812 */ /* 0x002fe200078ec0ff */
[----:B------:R-:W-:Y:S02]  /*fdf0*/  IMAD.SHL.U32 R7, R158, 0x2, RZ ;  /* 0x000000029e077824 */ /* 0x000fe400078e00ff */
[----:B------:R-:W1:Y:S04]  /*fe00*/  SHFL.IDX PT, R5, R5, RZ, 0x1c1f ;  /* 0x001c1fff05057589 */ /* 0x000e6800000e0000 */
[----:B------:R-:W4:Y:S01]  /*fe10*/  SHFL.IDX PT, R6, R6, RZ, 0x1c1f ;  /* 0x001c1fff06067589 */ /* 0x000f2200000e0000 */
[----:B--2---:R-:W-:-:S02]  /*fe20*/  IADD3 R16, P1, P0, R8, R3, R21 ;  /* 0x0000000308107210 */ /* 0x004fc4000783e015 */
[----:B------:R-:W-:Y:S02]  /*fe30*/  LOP3.LUT R8, R10, 0xf, RZ, 0xc0, !PT ;  /* 0x0000000f0a087812 */ /* 0x000fe400078ec0ff */
[----:B------:R-:W-:Y:S02]  /*fe40*/  IADD3 R10, -R154, 0x10, RZ ;  /* 0x000000109a0a7810 */ /* 0x000fe40007ffe1ff */
[-C--:B---3--:R-:W-:Y:S02]  /*fe50*/  IADD3.X R17, RZ, R4.reuse, R11, P1, P0 ;  /* 0x00000004ff117210 */ /* 0x088fe40000fe040b */
[----:B------:R-:W-:Y:S02]  /*fe60*/  IADD3 R14, P1, P0, R8, R3, R7 ;  /* 0x00000003080e7210 */ /* 0x000fe4000783e007 */
[----:B------:R-:W-:Y:S02]  /*fe70*/  LOP3.LUT R8, R10, 0xf, RZ, 0xc0, !PT ;  /* 0x0000000f0a087812 */ /* 0x000fe400078ec0ff */
[----:B------:R-:W-:-:S02]  /*fe80*/  IADD3.X R15, RZ, R4, R9, P1, P0 ;  /* 0x00000004ff0f7210 */ /* 0x000fc40000fe0409 */
[----:B------:R-:W-:Y:S02]  /*fe90*/  IADD3 R12, P1, P0, R8, R3, R18 ;  /* 0x00000003080c7210 */ /* 0x000fe4000783e012 */
[----:B------:R-:W-:-:S04]  /*fea0*/  SHF.L.U64.HI R3, R155, 0x1, R156 ;  /* 0x000000019b037819 */ /* 0x000fc8000001029c */
[----:B------:R-:W-:Y:S02]  /*feb0*/  IADD3.X R13, RZ, R4, R3, P1, P0 ;  /* 0x00000004ff0d7210 */ /* 0x000fe40000fe0403 */
[C---:B-1----:R-:W-:Y:S02]  /*fec0*/  IADD3 R8, P0, R5.reuse, R7, RZ ;  /* 0x0000000705087210 */ /* 0x042fe40007f1e0ff */
[----:B------:R-:W-:-:S03]  /*fed0*/  IADD3 R10, P1, R5, R21, RZ ;  /* 0x00000015050a7210 */ /* 0x000fc60007f3e0ff */
[C---:B----4-:R-:W-:Y:S01]  /*fee0*/  IMAD.X R9, R6.reuse, 0x1, R9, P0 ;  /* 0x0000000106097824 */ /* 0x050fe200000e0609 */
        /* <DEDUP_REMOVED lines=11> */
.L_x_828:
[----:B------:R-:W-:Y:S01]  /*ffa0*/  LOP3.LUT R3, R153, 0xffffffe0, RZ, 0xc0, !PT ;  /* 0xffffffe099037812 */ /* 0x000fe200078ec0ff */
[----:B------:R-:W-:Y:S01]  /*ffb0*/  UMOV UR4, 0xffffffc0 ;  /* 0xffffffc000047882 */ /* 0x000fe20000000000 */
[----:B-1----:R-:W-:Y:S01]  /*ffc0*/  SHF.R.S32.HI R5, RZ, 0x1f, R152 ;  /* 0x0000001fff057819 */ /* 0x002fe20000011498 */
        /* <DEDUP_REMOVED lines=23> */
[----:B------:R-:W-:Y:S01]  /*10140*/  IMAD.U32 R7, RZ, RZ, UR4 ;  /* 0x00000004ff077e24 */ /* 0x000fe2000f8e00ff */
[----:B------:R-:W-:Y:S01]  /*10150*/  ULDC.64 UR4, c[0x0][0x2c8] ;  /* 0x0000b20000047ab9 */ /* 0x000fe20000000a00 */
[----:B------:R-:W-:Y:S01]  /*10160*/  IMAD R9, R6, 0x8, R3 ;  /* 0x0000000806097824 */ /* 0x000fe200078e0203 */
[----:B------:R-:W-:Y:S01]  /*10170*/  UIMAD.WIDE.U32 UR22, UR12, UR4, URZ ;  /* 0x000000040c1672a5 */ /* 0x000fe2000f8e003f */
[----:B------:R-:W-:Y:S02]  /*10180*/  IMAD.SHL.U32 R8, R4, 0x2, RZ ;  /* 0x0000000204087824 */ /* 0x000fe400078e00ff */
[----:B------:R-:W-:Y:S01]  /*10190*/  @P1 IMAD.HI.U32 R6, R9, c[0x0][0x2c8], RZ ;  /* 0x0000b20009061a27 */ /* 0x000fe200078e00ff */
[----:B------:R-:W-:Y:S02]  /*101a0*/  STL [R1+0x30], R9 ;  /* 0x0000300901007387 */ /* 0x000fe40000100800 */
[----:B------:R-:W-:Y:S01]  /*101b0*/  IADD3 R7, -R8, UR9, R7 ;  /* 0x0000000908077c10 */ /* 0x000fe2000fffe107 */
[----:B------:R-:W-:Y:S01]  /*101c0*/  IMAD.MOV.U32 R3, RZ, RZ, R9 ;  /* 0x000000ffff037224 */ /* 0x000fe200078e0009 */
[----:B------:R-:W-:Y:S01]  /*101d0*/  @P0 SHF.R.U32.HI R3, RZ, c[0x0][0x2cc], R6 ;  /* 0x0000b300ff030a19 */ /* 0x000fe20000011606 */
[----:B------:R1:W-:Y:S01]  /*101e0*/  STL [R1+0x40], R8 ;  /* 0x0000400801007387 */ /* 0x0003e20000100800 */
[----:B------:R-:W-:Y:S01]  /*101f0*/  IADD3 R7, R7, -UR17, RZ ;  /* 0x8000001107077c10 */ /* 0x000fe2000fffe0ff */
[----:B------:R-:W-:-:S02]  /*10200*/  @UP2 UMOV UR7, UR23 ;  /* 0x0000001700072c82 */ /* 0x000fc40008000000 */
[----:B------:R-:W2:Y:S01]  /*10210*/  SHFL.IDX PT, R6, R3, RZ, 0x1c1f ;  /* 0x001c1fff03067589 */ /* 0x000ea200000e0000 */
[----:B------:R-:W-:-:S03]  /*10220*/  @UP2 USHF.R.U32.HI UR12, URZ, UR5, UR7 ;  /* 0x000000053f0c2299 */ /* 0x000fc60008011607 */
[----:B------:R-:W3:Y:S01]  /*10230*/  SHFL.IDX PT, R4, R3, 0x2, 0x1c1f ;  /* 0x005c1f0003047f89 */ /* 0x000ee200000e0000 */
[----:B------:R-:W-:-:S04]  /*10240*/  UIADD3 UR12, UR12, UR9, -UR17 ;  /* 0x000000090c0c7290 */ /* 0x000fc8000fffe811 */
[----:B------:R-:W-:-:S04]  /*10250*/  USHF.R.S32.HI UR4, URZ, 0x1f, UR12 ;  /* 0x0000001f3f047899 */ /* 0x000fc8000801140c */
[----:B------:R-:W-:-:S04]  /*10260*/  ULEA.HI UR4, UR4, UR12, URZ, 0x6 ;  /* 0x0000000c04047291 */ /* 0x000fc8000f8f303f */
[----:B------:R-:W-:Y:S01]  /*10270*/  USHF.R.S32.HI UR7, URZ, 0x6, UR4 ;  /* 0x000000063f077899 */ /* 0x000fe20008011404 */
[----:B-1----:R-:W-:-:S03]  /*10280*/  IADD3 R8, -R8, UR19, RZ ;  /* 0x0000001308087c10 */ /* 0x002fc6000fffe1ff */
[----:B------:R-:W-:Y:S01]  /*10290*/  UISETP.LT.AND UP0, UPT, URZ, UR7, UPT ;  /* 0x000000073f00728c */ /* 0x000fe2000bf01270 */
[C---:B--2---:R-:W-:Y:S02]  /*102a0*/  IMAD.IADD R5, R7.reuse, 0x1, R6 ;  /* 0x0000000107057824 */ /* 0x044fe400078e0206 */
[----:B------:R-:W1:Y:S01]  /*102b0*/  SHFL.IDX PT, R6, R3, 0x1, 0x1c1f ;  /* 0x003c1f0003067f89 */ /* 0x000e6200000e0000 */
[----:B------:R-:W-:Y:S01]  /*102c0*/  USEL UR7, URZ, UR7, !UP0 ;  /* 0x000000073f077287 */ /* 0x000fe2000c000000 */
[----:B---3--:R-:W-:Y:S01]  /*102d0*/  IMAD.IADD R4, R7, 0x1, R4 ;  /* 0x0000000107047824 */ /* 0x008fe200078e0204 */
[----:B------:R-:W-:Y:S01]  /*102e0*/  IMNMX R5, R8, R5, PT ;  /* 0x0000000508057217 */ /* 0x000fe20003800200 */
[----:B------:R-:W2:Y:S03]  /*102f0*/  SHFL.IDX PT, R3, R3, 0x3, 0x1c1f ;  /* 0x007c1f0003037f89 */ /* 0x000ea600000e0000 */
[----:B------:R-:W-:-:S02]  /*10300*/  ISETP.GT.AND P0, PT, R5, RZ, PT ;  /* 0x000000ff0500720c */ /* 0x000fc40003f04270 */
[C---:B------:R-:W-:Y:S02]  /*10310*/  ISETP.GT.AND P1, PT, R5.reuse, 0x1, PT ;  /* 0x000000010500780c */ /* 0x040fe40003f24270 */
[----:B------:R-:W-:Y:S02]  /*10320*/  FSEL R32, R60, -INF , P0 ;  /* 0xff8000003c207808 */ /* 0x000fe40000000000 */
[----:B------:R-:W-:Y:S02]  /*10330*/  ISETP.GT.AND P0, PT, R5, 0x8, PT ;  /* 0x000000080500780c */ /* 0x000fe40003f04270 */
[----:B------:R-:W-:Y:S02]  /*10340*/  FSEL R36, R61, -INF , P1 ;  /* 0xff8000003d247808 */ /* 0x000fe40000800000 */
[----:B------:R-:W-:Y:S02]  /*10350*/  FSEL R37, R56, -INF , P0 ;  /* 0xff80000038257808 */ /* 0x000fe40000000000 */
[----:B------:R-:W-:-:S02]  /*10360*/  ISETP.GT.AND P0, PT, R5, 0x10, PT ;  /* 0x000000100500780c */ /* 0x000fc40003f04270 */
[----:B------:R-:W-:Y:S02]  /*10370*/  ISETP.GT.AND P1, PT, R5, 0x9, PT ;  /* 0x000000090500780c */ /* 0x000fe40003f24270 */
[----:B------:R-:W-:Y:S01]  /*10380*/  FSEL R74, R52, -INF , P0 ;  /* 0xff800000344a7808 */ /* 0x000fe20000000000 */
[----:B-1----:R-:W-:Y:S01]  /*10390*/  IMAD.IADD R6, R7, 0x1, R6 ;  /* 0x0000000107067824 */ /* 0x002fe200078e0206 */
[----:B------:R-:W-:Y:S02]  /*103a0*/  ISETP.GT.AND P0, PT, R5, 0x18, PT ;  /* 0x000000180500780c */ /* 0x000fe40003f04270 */
[----:B------:R-:W-:Y:S01]  /*103b0*/  FSEL R39, R57, -INF , P1 ;  /* 0xff80000039277808 */ /* 0x000fe20000800000 */
[----:B--2---:R-:W-:Y:S01]  /*103c0*/  IMAD.IADD R3, R7, 0x1, R3 ;  /* 0x0000000107037824 */ /* 0x004fe200078e0203 */
[----:B------:R-:W-:Y:S02]  /*103d0*/  FSEL R125, R48, -INF , P0 ;  /* 0xff800000307d7808 */ /* 0x000fe40000000000 */
[----:B------:R-:W-:-:S02]  /*103e0*/  ISETP.GT.AND P0, PT, R5, 0x20, PT ;  /* 0x000000200500780c */ /* 0x000fc40003f04270 */
[C---:B------:R-:W-:Y:S02]  /*103f0*/  ISETP.GT.AND P1, PT, R5.reuse, 0x11, PT ;  /* 0x000000110500780c */ /* 0x040fe40003f24270 */
[----:B------:R-:W-:Y:S02]  /*10400*/  FSEL R166, R28, -INF , P0 ;  /* 0xff8000001ca67808 */ /* 0x000fe40000000000 */
[----:B------:R-:W-:Y:S02]  /*10410*/  ISETP.GT.AND P0, PT, R5, 0x28, PT ;  /* 0x000000280500780c */ /* 0x000fe40003f04270 */
[----:B------:R-:W-:Y:S02]  /*10420*/  IMNMX R6, R8, R6, PT ;  /* 0x0000000608067217 */ /* 0x000fe40003800200 */
        /* <DEDUP_REMOVED lines=9> */
[C---:B------:R-:W-:Y:S02]  /*104c0*/  ISETP.GT.AND P1, PT, R6.reuse, RZ, PT ;  /* 0x000000ff0600720c */ /* 0x040fe40003f24270 */
        /* <DEDUP_REMOVED lines=10> */
[----:B------:R-:W-:Y:S02]  /*10570*/  ISETP.GT.AND P0, PT, R4, RZ, PT ;  /* 0x000000ff0400720c */ /* 0x000fe40003f04270 */
[----:B------:R-:W-:Y:S02]  /*10580*/  FSEL R122, R54, -INF , P1 ;  /* 0xff800000367a7808 */ /* 0x000fe40000800000 */
[----:B------:R-:W-:Y:S02]  /*10590*/  ISETP.GT.AND P1, PT, R5, 0x29, PT ;  /* 0x000000290500780c */ /* 0x000fe40003f24270 */
[----:B------:R-:W-:Y:S02]  /*105a0*/  FSEL R11, R96, -INF , P0 ;  /* 0xff800000600b7808 */ /* 0x000fe40000000000 */
[----:B------:R-:W-:Y:S02]  /*105b0*/  ISETP.GT.AND P0, PT, R4, 0x8, PT ;  /* 0x000000080400780c */ /* 0x000fe40003f04270 */
        /* <DEDUP_REMOVED lines=8> */
[----:B------:R-:W-:Y:S02]  /*10640*/  FSEL R13, R97, -INF , P1 ;  /* 0xff800000610d7808 */ /* 0x000fe40000800000 */
[----:B------:R-:W-:Y:S02]  /*10650*/  ISETP.GT.AND P1, PT, R4, 0x9, PT ;  /* 0x000000090400780c */ /* 0x000fe40003f24270 */
[----:B------:R-:W-:Y:S02]  /*10660*/  FSEL R50, R80, -INF , P0 ;  /* 0xff80000050327808 */ /* 0x000fe40000000000 */
[----:B------:R-:W-:Y:S02]  /*10670*/  ISETP.GT.AND P0, PT, R4, 0x20, PT ;  /* 0x000000200400780c */ /* 0x000fe40003f04270 */
[----:B------:R-:W-:-:S02]  /*10680*/  FSEL R17, R93, -INF , P1 ;  /* 0xff8000005d117808 */ /* 0x000fc40000800000 */
[----:B------:R-:W-:Y:S02]  /*10690*/  ISETP.GT.AND P1, PT, R4, 0x11, PT ;  /* 0x000000110400780c */ /* 0x000fe40003f24270 */
[----:B------:R-:W-:Y:S02]  /*106a0*/  FMNMX.FTZ R7, R11, R13, !PT ;  /* 0x0000000d0b077209 */ /* 0x000fe40007810000 */
[----:B------:R-:W-:Y:S02]  /*106b0*/  FSEL R140, R84, -INF , P0 ;  /* 0xff800000548c7808 */ /* 0x000fe40000000000 */
[----:B------:R-:W-:Y:S02]  /*106c0*/  ISETP.GT.AND P0, PT, R4, 0x28, PT ;  /* 0x000000280400780c */ /* 0x000fe40003f04270 */
[----:B------:R-:W-:Y:S02]  /*106d0*/  FSEL R49, R89, -INF , P1 ;  /* 0xff80000059317808 */ /* 0x000fe40000800000 */
[----:B------:R-:W-:-:S02]  /*106e0*/  FMNMX.FTZ R7, R16, R7, !PT ;  /* 0x0000000710077209 */ /* 0x000fc40007810000 */
[----:B------:R-:W-:Y:S02]  /*106f0*/  ISETP.GT.AND P1, PT, R4, 0x19, PT ;  /* 0x000000190400780c */ /* 0x000fe40003f24270 */
[----:B------:R-:W-:Y:S02]  /*10700*/  FSEL R143, R76, -INF , P0 ;  /* 0xff8000004c8f7808 */ /* 0x000fe40000000000 */
[----:B------:R-:W-:Y:S02]  /*10710*/  ISETP.GT.AND P0, PT, R4, 0x30, PT ;  /* 0x000000300400780c */ /* 0x000fe40003f04270 */
[----:B------:R-:W-:Y:S02]  /*10720*/  IMNMX R3, R8, R3, PT ;  /* 0x0000000308037217 */ /* 0x000fe40003800200 */
        /* <DEDUP_REMOVED lines=12> */
[----:B------:R-:W-:Y:S02]  /*107f0*/  ISETP.GT.AND P1, PT, R3, RZ, PT ;  /* 0x000000ff0300720c */ /* 0x000fe40003f24270 */
[----:B------:R-:W-:-:S02]  /*10800*/  FMNMX.FTZ R7, R50, R7, !PT ;  /* 0x0000000732077209 */ /* 0x000fc40007810000 */
[----:B------:R-:W-:Y:S02]  /*10810*/  FSEL R19, R95, -INF , P0 ;  /* 0xff8000005f137808 */ /* 0x000fe40000000000 */
[C---:B------:R-:W-:Y:S02]  /*10820*/  ISETP.GT.AND P0, PT, R3.reuse, 0x11, PT ;  /* 0x000000110300780c */ /* 0x040fe40003f04270 */
[----:B------:R-:W-:Y:S02]  /*10830*/  FSEL R14, R98, -INF , P1 ;  /* 0xff800000620e7808 */ /* 0x000fe40000800000 */
[----:B------:R-:W-:Y:S02]  /*10840*/  FMNMX.FTZ R7, R52, R7, !PT ;  /* 0x0000000734077209 */ /* 0x000fe40007810000 */
[----:B------:R-:W-:Y:S02]  /*10850*/  ISETP.GT.AND P1, PT, R3, 0x8, PT ;  /* 0x000000080300780c */ /* 0x000fe40003f24270 */
[----:B------:R-:W-:-:S02]  /*10860*/  FSEL R51, R91, -INF , P0 ;  /* 0xff8000005b337808 */ /* 0x000fc40000000000 */
[C---:B------:R-:W-:Y:S02]  /*10870*/  ISETP.GT.AND P0, PT, R3.reuse, 0x19, PT ;  /* 0x000000190300780c */ /* 0x040fe40003f04270 */
[----:B------:R-:W-:Y:S02]  /*10880*/  FMNMX.FTZ R7, R140, R7, !PT ;  /* 0x000000078c077209 */ /* 0x000fe40007810000 */
[----:B------:R-:W-:Y:S02]  /*10890*/  FSEL R18, R94, -INF , P1 ;  /* 0xff8000005e127808 */ /* 0x000fe40000800000 */
[----:B------:R-:W-:Y:S02]  /*108a0*/  ISETP.GT.AND P1, PT, R3, 0x10, PT ;  /* 0x000000100300780c */ /* 0x000fe40003f24270 */
[----:B------:R-:W-:Y:S02]  /*108b0*/  FSEL R73, R83, -INF , P0 ;  /* 0xff80000053497808 */ /* 0x000fe40000000000 */
[----:B------:R-:W-:-:S02]  /*108c0*/  ISETP.GT.AND P0, PT, R3, 0x20, PT ;  /* 0x000000200300780c */ /* 0x000fc40003f04270 */
[----:B------:R-:W-:Y:S02]  /*108d0*/  FMNMX.FTZ R7, R154, R7, !PT ;  /* 0x000000079a077209 */ /* 0x000fe40007810000 */
[----:B------:R-:W-:Y:S02]  /*108e0*/  FMNMX.FTZ R8, R14, R15, !PT ;  /* 0x0000000f0e087209 */ /* 0x000fe40007810000 */
[----:B------:R-:W-:Y:S02]  /*108f0*/  FSEL R48, R90, -INF , P1 ;  /* 0xff8000005a307808 */ /* 0x000fe40000800000 */
[----:B------:R-:W-:Y:S02]  /*10900*/  ISETP.GT.AND P1, PT, R3, 0x18, PT ;  /* 0x000000180300780c */ /* 0x000fe40003f24270 */
[----:B------:R-:W-:Y:S02]  /*10910*/  FSEL R126, R86, -INF , P0 ;  /* 0xff800000567e7808 */ /* 0x000fe40000000000 */
[----:B------:R-:W-:-:S02]  /*10920*/  FMNMX.FTZ R7, R143, R7, !PT ;  /* 0x000000078f077209 */ /* 0x000fc40007810000 */
[----:B------:R-:W-:Y:S02]  /*10930*/  FMNMX.FTZ R8, R18, R8, !PT ;  /* 0x0000000812087209 */ /* 0x000fe40007810000 */
[----:B------:R-:W-:Y:S02]  /*10940*/  ISETP.GT.AND P0, PT, R4, 0x38, PT ;  /* 0x000000380400780c */ /* 0x000fe40003f04270 */
[----:B------:R-:W-:Y:S02]  /*10950*/  FSEL R72, R82, -INF , P1 ;  /* 0xff80000052487808 */ /* 0x000fe40000800000 */
[----:B------:R-:W-:Y:S02]  /*10960*/  ISETP.GT.AND P1, PT, R4, 0x31, PT ;  /* 0x000000310400780c */ /* 0x000fe40003f24270 */
[----:B------:R-:W-:Y:S02]  /*10970*/  FMNMX.FTZ R7, R164, R7, !PT ;  /* 0x00000007a4077209 */ /* 0x000fe40007810000 */
[----:B------:R-:W-:-:S02]  /*10980*/  FMNMX.FTZ R8, R19, R8, !PT ;  /* 0x0000000813087209 */ /* 0x000fc40007810000 */
[----:B------:R-:W-:Y:S02]  /*10990*/  FSEL R207, R100, -INF , P0 ;  /* 0xff80000064cf7808 */ /* 0x000fe40000000000 */
[----:B------:R-:W-:Y:S02]  /*109a0*/  ISETP.GT.AND P0, PT, R3, 0x28, PT ;  /* 0x000000280300780c */ /* 0x000fe40003f04270 */
[----:B------:R-:W-:Y:S02]  /*109b0*/  FSEL R209, R69, -INF , P1 ;  /* 0xff80000045d17808 */ /* 0x000fe40000800000 */
[----:B------:R-:W-:Y:S02]  /*109c0*/  FMNMX.FTZ R7, R211, R7, !PT ;  /* 0x00000007d3077209 */ /* 0x000fe40007810000 */
[----:B------:R-:W-:Y:S02]  /*109d0*/  FMNMX.FTZ R8, R48, R8, !PT ;  /* 0x0000000830087209 */ /* 0x000fe40007810000 */
[----:B------:R-:W-:-:S02]  /*109e0*/  FSEL R141, R78, -INF , P0 ;  /* 0xff8000004e8d7808 */ /* 0x000fc40000000000 */
[----:B------:R-:W-:Y:S02]  /*109f0*/  ISETP.GT.AND P0, PT, R4, 0x39, PT ;  /* 0x000000390400780c */ /* 0x000fe40003f04270 */
[----:B------:R-:W-:Y:S02]  /*10a00*/  FMNMX.FTZ R4, R209, R7, !PT ;  /* 0x00000007d1047209 */ /* 0x000fe40007810000 */
[----:B------:R-:W-:Y:S02]  /*10a10*/  FMNMX.FTZ R8, R51, R8, !PT ;  /* 0x0000000833087209 */ /* 0x000fe40007810000 */
[----:B------:R-:W-:Y:S02]  /*10a20*/  FSEL R201, R101, -INF , P0 ;  /* 0xff80000065c97808 */ /* 0x000fe40000000000 */
[----:B------:R-:W-:Y:S02]  /*10a30*/  FMNMX.FTZ R4, R207, R4, !PT ;  /* 0x00000004cf047209 */ /* 0x000fe40007810000 */
        /* <DEDUP_REMOVED lines=34> */
[----:B------:R-:W-:Y:S02]  /*10c60*/  ISETP.GT.AND P0, PT, R5, 0x31, PT ;  /* 0x000000310500780c */ /* 0x000fe40003f04270 */
[----:B------:R-:W-:Y:S01]  /*10c70*/  FMNMX.FTZ R9, R166, R3, !PT ;  /* 0x00000003a6097209 */ /* 0x000fe20007810000 */
[----:B------:R-:W1:Y:S01]  /*10c80*/  SHFL.BFLY PT, R144, R4, 0x1, 0x1f ;  /* 0x0c201f0004907f89 */ /* 0x000e6200000e0000 */
[----:B------:R-:W-:Y:S02]  /*10c90*/  FMNMX.FTZ R8, R45, R8, !PT ;  /* 0x000000082d087209 */ /* 0x000fe40007810000 */
[----:B------:R-:W-:-:S02]  /*10ca0*/  FMNMX.FTZ R3, R210, R7, !PT ;  /* 0x00000007d2037209 */ /* 0x000fc40007810000 */
[----:B------:R-:W-:Y:S02]  /*10cb0*/  FSEL R212, R65, -INF , P0 ;  /* 0xff80000041d47808 */ /* 0x000fe40000000000 */
[----:B------:R-:W-:Y:S02]  /*10cc0*/  FMNMX.FTZ R7, R167, R9, !PT ;  /* 0x00000009a7077209 */ /* 0x000fe40007810000 */
[----:B------:R-:W-:Y:S01]  /*10cd0*/  ISETP.GT.AND P0, PT, R5, 0x38, PT ;  /* 0x000000380500780c */ /* 0x000fe20003f04270 */
[----:B------:R-:W2:Y:S01]  /*10ce0*/  SHFL.BFLY PT, R9, R3, 0x2, 0x1f ;  /* 0x0c401f0003097f89 */ /* 0x000ea200000e0000 */
[----:B------:R-:W-:Y:S02]  /*10cf0*/  FMNMX.FTZ R8, R46, R8, !PT ;  /* 0x000000082e087209 */ /* 0x000fe40007810000 */
[----:B------:R-:W-:Y:S02]  /*10d00*/  FMNMX.FTZ R7, R177, R7, !PT ;  /* 0x00000007b1077209 */ /* 0x000fe40007810000 */
[----:B------:R-:W-:-:S02]  /*10d10*/  FSEL R240, R40, -INF , P0 ;  /* 0xff80000028f07808 */ /* 0x000fc40000000000 */
[----:B------:R-:W-:Y:S02]  /*10d20*/  FMNMX.FTZ R8, R122, R8, !PT ;  /* 0x000000087a087209 */ /* 0x000fe40007810000 */
[----:B------:R-:W-:Y:S02]  /*10d30*/  ISETP.GT.AND P0, PT, R6, 0x20, PT ;  /* 0x000000200600780c */ /* 0x000fe40003f04270 */
[----:B------:R-:W-:Y:S02]  /*10d40*/  FMNMX.FTZ R7, R176, R7, !PT ;  /* 0x00000007b0077209 */ /* 0x000fe40007810000 */
[----:B------:R-:W-:Y:S02]  /*10d50*/  FMNMX.FTZ R8, R121, R8, !PT ;  /* 0x0000000879087209 */ /* 0x000fe40007810000 */
[----:B------:R-:W-:Y:S02]  /*10d60*/  FSEL R165, R30, -INF , P0 ;  /* 0xff8000001ea57808 */ /* 0x000fe40000000000 */
[----:B------:R-:W-:-:S02]  /*10d70*/  ISETP.GT.AND P0, PT, R5, 0x39, PT ;  /* 0x000000390500780c */ /* 0x000fc40003f04270 */
[----:B------:R-:W-:Y:S02]  /*10d80*/  FMNMX.FTZ R5, R219, R7, !PT ;  /* 0x00000007db057209 */ /* 0x000fe40007810000 */
[----:B------:R-:W-:Y:S02]  /*10d90*/  FMNMX.FTZ R7, R120, R8, !PT ;  /* 0x0000000878077209 */ /* 0x000fe40007810000 */
[----:B------:R-:W-:Y:S02]  /*10da0*/  ISETP.GT.AND P1, PT, R6, 0x21, PT ;  /* 0x000000210600780c */ /* 0x000fe40003f24270 */
[----:B------:R-:W-:Y:S02]  /*10db0*/  FMNMX.FTZ R5, R212, R5, !PT ;  /* 0x00000005d4057209 */ /* 0x000fe40007810000 */
[----:B------:R-:W-:Y:S02]  /*10dc0*/  FMNMX.FTZ R7, R75, R7, !PT ;  /* 0x000000074b077209 */ /* 0x000fe40007810000 */
[----:B------:R-:W-:-:S02]  /*10dd0*/  FSEL R155, R31, -INF , P1 ;  /* 0xff8000001f9b7808 */ /* 0x000fc40000800000 */
[----:B------:R-:W-:Y:S01]  /*10de0*/  FSEL R237, R41, -INF , P0 ;  /* 0xff80000029ed7808 */ /* 0x000fe20000000000 */
[----:B------:R-:W-:Y:S01]  /*10df0*/  LDSM.16.MT88.4 R28, [R221+0x100] ;  /* 0x00010000dd1c783b */ /* 0x000fe20000004200 */
[----:B------:R-:W-:Y:S02]  /*10e00*/  FMNMX.FTZ R5, R240, R5, !PT ;  /* 0x00000005f0057209 */ /* 0x000fe40007810000 */
[----:B------:R-:W-:Y:S02]  /*10e10*/  ISETP.GT.AND P1, PT, R6, 0x28, PT ;  /* 0x000000280600780c */ /* 0x000fe40003f24270 */
        /* <DEDUP_REMOVED lines=12> */
[----:B------:R-:W-:-:S02]  /*10ee0*/  ISETP.GT.AND P0, PT, R6, 0x31, PT ;  /* 0x000000310600780c */ /* 0x000fc40003f04270 */
[----:B--2---:R-:W-:Y:S02]  /*10ef0*/  FMNMX.FTZ R3, R3, R9, !PT ;  /* 0x0000000903037209 */ /* 0x004fe40007810000 */
[----:B------:R-:W-:Y:S02]  /*10f00*/  FSEL R213, R66, -INF , P1 ;  /* 0xff80000042d57808 */ /* 0x000fe40000800000 */
[----:B------:R-:W-:Y:S01]  /*10f10*/  FMNMX.FTZ R4, R153, R4, !PT ;  /* 0x0000000499047209 */ /* 0x000fe20007810000 */
[----:B------:R-:W2:Y:S01]  /*10f20*/  SHFL.BFLY PT, R142, R3, 0x1, 0x1f ;  /* 0x0c201f00038e7f89 */ /* 0x000ea200000e0000 */
[----:B------:R-:W-:Y:S02]  /*10f30*/  FSEL R216, R67, -INF , P0 ;  /* 0xff80000043d87808 */ /* 0x000fe40000000000 */
[----:B------:R-:W-:Y:S02]  /*10f40*/  ISETP.GT.AND P0, PT, R6, 0x38, PT ;  /* 0x000000380600780c */ /* 0x000fe40003f04270 */
[----:B------:R-:W-:-:S02]  /*10f50*/  FMNMX.FTZ R4, R213, R4, !PT ;  /* 0x00000004d5047209 */ /* 0x000fc40007810000 */
[----:B------:R-:W-:Y:S02]  /*10f60*/  FSEL R238, R42, -INF , P0 ;  /* 0xff8000002aee7808 */ /* 0x000fe40000000000 */
[----:B------:R-:W-:Y:S02]  /*10f70*/  ISETP.GT.AND P0, PT, R6, 0x39, PT ;  /* 0x000000390600780c */ /* 0x000fe40003f04270 */
[----:B------:R-:W-:Y:S02]  /*10f80*/  FMNMX.FTZ R4, R216, R4, !PT ;  /* 0x00000004d8047209 */ /* 0x000fe40007810000 */
[----:B------:R-:W-:Y:S02]  /*10f90*/  FSEL R239, R43, -INF , P0 ;  /* 0xff8000002bef7808 */ /* 0x000fe40000000000 */
[----:B------:R-:W-:Y:S01]  /*10fa0*/  FMNMX.FTZ R4, R238, R4, !PT ;  /* 0x00000004ee047209 */ /* 0x000fe20007810000 */
[----:B------:R-:W-:Y:S01]  /*10fb0*/  LDSM.16.MT88.4 R40, [R222+0x2100] ;  /* 0x00210000de28783b */ /* 0x000fe20000004200 */
[----:B-1----:R-:W-:-:S02]  /*10fc0*/  FMNMX.FTZ R5, R7, R5, !PT ;  /* 0x0000000507057209 */ /* 0x002fc40007810000 */
[----:B------:R-:W-:Y:S02]  /*10fd0*/  FMNMX.FTZ R4, R239, R4, !PT ;  /* 0x00000004ef047209 */ /* 0x000fe40007810000 */
[----:B------:R-:W-:Y:S01]  /*10fe0*/  FSETP.NEU.FTZ.AND P1, PT, R144, -INF , PT ;  /* 0xff8000009000780b */ /* 0x000fe20003f3d000 */
[----:B------:R-:W1:Y:S01]  /*10ff0*/  SHFL.BFLY PT, R146, R5, 0x1, 0x1f ;  /* 0x0c201f0005927f89 */ /* 0x000e6200000e0000 */
[----:B--2---:R-:W-:-:S03]  /*11000*/  FMNMX.FTZ R142, R142, R3, !PT ;  /* 0x000000038e8e7209 */ /* 0x004fc60007810000 */
[----:B------:R-:W2:Y:S01]  /*11010*/  SHFL.BFLY PT, R7, R4, 0x2, 0x1f ;  /* 0x0c401f0004077f89 */ /* 0x000ea200000e0000 */
[----:B------:R-:W-:Y:S01]  /*11020*/  FSEL R12, R12, RZ, P1 ;  /* 0x000000ff0c0c7208 */ /* 0x000fe20000800000 */
[C---:B------:R-:W-:Y:S01]  /*11030*/  FMUL.FTZ R3, R142.reuse, c[0x0][0x2d0] ;  /* 0x0000b4008e037a20 */ /* 0x040fe20000410000 */
[----:B------:R-:W-:-:S03]  /*11040*/  FSETP.NEU.FTZ.AND P0, PT, R142, -INF , PT ;  /* 0xff8000008e00780b */ /* 0x000fc60003f1d000 */
[----:B------:R-:W-:Y:S01]  /*11050*/  FFMA.FTZ R6, R11, c[0x0][0x2d0], -R12 ;  /* 0x0000b4000b067a23 */ /* 0x000fe2000001080c */
[----:B------:R-:W-:-:S03]  /*11060*/  FSEL R3, R3, RZ, P0 ;  /* 0x000000ff03037208 */ /* 0x000fc60000000000 */
[----:B------:R3:W-:Y:S02]  /*11070*/  MUFU.EX2 R161, R6 ;  /* 0x0000000600a17308 */ /* 0x0007e40000000800 */
[--C-:B------:R-:W-:Y:S02]  /*11080*/  FFMA.FTZ R0, R15, c[0x0][0x2d0], -R3.reuse ;  /* 0x0000b4000f007a23 */ /* 0x100fe40000010803 */
[----:B------:R-:W-:-:S04]  /*11090*/  FFMA.FTZ R2, R19, c[0x0][0x2d0], -R3 ;  /* 0x0000b40013027a23 */ /* 0x000fc80000010803 */
[----:B------:R4:W-:Y:S01]  /*110a0*/  MUFU.EX2 R160, R0 ;  /* 0x0000000000a07308 */ /* 0x0009e20000000800 */
[----:B-1----:R-:W-:Y:S02]  /*110b0*/  FMNMX.FTZ R146, R5, R146, !PT ;  /* 0x0000009205927209 */ /* 0x002fe40007810000 */
[----:B--2---:R-:W-:Y:S01]  /*110c0*/  FMNMX.FTZ R4, R4, R7, !PT ;  /* 0x0000000704047209 */ /* 0x004fe20007810000 */
[----:B---3--:R-:W-:Y:S01]  /*110d0*/  FFMA.FTZ R6, R13, c[0x0][0x2d0], -R12 ;  /* 0x0000b4000d067a23 */ /* 0x008fe2000001080c */
[----:B------:R-:W-:-:S03]  /*110e0*/  FSETP.NEU.FTZ.AND P0, PT, R146, -INF , PT ;  /* 0xff8000009200780b */ /* 0x000fc60003f1d000 */
[----:B------:R-:W-:Y:S01]  /*110f0*/  MUFU.EX2 R179, R2 ;  /* 0x0000000200b37308 */ /* 0x000fe20000000800 */
[----:B------:R-:W1:Y:S01]  /*11100*/  SHFL.BFLY PT, R5, R4, 0x1, 0x1f ;  /* 0x0c201f0004057f89 */ /* 0x000e6200000e0000 */
[----:B----4-:R-:W-:-:S06]  /*11110*/  FFMA.FTZ R0, R18, c[0x0][0x2d0], -R3 ;  /* 0x0000b40012007a23 */ /* 0x010fcc0000010803 */
[----:B------:R2:W3:Y:S08]  /*11120*/  MUFU.EX2 R20, R6 ;  /* 0x0000000600147308 */ /* 0x0004f00000000800 */
[----:B------:R4:W5:Y:S01]  /*11130*/  MUFU.EX2 R182, R0 ;  /* 0x0000000000b67308 */ /* 0x0009620000000800 */
[----:B--2---:R-:W-:Y:S01]  /*11140*/  FFMA.FTZ R6, R16, c[0x0][0x2d0], -R12 ;  /* 0x0000b40010067a23 */ /* 0x004fe2000001080c */
[----:B-1----:R-:W-:Y:S01]  /*11150*/  FMNMX.FTZ R145, R4, R5, !PT ;  /* 0x0000000504917209 */ /* 0x002fe20007810000 */
[----:B---3--:R-:W-:-:S05]  /*11160*/  IMAD.MOV.U32 R15, RZ, RZ, R20 ;  /* 0x000000ffff0f7224 */ /* 0x008fca00078e0014 */
[----:B------:R1:W-:Y:S01]  /*11170*/  MUFU.EX2 R183, R6 ;  /* 0x0000000600b77308 */ /* 0x0003e20000000800 */
[----:B------:R-:W2:Y:S01]  /*11180*/  LDSM.16.MT88.4 R20, [R221+0x1100] ;  /* 0x00110000dd14783b */ /* 0x000ea20000004200 */
[----:B------:R-:W-:Y:S01]  /*11190*/  F2FP.PACK_AB R4, R15, R161 ;  /* 0x000000a10f04723e */ /* 0x000fe200000000ff */
[----:B----4-:R-:W-:Y:S01]  /*111a0*/  FMUL.FTZ R0, R146, c[0x0][0x2d0] ;  /* 0x0000b40092007a20 */ /* 0x010fe20000410000 */
[----:B-----5:R-:W-:-:S04]  /*111b0*/  F2FP.PACK_AB R7, R179, R182 ;  /* 0x000000b6b307723e */ /* 0x020fc800000000ff */
[----:B------:R-:W-:Y:S02]  /*111c0*/  FSEL R0, R0, RZ, P0 ;  /* 0x000000ff00007208 */ /* 0x000fe40000000000 */
[----:B------:R-:W-:-:S03]  /*111d0*/  FSETP.NEU.FTZ.AND P0, PT, R145, -INF , PT ;  /* 0xff8000009100780b */ /* 0x000fc60003f1d000 */
[----:B------:R-:W-:Y:S02]  /*111e0*/  FFMA.FTZ R2, R32, c[0x0][0x2d0], -R0 ;  /* 0x0000b40020027a23 */ /* 0x000fe40000010800 */
[----:B-1----:R-:W-:Y:S01]  /*111f0*/  FFMA.FTZ R6, R17, c[0x0][0x2d0], -R12 ;  /* 0x0000b40011067a23 */ /* 0x002fe2000001080c */
[----:B------:R-:W-:Y:S01]  /*11200*/  LDSM.16.MT88.4 R32, [R221+0x2100] ;  /* 0x00210000dd20783b */ /* 0x000fe20000004200 */
[----:B------:R-:W-:Y:S02]  /*11210*/  FFMA.FTZ R8, R37, c[0x0][0x2d0], -R0 ;  /* 0x0000b40025087a23 */ /* 0x000fe40000010800 */
[----:B------:R1:W3:Y:S01]  /*11220*/  MUFU.EX2 R180, R6 ;  /* 0x0000000600b47308 */ /* 0x0002e20000000800 */
        /* <DEDUP_REMOVED lines=8> */
[----:B---3--:R-:W-:-:S07]  /*112b0*/  F2FP.PACK_AB R6, R180, R183 ;  /* 0x000000b7b406723e */ /* 0x008fce00000000ff */
[----:B------:R3:W-:Y:S01]  /*112c0*/  MUFU.EX2 R250, R2 ;  /* 0x0000000200fa7308 */ /* 0x0007e20000000800 */
[----:B-----5:R-:W-:-:S07]  /*112d0*/  F2FP.PACK_AB R5, R160, R185 ;  /* 0x000000b9a005723e */ /* 0x020fce00000000ff */
[----:B------:R-:W-:Y:S01]  /*112e0*/  HMMA.16816.F32 R116, R4, R28, RZ ;  /* 0x0000001c0474723c */ /* 0x000fe200000018ff */
[----:B-1----:R-:W-:Y:S01]  /*112f0*/  F2FP.PACK_AB R10, R181, R184 ;  /* 0x000000b8b50a723e */ /* 0x002fe200000000ff */
[----:B---3--:R-:W-:-:S06]  /*11300*/  FMUL.FTZ R2, R145, c[0x0][0x2d0] ;  /* 0x0000b40091027a20 */ /* 0x008fcc0000410000 */
[----:B------:R-:W-:Y:S01]  /*11310*/  HMMA.16816.F32 R112, R4, R24, RZ ;  /* 0x000000180470723c */ /* 0x000fe200000018ff */
[----:B------:R-:W-:-:S07]  /*11320*/  FSEL R2, R2, RZ, P0 ;  /* 0x000000ff02027208 */ /* 0x000fce0000000000 */
[C---:B--2---:R-:W-:Y:S01]  /*11330*/  HMMA.16816.F32 R108, R4.reuse, R20, RZ ;  /* 0x00000014046c723c */ /* 0x044fe200000018ff */
        /* <DEDUP_REMOVED lines=94> */
[----:B------:R-:W-:Y:S02]  /*11920*/  IMAD.MOV.U32 R164, RZ, RZ, R181 ;  /* 0x000000ffffa47224 */ /* 0x000fe400078e00b5 */
[----:B------:R1:W-:Y:S03]  /*11930*/  MUFU.EX2 R196, R8 ;  /* 0x0000000800c47308 */ /* 0x0003e60000000800 */
[----:B------:R-:W-:Y:S07]  /*11940*/  HMMA.16816.F32 R80, R4, R38, R64 ;  /* 0x000000260450723c */ /* 0x000fee0000001840 */
[----:B----4-:R-:W-:-:S02]  /*11950*/  F2FP.PACK_AB R4, R217, R218 ;  /* 0x000000dad904723e */ /* 0x010fc400000000ff */
[----:B------:R-:W-:Y:S02]  /*11960*/  F2FP.PACK_AB R5, R206, R203 ;  /* 0x000000cbce05723e */ /* 0x000fe400000000ff */
[----:B------:R-:W-:Y:S02]  /*11970*/  F2FP.PACK_AB R6, R214, R215 ;  /* 0x000000d7d606723e */ /* 0x000fe400000000ff */
[----:B---3--:R-:W-:Y:S01]  /*11980*/  F2FP.PACK_AB R7, R200, R202 ;  /* 0x000000cac807723e */ /* 0x008fe200000000ff */
[----:B-1----:R-:W-:Y:S02]  /*11990*/  FFMA.FTZ R8, R126, c[0x0][0x2d0], -R3 ;  /* 0x0000b4007e087a23 */ /* 0x002fe40000010803 */
[----:B------:R-:W-:Y:S02]  /*119a0*/  IMAD.MOV.U32 R126, RZ, RZ, R13 ;  /* 0x000000ffff7e7224 */ /* 0x000fe400078e000d */
[----:B------:R-:W-:Y:S02]  /*119b0*/  FFMA.FTZ R13, R141, c[0x0][0x2d0], -R3 ;  /* 0x0000b4008d0d7a23 */ /* 0x000fe40000010803 */
        /* <DEDUP_REMOVED lines=15> */
[----:B------:R1:W-:Y:S03]  /*11ab0*/  MUFU.EX2 R180, R13 ;  /* 0x0000000d00b47308 */ /* 0x0003e60000000800 */
[C---:B------:R-:W-:Y:S05]  /*11ac0*/  HMMA.16816.F32 R192, R4.reuse, R36, R44 ;  /* 0x0000002404c0723c */ /* 0x040fea000000182c */
[----:B------:R2:W3:Y:S03]  /*11ad0*/  MUFU.EX2 R182, R8 ;  /* 0x0000000800b67308 */ /* 0x0004e60000000800 */
[----:B------:R-:W-:Y:S01]  /*11ae0*/  HMMA.16816.F32 R60, R4, R32, R48 ;  /* 0x00000020043c723c */ /* 0x000fe20000001830 */
[----:B-1----:R-:W-:-:S07]  /*11af0*/  FFMA.FTZ R13, R147, c[0x0][0x2d0], -R3 ;  /* 0x0000b400930d7a23 */ /* 0x002fce0000010803 */
[C---:B------:R-:W-:Y:S01]  /*11b00*/  HMMA.16816.F32 R44, R4.reuse, R18, R128 ;  /* 0x00000012042c723c */ /* 0x040fe20000001880 */
[----:B------:R1:W4:Y:S01]  /*11b10*/  MUFU.EX2 R181, R13 ;  /* 0x0000000d00b57308 */ /* 0x0003220000000800 */
[----:B------:R-:W4:Y:S04]  /*11b20*/  LDSM.16.MT88.4 R16, [R221+0x900] ;  /* 0x00090000dd10783b */ /* 0x000f280000004200 */
[----:B--2---:R-:W-:Y:S02]  /*11b30*/  LDSM.16.MT88.4 R8, [R222+0x900] ;  /* 0x00090000de08783b */ /* 0x004fe40000004200 */
[C---:B------:R-:W-:Y:S02]  /*11b40*/  HMMA.16816.F32 R52, R4.reuse, R34, R156 ;  /* 0x000000220434723c */ /* 0x040fe4000000189c */
[----:B------:R-:W2:Y:S06]  /*11b50*/  LDSM.16.MT88.4 R32, [R222+0x2900] ;  /* 0x00290000de20783b */ /* 0x000eac0000004200 */
[----:B------:R-:W-:Y:S01]  /*11b60*/  HMMA.16816.F32 R48, R4, R22, R132 ;  /* 0x000000160430723c */ /* 0x000fe20000001884 */
[----:B-1----:R-:W-:Y:S01]  /*11b70*/  FFMA.FTZ R13, R166, c[0x0][0x2d0], -R0 ;  /* 0x0000b400a60d7a23 */ /* 0x002fe20000010800 */
[----:B------:R-:W1:Y:S01]  /*11b80*/  LDSM.16.MT88.4 R20, [R221+0x1900] ;  /* 0x00190000dd14783b */ /* 0x000e620000004200 */
[----:B------:R-:W-:-:S02]  /*11b90*/  IMAD.MOV.U32 R166, RZ, RZ, R179 ;  /* 0x000000ffffa67224 */ /* 0x000fc400078e00b3 */
[----:B------:R4:W-:Y:S03]  /*11ba0*/  MUFU.EX2 R150, R13 ;  /* 0x0000000d00967308 */ /* 0x0009e60000000800 */
[----:B------:R-:W-:Y:S07]  /*11bb0*/  HMMA.16816.F32 R36, R4, R38, R168 ;  /* 0x000000260424723c */ /* 0x000fee00000018a8 */
[----:B-----5:R-:W-:-:S02]  /*11bc0*/  F2FP.PACK_AB R4, R198, R199 ;  /* 0x000000c7c604723e */ /* 0x020fc400000000ff */
[----:B---3--:R-:W-:Y:S02]  /*11bd0*/  F2FP.PACK_AB R5, R182, R183 ;  /* 0x000000b7b605723e */ /* 0x008fe400000000ff */
[----:B------:R-:W-:Y:S01]  /*11be0*/  F2FP.PACK_AB R6, R196, R197 ;  /* 0x000000c5c406723e */ /* 0x000fe200000000ff */
[----:B----4-:R-:W-:Y:S01]  /*11bf0*/  FFMA.FTZ R13, R167, c[0x0][0x2d0], -R0 ;  /* 0x0000b400a70d7a23 */ /* 0x010fe20000010800 */
[----:B------:R-:W-:Y:S01]  /*11c00*/  F2FP.PACK_AB R7, R181, R180 ;  /* 0x000000b4b507723e */ /* 0x000fe200000000ff */
[----:B------:R-:W-:Y:S02]  /*11c10*/  IMAD.MOV.U32 R167, RZ, RZ, R178 ;  /* 0x000000ffffa77224 */ /* 0x000fe400078e00b2 */
[----:B------:R3:W4:Y:S04]  /*11c20*/  MUFU.EX2 R148, R13 ;  /* 0x0000000d00947308 */ /* 0x0007280000000800 */
[C---:B------:R-:W-:Y:S08]  /*11c30*/  HMMA.16816.F32 R156, R4.reuse, R16, R172 ;  /* 0x00000010049c723c */ /* 0x040ff000000018ac */
[----:B--2---:R-:W-:Y:S01]  /*11c40*/  HMMA.16816.F32 R188, R4, R32, R96 ;  /* 0x0000002004bc723c */ /* 0x004fe20000001860 */
[----:B---3--:R-:W-:-:S04]  /*11c50*/  FFMA.FTZ R13, R177, c[0x0][0x2d0], -R0 ;  /* 0x0000b400b10d7a23 */ /* 0x008fc80000010800 */
[----:B------:R2:W-:Y:S03]  /*11c60*/  MUFU.EX2 R149, R13 ;  /* 0x0000000d00957308 */ /* 0x0005e60000000800 */
[C---:B------:R-:W-:Y:S08]  /*11c70*/  HMMA.16816.F32 R120, R4.reuse, R8, R116 ;  /* 0x000000080478723c */ /* 0x040ff00000001874 */
[----:B-1----:R-:W-:Y:S01]  /*11c80*/  HMMA.16816.F32 R132, R4, R20, R112 ;  /* 0x000000140484723c */ /* 0x002fe20000001870 */
[----:B------:R-:W1:Y:S01]  /*11c90*/  LDSM.16.MT88.4 R112, [R222+0xd00] ;  /* 0x000d0000de70783b */ /* 0x000e620000004200 */
[----:B--2---:R-:W-:-:S06]  /*11ca0*/  FFMA.FTZ R13, R176, c[0x0][0x2d0], -R0 ;  /* 0x0000b400b00d7a23 */ /* 0x004fcc0000010800 */
[C---:B------:R-:W-:Y:S01]  /*11cb0*/  HMMA.16816.F32 R172, R4.reuse, R24, R104 ;  /* 0x0000001804ac723c */ /* 0x040fe20000001868 */
[----:B------:R2:W-:Y:S07]  /*11cc0*/  MUFU.EX2 R151, R13 ;  /* 0x0000000d00977308 */ /* 0x0005ee0000000800 */
[C---:B------:R-:W-:Y:S08]  /*11cd0*/  HMMA.16816.F32 R184, R4.reuse, R28, R100 ;  /* 0x0000001c04b8723c */ /* 0x040ff00000001864 */
[----:B------:R-:W-:Y:S01]  /*11ce0*/  HMMA.16816.F32 R160, R4, R18, R160 ;  /* 0x0000001204a0723c */ /* 0x000fe200000018a0 */
[----:B--2---:R-:W-:-:S04]  /*11cf0*/  FFMA.FTZ R13, R165, c[0x0][0x2d0], -R2 ;  /* 0x0000b400a50d7a23 */ /* 0x004fc80000010802 */
[----:B------:R2:W-:Y:S03]  /*11d00*/  MUFU.EX2 R140, R13 ;  /* 0x0000000d008c7308 */ /* 0x0005e60000000800 */
[C---:B------:R-:W-:Y:S08]  /*11d10*/  HMMA.16816.F32 R108, R4.reuse, R10, R108 ;  /* 0x0000000a046c723c */ /* 0x040ff0000000186c */
[----:B------:R-:W-:Y:S01]  /*11d20*/  HMMA.16816.F32 R168, R4, R22, R92 ;  /* 0x0000001604a8723c */ /* 0x000fe2000000185c */
[----:B--2---:R-:W-:-:S07]  /*11d30*/  FFMA.FTZ R13, R155, c[0x0][0x2d0], -R2 ;  /* 0x0000b4009b0d7a23 */ /* 0x004fce0000010802 */
[C---:B------:R-:W-:Y:S01]  /*11d40*/  HMMA.16816.F32 R88, R4.reuse, R26, R88 ;  /* 0x0000001a0458723c */ /* 0x040fe20000001858 */
[----:B------:R2:W3:Y:S07]  /*11d50*/  MUFU.EX2 R147, R13 ;  /* 0x0000000d00937308 */ /* 0x0004ee0000000800 */
[C---:B------:R-:W-:Y:S08]  /*11d60*/  HMMA.16816.F32 R128, R4.reuse, R30, R84 ;  /* 0x0000001e0480723c */ /* 0x040ff00000001854 */
[----:B------:R-:W-:Y:S01]  /*11d70*/  HMMA.16816.F32 R96, R4, R34, R80 ;  /* 0x000000220460723c */ /* 0x000fe20000001850 */
[----:B------:R-:W-:Y:S01]  /*11d80*/  LDSM.16.MT88.4 R80, [R221+0x2d00] ;  /* 0x002d0000dd50783b */ /* 0x000fe20000004200 */
[----:B--2---:R-:W-:-:S04]  /*11d90*/  FFMA.FTZ R13, R152, c[0x0][0x2d0], -R2 ;  /* 0x0000b400980d7a23 */ /* 0x004fc80000010802 */
[----:B------:R2:W-:Y:S01]  /*11da0*/  MUFU.EX2 R143, R13 ;  /* 0x0000000d008f7308 */ /* 0x0005e20000000800 */
[----:B----4-:R-:W-:Y:S02]  /*11db0*/  F2FP.PACK_AB R4, R148, R150 ;  /* 0x000000969404723e */ /* 0x010fe400000000ff */
[----:B---3--:R-:W-:Y:S02]  /*11dc0*/  F2FP.PACK_AB R5, R147, R140 ;  /* 0x0000008c9305723e */ /* 0x008fe400000000ff */
[----:B------:R-:W-:Y:S01]  /*11dd0*/  F2FP.PACK_AB R6, R151, R149 ;  /* 0x000000959706723e */ /* 0x000fe200000000ff */
[----:B--2---:R-:W-:-:S04]  /*11de0*/  FFMA.FTZ R13, R153, c[0x0][0x2d0], -R2 ;  /* 0x0000b400990d7a23 */ /* 0x004fc80000010802 */
[----:B------:R-:W2:Y:S02]  /*11df0*/  MUFU.EX2 R141, R13 ;  /* 0x0000000d008d7308 */ /* 0x000ea40000000800 */
[----:B--2---:R-:W-:-:S07]  /*11e00*/  F2FP.PACK_AB R7, R141, R143 ;  /* 0x0000008f8d07723e */ /* 0x004fce00000000ff */
[C---:B------:R-:W-:Y:S07]  /*11e10*/  HMMA.16816.F32 R100, R4.reuse, R8, R72 ;  /* 0x000000080464723c */ /* 0x040fee0000001848 */
[----:B------:R-:W-:Y:S01]  /*11e20*/  FFMA.FTZ R8, R211, c[0x0][0x2d0], -R12 ;  /* 0x0000b400d3087a23 */ /* 0x000fe2000001080c */
[----:B------:R-:W-:Y:S01]  /*11e30*/  HMMA.16816.F32 R116, R4, R10, R48 ;  /* 0x0000000a0474723c */ /* 0x000fe20000001830 */
[----:B------:R-:W-:Y:S02]  /*11e40*/  IMAD.MOV.U32 R211, RZ, RZ, R127 ;  /* 0x000000ffffd37224 */ /* 0x000fe400078e007f */
[----:B------:R2:W-:Y:S01]  /*11e50*/  MUFU.EX2 R49, R8 ;  /* 0x0000000800317308 */ /* 0x0005e20000000800 */
[----:B------:R-:W-:-:S03]  /*11e60*/  IMAD.MOV.U32 R9, RZ, RZ, R136 ;  /* 0x000000ffff097224 */ /* 0x000fc600078e0088 */
[----:B------:R-:W-:Y:S01]  /*11e70*/  IMAD.MOV.U32 R10, RZ, RZ, R137 ;  /* 0x000000ffff0a7224 */ /* 0x000fe200078e0089 */
[----:B------:R-:W-:Y:S01]  /*11e80*/  HMMA.16816.F32 R176, R4, R18, R56 ;  /* 0x0000001204b0723c */ /* 0x000fe20000001838 */
[----:B------:R-:W-:Y:S02]  /*11e90*/  IMAD.MOV.U32 R11, RZ, RZ, R138 ;  /* 0x000000ffff0b7224 */ /* 0x000fe400078e008a */
[----:B------:R-:W-:Y:S02]  /*11ea0*/  IMAD.MOV.U32 R51, RZ, RZ, R167 ;  /* 0x000000ffff337224 */ /* 0x000fe400078e00a7 */
[----:B------:R-:W-:-:S03]  /*11eb0*/  IMAD.MOV.U32 R50, RZ, RZ, R166 ;  /* 0x000000ffff327224 */ /* 0x000fc600078e00a6 */
[C---:B------:R-:W-:Y:S01]  /*11ec0*/  HMMA.16816.F32 R56, R4.reuse, R22, R44 ;  /* 0x000000160438723c */ /* 0x040fe2000000182c */
[----:B--2---:R-:W-:Y:S02]  /*11ed0*/  FFMA.FTZ R8, R209, c[0x0][0x2d0], -R12 ;  /* 0x0000b400d1087a23 */ /* 0x004fe4000001080c */
[----:B------:R-:W-:Y:S02]  /*11ee0*/  IMAD.MOV.U32 R209, RZ, RZ, R126 ;  /* 0x000000ffffd17224 */ /* 0x000fe400078e007e */
[----:B------:R2:W3:Y:S03]  /*11ef0*/  MUFU.EX2 R48, R8 ;  /* 0x0000000800307308 */ /* 0x0004e60000000800 */
[----:B------:R-:W-:Y:S01]  /*11f00*/  HMMA.16816.F32 R64, R4, R24, R64 ;  /* 0x000000180440723c */ /* 0x000fe20000001840 */
[----:B------:R-:W-:Y:S02]  /*11f10*/  IMAD.MOV.U32 R45, RZ, RZ, R124 ;  /* 0x000000ffff2d7224 */ /* 0x000fe400078e007c */
[----:B------:R-:W-:-:S02]  /*11f20*/  IMAD.MOV.U32 R46, RZ, RZ, R139 ;  /* 0x000000ffff2e7224 */ /* 0x000fc400078e008b */
[----:B------:R-:W-:Y:S01]  /*11f30*/  LDSM.16.MT88.4 R136, [R222+0x1d00] ;  /* 0x001d0000de88783b */ /* 0x000fe20000004200 */
[----:B------:R-:W-:Y:S02]  /*11f40*/  IMAD.MOV.U32 R47, RZ, RZ, R164 ;  /* 0x000000ffff2f7224 */ /* 0x000fe400078e00a4 */
[----:B------:R-:W-:Y:S01]  /*11f50*/  HMMA.16816.F32 R68, R4, R20, R68 ;  /* 0x000000140444723c */ /* 0x000fe20000001844 */
[----:B------:R-:W-:Y:S01]  /*11f60*/  LDSM.16.MT88.4 R164, [R221+0xd00] ;  /* 0x000d0000dda4783b */ /* 0x000fe20000004200 */
[----:B------:R-:W-:Y:S02]  /*11f70*/  IMAD.MOV.U32 R25, RZ, RZ, R15 ;  /* 0x000000ffff197224 */ /* 0x000fe400078e000f */
[----:B--2---:R-:W-:-:S04]  /*11f80*/  FFMA.FTZ R8, R207, c[0x0][0x2d0], -R12 ;  /* 0x0000b400cf087a23 */ /* 0x004fc8000001080c */
[C---:B------:R-:W-:Y:S01]  /*11f90*/  HMMA.16816.F32 R152, R4.reuse, R16, R76 ;  /* 0x000000100498723c */ /* 0x040fe2000000184c */
[----:B------:R-:W-:Y:S01]  /*11fa0*/  IMAD.MOV.U32 R207, RZ, RZ, R125 ;  /* 0x000000ffffcf7224 */ /* 0x000fe200078e007d */
[----:B---3--:R-:W-:Y:S01]  /*11fb0*/  F2FP.PACK_AB R92, R48, R49 ;  /* 0x00000031305c723e */ /* 0x008fe200000000ff */
[----:B------:R2:W-:Y:S01]  /*11fc0*/  MUFU.EX2 R44, R8 ;  /* 0x00000008002c7308 */ /* 0x0005e20000000800 */
[----:B------:R-:W3:Y:S04]  /*11fd0*/  LDSM.16.MT88.4 R124, [R221+0x1d00] ;  /* 0x001d0000dd7c783b */ /* 0x000ee80000004200 */
[C---:B------:R-:W-:Y:S08]  /*11fe0*/  HMMA.16816.F32 R40, R4.reuse, R26, R40 ;  /* 0x0000001a0428723c */ /* 0x040ff00000001828 */
[----:B------:R-:W-:Y:S01]  /*11ff0*/  HMMA.16816.F32 R60, R4, R28, R60 ;  /* 0x0000001c043c723c */ /* 0x000fe2000000183c */
[----:B--2---:R-:W-:-:S02]  /*12000*/  FFMA.FTZ R8, R201, c[0x0][0x2d0], -R12 ;  /* 0x0000b400c9087a23 */ /* 0x004fc4000001080c */
[----:B------:R-:W-:Y:S02]  /*12010*/  IMAD.MOV.U32 R201, RZ, RZ, R14 ;  /* 0x000000ffffc97224 */ /* 0x000fe400078e000e */
        /* <DEDUP_REMOVED lines=19> */
[C---:B------:R-:W-:Y:S08]  /*12150*/  HMMA.16816.F32 R104, R92.reuse, R112, R120 ;  /* 0x000000705c68723c */ /* 0x040ff00000001878 */
[----:B---3--:R-:W-:Y:S01]  /*12160*/  HMMA.16816.F32 R120, R92, R124, R132 ;  /* 0x0000007c5c78723c */ /* 0x008fe20000001884 */
[----:B-1----:R-:W-:-:S04]  /*12170*/  FFMA.FTZ R3, R212, c[0x0][0x2d0], -R0 ;  /* 0x0000b400d4037a23 */ /* 0x002fc80000010800 */
[----:B------:R1:W3:Y:S03]  /*12180*/  MUFU.EX2 R18, R3 ;  /* 0x0000000300127308 */ /* 0x0002e60000000800 */
        /* <DEDUP_REMOVED lines=17> */
[C---:B--2---:R-:W-:Y:S01]  /*122a0*/  HMMA.16816.F32 R88, R92.reuse, R4, R188 ;  /* 0x000000045c58723c */ /* 0x044fe200000018bc */
[----:B------:R-:W-:Y:S01]  /*122b0*/  IMAD.U32 R216, RZ, RZ, UR8 ;  /* 0x00000008ffd87e24 */ /* 0x000fe2000f8e00ff */
[----:B------:R1:W2:Y:S04]  /*122c0*/  MUFU.EX2 R13, R0 ;  /* 0x00000000000d7308 */ /* 0x0002a80000000800 */
[----:B------:R-:W-:Y:S02]  /*122d0*/  ISETP.GE.AND P0, PT, R216, UR7, PT ;  /* 0x00000007d8007c0c */ /* 0x000fe4000bf06270 */
[----:B------:R-:W-:Y:S07]  /*122e0*/  HMMA.16816.F32 R92, R92, R6, R96 ;  /* 0x000000065c5c723c */ /* 0x000fee0000001860 */
[----:B---3--:R-:W-:-:S02]  /*122f0*/  F2FP.PACK_AB R96, R18, R19 ;  /* 0x000000131260723e */ /* 0x008fc400000000ff */
[----:B-----5:R-:W-:Y:S01]  /*12300*/  F2FP.PACK_AB R98, R16, R17 ;  /* 0x000000111062723e */ /* 0x020fe200000000ff */
[--C-:B-1----:R-:W-:Y:S01]  /*12310*/  FFMA.FTZ R0, R238, c[0x0][0x2d0], -R2.reuse ;  /* 0x0000b400ee007a23 */ /* 0x102fe20000010802 */
[----:B--2---:R-:W-:Y:S01]  /*12320*/  F2FP.PACK_AB R97, R13, R12 ;  /* 0x0000000c0d61723e */ /* 0x004fe200000000ff */
        /* <DEDUP_REMOVED lines=73> */
[----:B------:R-:W-:-:S03]  /*127c0*/  FADD.FTZ R0, R21, R4 ;  /* 0x0000000415007221 */ /* 0x000fc60000010000 */
[----:B------:R1:W-:Y:S04]  /*127d0*/  STL [R1+0x1c], R3 ;  /* 0x00001c0301007387 */ /* 0x0003e80000100800 */
[----:B------:R1:W-:Y:S04]  /*127e0*/  STL [R1+0x24], R0 ;  /* 0x0000240001007387 */ /* 0x0003e80000100800 */
[----:B------:R1:W-:Y:S01]  /*127f0*/  STL [R1+0x20], R2 ;  /* 0x0000200201007387 */ /* 0x0003e20000100800 */
[----:B------:R-:W-:Y:S05]  /*12800*/  @!P0 BRA `(.L_x_829) ;  /* 0x0000424000008947 */ /* 0x000fea0003800000 */
[----:B------:R-:W2:Y:S04]  /*12810*/  LDL R211, [R1+0x2c] ;  /* 0x00002c0001d37983 */ /* 0x000ea80000100800 */
[----:B------:R-:W3:Y:S04]  /*12820*/  LDL R51, [R1+0x3c] ;  /* 0x00003c0001337983 */ /* 0x000ee80000100800 */
[----:B------:R-:W3:Y:S01]  /*12830*/  LDL R50, [R1+0x44] ;  /* 0x0000440001327983 */ /* 0x000ee20000100800 */
[----:B-1----:R-:W-:Y:S01]  /*12840*/  SEL R3, RZ, 0x10, P6 ;  /* 0x00000010ff037807 */ /* 0x002fe20003000000 */
[----:B------:R-:W-:Y:S01]  /*12850*/  IMAD.MOV.U32 R143, RZ, RZ, R145 ;  /* 0x000000ffff8f7224 */ /* 0x000fe200078e0091 */
[----:B------:R-:W-:Y:S01]  /*12860*/  MOV R140, R146 ;  /* 0x00000092008c7202 */ /* 0x000fe20000000f00 */
[----:B------:R-:W-:Y:S01]  /*12870*/  IMAD.MOV.U32 R148, RZ, RZ, R142 ;  /* 0x000000ffff947224 */ /* 0x000fe200078e008e */
[----:B------:R-:W-:Y:S01]  /*12880*/  MOV R147, R144 ;  /* 0x0000009000937202 */ /* 0x000fe20000000f00 */
[----:B------:R-:W-:Y:S01]  /*12890*/  IMAD.MOV.U32 R241, RZ, RZ, R216 ;  /* 0x000000fffff17224 */ /* 0x000fe200078e00d8 */
[----:B------:R-:W-:-:S02]  /*128a0*/  ULDC UR5, c[0x0][0x210] ;  /* 0x0000840000057ab9 */ /* 0x000fc40000000800 */
[----:B------:R-:W-:Y:S02]  /*128b0*/  ULDC UR4, c[0x0][0x1e8] ;  /* 0x00007a0000047ab9 */ /* 0x000fe40000000800 */
[----:B------:R-:W-:Y:S02]  /*128c0*/  UIMAD UR5, UR11, UR5, URZ ;  /* 0x000000050b0572a4 */ /* 0x000fe4000f8e023f */
[----:B------:R-:W-:Y:S01]  /*128d0*/  UIMAD UR4, UR11, UR4, URZ ;  /* 0x000000040b0472a4 */ /* 0x000fe2000f8e023f */
[----:B--2---:R-:W-:-:S05]  /*128e0*/  SHF.L.U32 R0, R211, 0x1, RZ ;  /* 0x00000001d3007819 */ /* 0x004fca00000006ff */
[----:B------:R1:W-:Y:S01]  /*128f0*/  STL [R1+0x10], R0 ;  /* 0x0000100001007387 */ /* 0x0003e20000100800 */
[----:B---3--:R-:W-:-:S03]  /*12900*/  SHF.L.U64.HI R2, R51, 0x1, R50 ;  /* 0x0000000133027819 */ /* 0x008fc60000010232 */
[----:B------:R2:W-:Y:S01]  /*12910*/  STL [R1+0x34], R3 ;  /* 0x0000340301007387 */ /* 0x0005e20000100800 */
[----:B-1----:R-:W-:-:S05]  /*12920*/  IMAD.SHL.U32 R0, R51, 0x2, RZ ;  /* 0x0000000233007824 */ /* 0x002fca00078e00ff */
[----:B------:R2:W-:Y:S04]  /*12930*/  STL [R1+0x8], R0 ;  /* 0x0000080001007387 */ /* 0x0005e80000100800 */
[----:B------:R2:W-:Y:S02]  /*12940*/  STL [R1+0xc], R2 ;  /* 0x00000c0201007387 */ /* 0x0005e40000100800 */
.L_x_832:
[----:B-1----:R1:W5:Y:S01]  /*12950*/  LDL R240, [R1+0x38] ;  /* 0x0000380001f07983 */ /* 0x0023620000100800 */
[----:B------:R-:W-:Y:S04]  /*12960*/  DEPBAR.LE SB0, 0x0 ;  /* 0x000080000000791a */ /* 0x000fe80000000000 */
[----:B------:R-:W-:Y:S01]  /*12970*/  BAR.SYNC.DEFER_BLOCKING 0x0 ;  /* 0x0000000000007b1d */ /* 0x000fe20000010000 */
[----:B------:R-:W-:Y:S05]  /*12980*/  ISETP.GE.AND P0, PT, R241, RZ, PT ;  /* 0x000000fff100720c */ /* 0x000fea0003f06270 */
[----:B------:R1:W5:Y:S04]  /*12990*/  LDL R151, [R1+0x2c] ;  /* 0x00002c0001977983 */ /* 0x0003680000100800 */
[----:B------:R1:W5:Y:S04]  /*129a0*/  LDL R150, [R1+0x48] ;  /* 0x0000480001967983 */ /* 0x0003680000100800 */
[----:B------:R1:W5:Y:S04]  /*129b0*/  LDL R142, [R1+0x14] ;  /* 0x00001400018e7983 */ /* 0x0003680000100800 */
[----:B------:R1:W5:Y:S04]  /*129c0*/  LDL R239, [R1+0x10] ;  /* 0x0000100001ef7983 */ /* 0x0003680000100800 */
[----:B------:R1:W5:Y:S04]  /*129d0*/  LDL R238, [R1+0x8] ;  /* 0x0000080001ee7983 */ /* 0x0003680000100800 */
[----:B------:R1:W3:Y:S04]  /*129e0*/  LDSM.16.M88.4 R64, [R223+0x6100] ;  /* 0x00610000df40783b */ /* 0x0002e80000000200 */
[----:B------:R1:W5:Y:S04]  /*129f0*/  LDL R237, [R1+0x34] ;  /* 0x0000340001ed7983 */ /* 0x0003680000100800 */
[----:B------:R1:W4:Y:S04]  /*12a00*/  LDSM.16.M88.4 R60, [R223+0x7100] ;  /* 0x00710000df3c783b */ /* 0x0003280000000200 */
[----:B------:R1:W5:Y:S04]  /*12a10*/  LDL R149, [R1+0xc] ;  /* 0x00000c0001957983 */ /* 0x0003680000100800 */
[----:B------:R1:W2:Y:S04]  /*12a20*/  LDSM.16.M88.4 R16, [R220+0x3100] ;  /* 0x00310000dc10783b */ /* 0x0002a80000000200 */
        /* <DEDUP_REMOVED lines=10> */
[----:B---345:R-:W-:Y:S01]  /*12ad0*/  IADD3 R14, -R237, 0x10, RZ ;  /* 0x00000010ed0e7810 */ /* 0x038fe20007ffe1ff */
[----:B------:R-:W3:Y:S01]  /*12ae0*/  LDL R4, [R1+0x4] ;  /* 0x0000040001047983 */ /* 0x000ee20000100800 */
[----:B------:R-:W-:Y:S01]  /*12af0*/  SEL R20, RZ, 0x10, P4 ;  /* 0x00000010ff147807 */ /* 0x000fe20002000000 */
[----:B------:R-:W-:Y:S01]  /*12b00*/  IMAD.SHL.U32 R10, R142, 0x2, RZ ;  /* 0x000000028e0a7824 */ /* 0x000fe200078e00ff */
[----:B------:R-:W-:Y:S01]  /*12b10*/  LOP3.LUT R14, R14, 0xf, RZ, 0xc0, !PT ;  /* 0x0000000f0e0e7812 */ /* 0x000fe200078ec0ff */
[----:B------:R-:W4:Y:S01]  /*12b20*/  LDL R5, [R1] ;  /* 0x0000000001057983 */ /* 0x000f220000100800 */
[----:B------:R-:W-:Y:S02]  /*12b30*/  IADD3 R12, -R20, 0x10, RZ ;  /* 0x00000010140c7810 */ /* 0x000fe40007ffe1ff */
[----:B------:R-:W-:Y:S02]  /*12b40*/  SHF.L.U64.HI R7, R151, 0x1, R240 ;  /* 0x0000000197077819 */ /* 0x000fe400000102f0 */
[----:B------:R-:W-:Y:S02]  /*12b50*/  LOP3.LUT R12, R12, 0xf, RZ, 0xc0, !PT ;  /* 0x0000000f0c0c7812 */ /* 0x000fe400078ec0ff */
[----:B--23--:R-:W-:Y:S01]  /*12b60*/  SHF.R.S32.HI R0, RZ, 0x1f, R4 ;  /* 0x0000001fff007819 */ /* 0x00cfe20000011404 */
[----:B------:R-:W-:Y:S04]  /*12b70*/  IMAD.WIDE.U32 R2, R4, c[0x0][0x208], RZ ;  /* 0x0000820004027a25 */ /* 0x000fe800078e00ff */
[----:B------:R-:W-:Y:S04]  /*12b80*/  IMAD R0, R0, c[0x0][0x208], RZ ;  /* 0x0000820000007a24 */ /* 0x000fe800078e02ff */
[----:B------:R-:W-:Y:S01]  /*12b90*/  IMAD R0, R4, c[0x0][0x20c], R0 ;  /* 0x0000830004007a24 */ /* 0x000fe200078e0200 */
[----:B----4-:R-:W-:Y:S03]  /*12ba0*/  SHF.R.S32.HI R4, RZ, 0x1f, R5 ;  /* 0x0000001fff047819 */ /* 0x010fe60000011405 */
[----:B------:R-:W-:Y:S02]  /*12bb0*/  IMAD.IADD R3, R3, 0x1, R0 ;  /* 0x0000000103037824 */ /* 0x000fe400078e0200 */
[----:B------:R-:W-:Y:S02]  /*12bc0*/  IMAD R4, R4, c[0x0][0x218], RZ ;  /* 0x0000860004047a24 */ /* 0x000fe400078e02ff */
[C---:B------:R-:W-:Y:S04]  /*12bd0*/  IMAD.WIDE.U32 R2, R5.reuse, c[0x0][0x218], R2 ;  /* 0x0000860005027a25 */ /* 0x040fe800078e0002 */
[----:B------:R-:W-:Y:S01]  /*12be0*/  IMAD R4, R5, c[0x0][0x21c], R4 ;  /* 0x0000870005047a24 */ /* 0x000fe200078e0204 */
[----:B------:R-:W-:Y:S02]  /*12bf0*/  IADD3 R0, P0, R2, UR5, RZ ;  /* 0x0000000502007c10 */ /* 0x000fe4000ff1e0ff */
[----:B------:R-:W-:Y:S02]  /*12c00*/  SHF.L.U64.HI R5, R142, 0x1, R150 ;  /* 0x000000018e057819 */ /* 0x000fe40000010296 */
[----:B------:R-:W-:Y:S02]  /*12c10*/  IADD3.X R4, R3, UR10, R4, P0, !PT ;  /* 0x0000000a03047c10 */ /* 0x000fe400087fe404 */
[C---:B------:R-:W-:Y:S04]  /*12c20*/  LEA R3, P0, R0.reuse, c[0x0][0x1f8], 0x1 ;  /* 0x00007e0000037a11 */ /* 0x040fe800078008ff */
[----:B------:R-:W-:Y:S02]  /*12c30*/  LEA.HI.X R4, R0, c[0x0][0x1fc], R4, 0x1, P0 ;  /* 0x00007f0000047a11 */ /* 0x000fe400000f0c04 */
[----:B------:R-:W2:Y:S04]  /*12c40*/  SHFL.IDX PT, R0, R3, 0x1, 0x1c1f ;  /* 0x003c1f0003007f89 */ /* 0x000ea800000e0000 */
[----:B------:R-:W3:Y:S04]  /*12c50*/  SHFL.IDX PT, R2, R4, 0x1, 0x1c1f ;  /* 0x003c1f0004027f89 */ /* 0x000ee800000e0000 */
[----:B------:R-:W4:Y:S04]  /*12c60*/  SHFL.IDX PT, R3, R3, RZ, 0x1c1f ;  /* 0x001c1fff03037589 */ /* 0x000f2800000e0000 */
[----:B------:R-:W1:Y:S01]  /*12c70*/  SHFL.IDX PT, R4, R4, RZ, 0x1c1f ;  /* 0x001c1fff04047589 */ /* 0x000e6200000e0000 */
[----:B--2---:R-:W-:Y:S04]  /*12c80*/  IADD3 R14, P1, P0, R14, R0, R239 ;  /* 0x000000000e0e7210 */ /* 0x004fe8000783e0ef */
[----:B---3--:R-:W-:Y:S02]  /*12c90*/  IADD3.X R15, RZ, R2, R7, P1, P0 ;  /* 0x00000002ff0f7210 */ /* 0x008fe40000fe0407 */
[----:B------:R-:W-:Y:S04]  /*12ca0*/  IADD3 R12, P1, P0, R12, R0, R238 ;  /* 0x000000000c0c7210 */ /* 0x000fe8000783e0ee */
[----:B------:R-:W-:Y:S02]  /*12cb0*/  IADD3.X R13, RZ, R2, R149, P1, P0 ;  /* 0x00000002ff0d7210 */ /* 0x000fe40000fe0495 */
[-C--:B------:R-:W-:Y:S02]  /*12cc0*/  IADD3 R8, P0, R0, R10.reuse, RZ ;  /* 0x0000000a00087210 */ /* 0x080fe40007f1e0ff */
[C---:B----4-:R-:W-:Y:S02]  /*12cd0*/  IADD3 R10, P2, R3.reuse, R10, RZ ;  /* 0x0000000a030a7210 */ /* 0x050fe40007f5e0ff */
[C---:B------:R-:W-:Y:S01]  /*12ce0*/  IADD3 R6, P1, R3.reuse, R239, RZ ;  /* 0x000000ef03067210 */ /* 0x040fe20007f3e0ff */
[--C-:B------:R-:W-:Y:S01]  /*12cf0*/  IMAD.X R9, R2, 0x1, R5.reuse, P0 ;  /* 0x0000000102097824 */ /* 0x100fe200000e0605 */
[----:B------:R-:W-:Y:S01]  /*12d00*/  IADD3 R0, R248, 0x100, RZ ;  /* 0x00000100f8007810 */ /* 0x000fe20007ffe0ff */
[C---:B-1----:R-:W-:Y:S01]  /*12d10*/  IMAD.X R11, R4.reuse, 0x1, R5, P2 ;  /* 0x00000001040b7824 */ /* 0x042fe200010e0605 */
[----:B------:R-:W-:Y:S01]  /*12d20*/  IADD3 R2, P0, R3, R238, RZ ;  /* 0x000000ee03027210 */ /* 0x000fe20007f1e0ff */
[C---:B------:R-:W-:Y:S01]  /*12d30*/  IMAD.X R7, R4.reuse, 0x1, R7, P1 ;  /* 0x0000000104077824 */ /* 0x040fe200008e0607 */
[----:B------:R-:W-:Y:S02]  /*12d40*/  ISETP.NE.U32.AND P1, PT, R237, RZ, PT ;  /* 0x000000ffed00720c */ /* 0x000fe40003f25070 */
[----:B------:R1:W-:Y:S01]  /*12d50*/  LDGSTS.E.BYPASS.LTC128B.128 [R0], [R10.64], !P5 ;  /* 0x000000000a007fae */ /* 0x0003e2000e901d54 */
[----:B------:R-:W-:Y:S01]  /*12d60*/  IMAD.X R3, R4, 0x1, R149, P0 ;  /* 0x0000000104037824 */ /* 0x000fe200000e0695 */
[----:B------:R-:W-:Y:S02]  /*12d70*/  ISETP.NE.U32.AND P0, PT, R20, RZ, PT ;  /* 0x000000ff1400720c */ /* 0x000fe40003f05070 */
[----:B------:R1:W-:Y:S04]  /*12d80*/  LDGSTS.E.BYPASS.LTC128B.128 [R0+0x1000], [R6.64], !P6 ;  /* 0x0100000006007fae */ /* 0x0003e8000f101d54 */
[----:B------:R1:W-:Y:S04]  /*12d90*/  LDGSTS.E.BYPASS.LTC128B.128 [R0+0x2000], [R2.64], !P4 ;  /* 0x0200000002007fae */ /* 0x0003e8000e101d54 */
[----:B------:R1:W-:Y:S04]  /*12da0*/  LDGSTS.E.BYPASS.LTC128B.128 [R0+0x800], [R8.64], !P5 ;  /* 0x0080000008007fae */ /* 0x0003e8000e901d54 */
[----:B------:R1:W-:Y:S04]  /*12db0*/  LDGSTS.E.BYPASS.LTC128B.128.ZFILL [R0+0x1800], [R14.64], P1 ;  /* 0x018000000e007fae */ /* 0x0003e80008941d54 */
[----:B------:R1:W-:Y:S02]  /*12dc0*/  LDGSTS.E.BYPASS.LTC128B.128.ZFILL [R0+0x2800], [R12.64], P0 ;  /* 0x028000000c007fae */ /* 0x0003e40008141d54 */
.L_x_830:
[-C--:B-1234-:R-:W-:Y:S01]  /*12dd0*/  HMMA.16816.F32 R4, R64, R16.reuse, RZ ;  /* 0x000000104004723c */ /* 0x09efe200000018ff */
[----:B------:R-:W-:Y:S02]  /*12de0*/  LDSM.16.M88.4 R204, [R220+0x4100] ;  /* 0x00410000dccc783b */ /* 0x000fe40000000200 */
[----:B------:R-:W-:Y:S05]  /*12df0*/  ISETP.GE.AND P0, PT, R241, 0x1, PT ;  /* 0x00000001f100780c */ /* 0x000fea0003f06270 */
[C---:B------:R-:W-:Y:S01]  /*12e00*/  HMMA.16816.F32 R8, R60.reuse, R16, RZ ;  /* 0x000000103c08723c */ /* 0x040fe200000018ff */
[----:B------:R-:W0:Y:S07]  /*12e10*/  LDGDEPBAR ;  /* 0x00000000000079af */ /* 0x000e2e0000000000 */
[-C--:B------:R-:W-:Y:S01]  /*12e20*/  HMMA.16816.F32 R12, R60, R18.reuse, RZ ;  /* 0x000000123c0c723c */ /* 0x080fe200000018ff */
[----:B------:R-:W-:Y:S07]  /*12e30*/  LDSM.16.M88.4 R208, [R223+0x9100] ;  /* 0x00910000dfd0783b */ /* 0x000fee0000000200 */
[C---:B------:R-:W-:Y:S01]  /*12e40*/  HMMA.16816.F32 R16, R64.reuse, R18, RZ ;  /* 0x000000124010723c */ /* 0x040fe200000018ff */
[----:B------:R-:W-:Y:S07]  /*12e50*/  LDSM.16.M88.4 R212, [R231] ;  /* 0x00000000e7d4783b */ /* 0x000fee0000000200 */
[-C--:B------:R-:W-:Y:S01]  /*12e60*/  HMMA.16816.F32 R20, R64, R32.reuse, RZ ;  /* 0x000000204014723c */ /* 0x080fe200000018ff */
[----:B------:R-:W-:Y:S07]  /*12e70*/  LDSM.16.M88.4 R216, [R230] ;  /* 0x00000000e6d8783b */ /* 0x000fee0000000200 */
        /* <DEDUP_REMOVED lines=30> */
[----:B------:R-:W3:Y:S07]  /*13060*/  LDSM.16.M88.4 R188, [R220+0x4900] ;  /* 0x00490000dcbc783b */ /* 0x000eee0000000200 */
[----:B------:R-:W-:Y:S01]  /*13070*/  HMMA.16816.F32 R64, R180, R202, R64 ;  /* 0x000000cab440723c */ /* 0x000fe20000001840 */
[----:B------:R-:W4:Y:S07]  /*13080*/  LDSM.16.M88.4 R180, [R224+0x8100] ;  /* 0x00810000e0b4783b */ /* 0x000f2e0000000200 */
[-C--:B-1----:R-:W-:Y:S01]  /*13090*/  HMMA.16816.F32 R4, R176, R204.reuse, R4 ;  /* 0x000000ccb004723c */ /* 0x082fe20000001804 */
[----:B------:R-:W1:Y:S07]  /*130a0*/  LDSM.16.M88.4 R200, [R224+0x9100] ;  /* 0x00910000e0c8783b */ /* 0x000e6e0000000200 */
[C---:B------:R-:W-:Y:S08]  /*130b0*/  HMMA.16816.F32 R8, R208.reuse, R204, R8 ;  /* 0x000000ccd008723c */ /* 0x040ff00000001808 */
[-C--:B------:R-:W-:Y:S08]  /*130c0*/  HMMA.16816.F32 R12, R208, R206.reuse, R12 ;  /* 0x000000ced00c723c */ /* 0x080ff0000000180c */
[C---:B------:R-:W-:Y:S01]  /*130d0*/  HMMA.16816.F32 R16, R176.reuse, R206, R16 ;  /* 0x000000ceb010723c */ /* 0x040fe20000001810 */
[----:B------:R-:W1:Y:S07]  /*130e0*/  LDSM.16.M88.4 R204, [R232] ;  /* 0x00000000e8cc783b */ /* 0x000e6e0000000200 */
[-C--:B--2---:R-:W-:Y:S08]  /*130f0*/  HMMA.16816.F32 R20, R176, R184.reuse, R20 ;  /* 0x000000b8b014723c */ /* 0x084ff00000001814 */
        /* <DEDUP_REMOVED lines=14> */
[----:B------:R-:W2:Y:S07]  /*131e0*/  LDSM.16.M88.4 R176, [R223+0xa100] ;  /* 0x00a10000dfb0783b */ /* 0x000eae0000000200 */
[-C--:B----4-:R-:W-:Y:S01]  /*131f0*/  HMMA.16816.F32 R4, R180, R196.reuse, R4 ;  /* 0x000000c4b404723c */ /* 0x090fe20000001804 */
[----:B------:R-:W3:Y:S07]  /*13200*/  LDSM.16.M88.4 R192, [R220+0x5500] ;  /* 0x00550000dcc0783b */ /* 0x000eee0000000200 */
[C---:B-1----:R-:W-:Y:S08]  /*13210*/  HMMA.16816.F32 R8, R200.reuse, R196, R8 ;  /* 0x000000c4c808723c */ /* 0x042ff00000001808 */
[-C--:B------:R-:W-:Y:S08]  /*13220*/  HMMA.16816.F32 R12, R200, R198.reuse, R12 ;  /* 0x000000c6c80c723c */ /* 0x080ff0000000180c */
[C---:B------:R-:W-:Y:S01]  /*13230*/  HMMA.16816.F32 R16, R180.reuse, R198, R16 ;  /* 0x000000c6b410723c */ /* 0x040fe20000001810 */
[----:B------:R-:W1:Y:S07]  /*13240*/  LDSM.16.M88.4 R196, [R220+0x5900] ;  /* 0x00590000dcc4783b */ /* 0x000e6e0000000200 */
[-C--:B------:R-:W-:Y:S08]  /*13250*/  HMMA.16816.F32 R20, R180, R204.reuse, R20 ;  /* 0x000000ccb414723c */ /* 0x080ff00000001814 */
        /* <DEDUP_REMOVED lines=12> */
[----:B------:R-:W4:Y:S07]  /*13320*/  LDSM.16.M88.4 R200, [R220+0x5d00] ;  /* 0x005d0000dcc8783b */ /* 0x000f2e0000000200 */
[----:B------:R-:W-:Y:S01]  /*13330*/  HMMA.16816.F32 R64, R180, R218, R64 ;  /* 0x000000dab440723c */ /* 0x000fe20000001840 */
[----:B------:R-:W1:Y:S07]  /*13340*/  LDSM.16.M88.4 R180, [R224+0xa100] ;  /* 0x00a10000e0b4783b */ /* 0x000e6e0000000200 */
[-C--:B--2---:R-:W-:Y:S01]  /*13350*/  HMMA.16816.F32 R4, R176, R184.reuse, R4 ;  /* 0x000000b8b004723c */ /* 0x084fe20000001804 */
[----:B------:R-:W2:Y:S07]  /*13360*/  LDSM.16.M88.4 R216, [R227] ;  /* 0x00000000e3d8783b */ /* 0x000eae0000000200 */
[C---:B------:R-:W-:Y:S08]  /*13370*/  HMMA.16816.F32 R8, R188.reuse, R184, R8 ;  /* 0x000000b8bc08723c */ /* 0x040ff00000001808 */
[-C--:B------:R-:W-:Y:S08]  /*13380*/  HMMA.16816.F32 R12, R188, R186.reuse, R12 ;  /* 0x000000babc0c723c */ /* 0x080ff0000000180c */
[C---:B------:R-:W-:Y:S01]  /*13390*/  HMMA.16816.F32 R16, R176.reuse, R186, R16 ;  /* 0x000000bab010723c */ /* 0x040fe20000001810 */
[----:B------:R-:W2:Y:S01]  /*133a0*/  LDSM.16.M88.4 R184, [R226] ;  /* 0x00000000e2b8783b */ /* 0x000ea20000000200 */
[----:B------:R-:W-:Y:S06]  /*133b0*/  DEPBAR.LE SB0, 0x0 ;  /* 0x000080000000791a */ /* 0x000fec0000000000 */
[-C--:B---3--:R-:W-:Y:S01]  /*133c0*/  HMMA.16816.F32 R20, R176, R192.reuse, R20 ;  /* 0x000000c0b014723c */ /* 0x088fe20000001814 */
        /* <DEDUP_REMOVED lines=8> */
[-C--:B----4-:R-:W-:Y:S08]  /*13450*/  HMMA.16816.F32 R52, R176, R200.reuse, R52 ;  /* 0x000000c8b034723c */ /* 0x090ff00000001834 */
        /* <DEDUP_REMOVED lines=18> */
[----:B------:R-:W-:Y:S01]  /*13580*/  HMMA.16816.F32 R64, R180, R186, R64 ;  /* 0x000000bab440723c */ /* 0x000fe20000001840 */
[----:B------:R-:W-:-:S07]  /*13590*/  @!P0 BRA `(.L_x_831) ;  /* 0x000003f000008947 */ /* 0x000fce0003800000 */
[----:B-----5:R-:W-:Y:S01]  /*135a0*/  IADD3 R180, -R237, 0x10, RZ ;  /* 0x00000010edb47810 */ /* 0x020fe20007ffe1ff */
[----:B------:R-:W2:Y:S01]  /*135b0*/  LDL R0, [R1+0x28] ;  /* 0x0000280001007983 */ /* 0x000ea20000100800 */
[----:B------:R-:W-:Y:S02]  /*135c0*/  IMAD.MOV.U32 R2, RZ, RZ, c[0x0][0x2b8] ;  /* 0x0000ae00ff027624 */ /* 0x000fe400078e00ff */
[----:B------:R-:W-:Y:S01]  /*135d0*/  LOP3.LUT R180, R180, 0xf, RZ, 0xc0, !PT ;  /* 0x0000000fb4b47812 */ /* 0x000fe200078ec0ff */
[----:B------:R-:W-:Y:S02]  /*135e0*/  IMAD.MOV.U32 R146, RZ, RZ, RZ ;  /* 0x000000ffff927224 */ /* 0x000fe400078e00ff */
[----:B------:R-:W-:Y:S02]  /*135f0*/  ISETP.NE.AND P1, PT, R2, 0x1, PT ;  /* 0x000000010200780c */ /* 0x000fe40003f25270 */
[----:B------:R-:W-:Y:S04]  /*13600*/  LEA R2, R241, UR13, 0x6 ;  /* 0x0000000df1027c11 */ /* 0x000fe8000f8e30ff */
[----:B--2---:R-:W-:Y:S07]  /*13610*/  IADD3 R2, R2, -0x40, R0 ;  /* 0xffffffc002027810 */ /* 0x004fee0007ffe000 */
        /* <DEDUP_REMOVED lines=10> */
[----:B------:R1:W-:Y:S01]  /*136c0*/  STL [R1+0x4], R176 ;  /* 0x000004b001007387 */ /* 0x0003e20000100800 */
[----:B------:R-:W-:Y:S03]  /*136d0*/  SHF.R.S32.HI R0, RZ, 0x1f, R176 ;  /* 0x0000001fff007819 */ /* 0x000fe600000114b0 */
[----:B------:R2:W3:Y:S02]  /*136e0*/  @!P3 LDG.E R146, [R144.64] ;  /* 0x000000149092b981 */ /* 0x0004e4000c1e1900 */
[----:B------:R-:W-:Y:S04]  /*136f0*/  IMAD R0, R0, c[0x0][0x1e0], RZ ;  /* 0x0000780000007a24 */ /* 0x000fe800078e02ff */
[----:B------:R-:W-:Y:S04]  /*13700*/  IMAD R0, R176, c[0x0][0x1e4], R0 ;  /* 0x00007900b0007a24 */ /* 0x000fe800078e0200 */
[----:B------:R-:W-:Y:S02]  /*13710*/  IMAD.IADD R3, R3, 0x1, R0 ;  /* 0x0000000103037824 */ /* 0x000fe400078e0200 */
[C---:B-1----:R-:W-:Y:S01]  /*13720*/  IMAD.SHL.U32 R176, R142.reuse, 0x2, RZ ;  /* 0x000000028eb07824 */ /* 0x042fe200078e00ff */
[----:B------:R-:W-:Y:S02]  /*13730*/  SHF.L.U64.HI R142, R142, 0x1, R150 ;  /* 0x000000018e8e7819 */ /* 0x000fe40000010296 */
[----:B--2---:R-:W-:Y:S01]  /*13740*/  SHF.L.U64.HI R145, R151, 0x1, R240 ;  /* 0x0000000197917819 */ /* 0x004fe200000102f0 */
[----:B---3--:R1:W-:Y:S01]  /*13750*/  STL [R1], R146 ;  /* 0x0000009201007387 */ /* 0x0083e20000100800 */
[----:B------:R-:W-:Y:S01]  /*13760*/  SHF.R.S32.HI R141, RZ, 0x1f, R146 ;  /* 0x0000001fff8d7819 */ /* 0x000fe20000011492 */
[----:B------:R-:W-:Y:S04]  /*13770*/  IMAD.WIDE.U32 R2, R146, c[0x0][0x1f0], R2 ;  /* 0x00007c0092027a25 */ /* 0x000fe800078e0002 */
[----:B------:R-:W-:Y:S01]  /*13780*/  IMAD R141, R141, c[0x0][0x1f0], RZ ;  /* 0x00007c008d8d7a24 */ /* 0x000fe200078e02ff */
[----:B------:R-:W-:Y:S03]  /*13790*/  IADD3 R0, P0, R2, UR4, RZ ;  /* 0x0000000402007c10 */ /* 0x000fe6000ff1e0ff */
[----:B------:R-:W-:Y:S05]  /*137a0*/  IMAD R141, R146, c[0x0][0x1f4], R141 ;  /* 0x00007d00928d7a24 */ /* 0x000fea00078e028d */
[----:B------:R-:W-:Y:S02]  /*137b0*/  IADD3.X R141, R3, UR16, R141, P0, !PT ;  /* 0x00000010038d7c10 */ /* 0x000fe400087fe48d */
[C---:B------:R-:W-:Y:S04]  /*137c0*/  LEA R3, P0, R0.reuse, c[0x0][0x1c8], 0x1 ;  /* 0x0000720000037a11 */ /* 0x040fe800078008ff */
[----:B------:R-:W-:Y:S02]  /*137d0*/  LEA.HI.X R141, R0, c[0x0][0x1cc], R141, 0x1, P0 ;  /* 0x00007300008d7a11 */ /* 0x000fe400000f0c8d */
[----:B------:R-:W2:Y:S01]  /*137e0*/  SHFL.IDX PT, R0, R3, 0x1, 0x1c1f ;  /* 0x003c1f0003007f89 */ /* 0x000ea200000e0000 */
[----:B-1----:R-:W-:Y:S03]  /*137f0*/  SEL R146, RZ, 0x10, P4 ;  /* 0x00000010ff927807 */ /* 0x002fe60002000000 */
[----:B------:R-:W1:Y:S01]  /*13800*/  SHFL.IDX PT, R2, R141, 0x1, 0x1c1f ;  /* 0x003c1f008d027f89 */ /* 0x000e6200000e0000 */
[----:B------:R-:W-:Y:S03]  /*13810*/  IADD3 R178, -R146, 0x10, RZ ;  /* 0x0000001092b27810 */ /* 0x000fe60007ffe1ff */
[----:B------:R-:W3:Y:S01]  /*13820*/  SHFL.IDX PT, R3, R3, RZ, 0x1c1f ;  /* 0x001c1fff03037589 */ /* 0x000ee200000e0000 */
[----:B------:R-:W-:Y:S03]  /*13830*/  LOP3.LUT R178, R178, 0xf, RZ, 0xc0, !PT ;  /* 0x0000000fb2b27812 */ /* 0x000fe600078ec0ff */
[----:B------:R-:W4:Y:S01]  /*13840*/  SHFL.IDX PT, R141, R141, RZ, 0x1c1f ;  /* 0x001c1fff8d8d7589 */ /* 0x000f2200000e0000 */
[----:B--2---:R-:W-:Y:S04]  /*13850*/  IADD3 R180, P1, P0, R180, R0, R239 ;  /* 0x00000000b4b47210 */ /* 0x004fe8000783e0ef */
[----:B-1----:R-:W-:Y:S02]  /*13860*/  IADD3.X R181, RZ, R2, R145, P1, P0 ;  /* 0x00000002ffb57210 */ /* 0x002fe40000fe0491 */
[----:B------:R-:W-:Y:S04]  /*13870*/  IADD3 R178, P1, P0, R178, R0, R238 ;  /* 0x00000000b2b27210 */ /* 0x000fe8000783e0ee */
[----:B------:R-:W-:Y:S02]  /*13880*/  IADD3.X R179, RZ, R2, R149, P1, P0 ;  /* 0x00000002ffb37210 */ /* 0x000fe40000fe0495 */
[-C--:B------:R-:W-:Y:S02]  /*13890*/  IADD3 R150, P0, R0, R176.reuse, RZ ;  /* 0x000000b000967210 */ /* 0x080fe40007f1e0ff */
[C---:B---3--:R-:W-:Y:S02]  /*138a0*/  IADD3 R176, P2, R3.reuse, R176, RZ ;  /* 0x000000b003b07210 */ /* 0x048fe40007f5e0ff */
[C---:B------:R-:W-:Y:S01]  /*138b0*/  IADD3 R144, P1, R3.reuse, R239, RZ ;  /* 0x000000ef03907210 */ /* 0x040fe20007f3e0ff */
[--C-:B------:R-:W-:Y:S01]  /*138c0*/  IMAD.X R151, R2, 0x1, R142.reuse, P0 ;  /* 0x0000000102977824 */ /* 0x100fe200000e068e */
[----:B------:R-:W-:Y:S01]  /*138d0*/  IADD3 R2, P0, R3, R238, RZ ;  /* 0x000000ee03027210 */ /* 0x000fe20007f1e0ff */
[C---:B----4-:R-:W-:Y:S02]  /*138e0*/  IMAD.X R177, R141.reuse, 0x1, R142, P2 ;  /* 0x000000018db17824 */ /* 0x050fe400010e068e */
[----:B------:R-:W-:Y:S01]  /*138f0*/  IMAD.X R145, R141, 0x1, R145, P1 ;  /* 0x000000018d917824 */ /* 0x000fe200008e0691 */
[----:B------:R-:W-:Y:S01]  /*13900*/  ISETP.NE.U32.AND P1, PT, R237, RZ, PT ;  /* 0x000000ffed00720c */ /* 0x000fe20003f25070 */
[----:B------:R-:W-:Y:S01]  /*13910*/  IMAD.X R3, R141, 0x1, R149, P0 ;  /* 0x000000018d037824 */ /* 0x000fe200000e0695 */
[----:B------:R1:W-:Y:S01]  /*13920*/  LDGSTS.E.BYPASS.LTC128B.128 [R248+0x3100], [R176.64], !P5 ;  /* 0x03100000b0f87fae */ /* 0x0003e2000e901d54 */
[----:B------:R-:W-:Y:S03]  /*13930*/  ISETP.NE.U32.AND P0, PT, R146, RZ, PT ;  /* 0x000000ff9200720c */ /* 0x000fe60003f05070 */
[----:B------:R1:W-:Y:S04]  /*13940*/  LDGSTS.E.BYPASS.LTC128B.128 [R248+0x4100], [R144.64], !P6 ;  /* 0x0410000090f87fae */ /* 0x0003e8000f101d54 */
[----:B------:R1:W-:Y:S04]  /*13950*/  LDGSTS.E.BYPASS.LTC128B.128 [R248+0x5100], [R2.64], !P4 ;  /* 0x0510000002f87fae */ /* 0x0003e8000e101d54 */
[----:B------:R1:W-:Y:S04]  /*13960*/  LDGSTS.E.BYPASS.LTC128B.128 [R248+0x3900], [R150.64], !P5 ;  /* 0x0390000096f87fae */ /* 0x0003e8000e901d54 */
[----:B------:R1:W-:Y:S04]  /*13970*/  LDGSTS.E.BYPASS.LTC128B.128.ZFILL [R248+0x4900], [R180.64], P1 ;  /* 0x04900000b4f87fae */ /* 0x0003e80008941d54 */
[----:B------:R1:W-:Y:S02]  /*13980*/  LDGSTS.E.BYPASS.LTC128B.128.ZFILL [R248+0x5900], [R178.64], P0 ;  /* 0x05900000b2f87fae */ /* 0x0003e40008141d54 */
.L_x_831:
[----:B------:R-:W2:Y:S01]  /*13990*/  LDL R0, [R1+0x30] ;  /* 0x0000300001007983 */ /* 0x000ea20000100800 */
[----:B------:R-:W-:Y:S01]  /*139a0*/  PLOP3.LUT P1, PT, PT, PT, UP2, 0x80, 0x0 ;  /* 0x000000000000781c */ /* 0x000fe20003f2f028 */
[----:B-----5:R-:W-:Y:S01]  /*139b0*/  IMAD.MOV.U32 R142, RZ, RZ, 0x1 ;  /* 0x00000001ff8e7424 */ /* 0x020fe200078e00ff */
[----:B------:R-:W-:Y:S01]  /*139c0*/  PLOP3.LUT P0, PT, PT, PT, UP2, 0x80, 0x0 ;  /* 0x000000000000781c */ /* 0x000fe20003f0f028 */
[----:B-1----:R-:W3:Y:S02]  /*139d0*/  LDL R144, [R1+0x40] ;  /* 0x0000400001907983 */ /* 0x002ee40000100800 */
        /* <DEDUP_REMOVED lines=14> */
[----:B------:R-:W-:Y:S02]  /*13ac0*/  FSEL R149, R4, -INF , P0 ;  /* 0xff80000004957808 */ /* 0x000fe40000000000 */
[C---:B------:R-:W-:Y:S02]  /*13ad0*/  ISETP.GT.AND P1, PT, R3.reuse, RZ, PT ;  /* 0x000000ff0300720c */ /* 0x040fe40003f24270 */
[----:B------:R-:W-:Y:S01]  /*13ae0*/  ISETP.GT.AND P0, PT, R3, 0x1, PT ;  /* 0x000000010300780c */ /* 0x000fe20003f04270 */
[----:B---3--:R-:W-:Y:S01]  /*13af0*/  IMAD.IADD R2, R142, 0x1, R2 ;  /* 0x000000018e027824 */ /* 0x008fe200078e0202 */
[----:B------:R-:W-:Y:S02]  /*13b00*/  FSEL R6, R6, -INF , P1 ;  /* 0xff80000006067808 */ /* 0x000fe40000800000 */
[----:B------:R-:W-:Y:S02]  /*13b10*/  ISETP.GT.AND P1, PT, R141, 0x8, PT ;  /* 0x000000088d00780c */ /* 0x000fe40003f24270 */
[----:B------:R-:W-:Y:S02]  /*13b20*/  FSEL R7, R7, -INF , P0 ;  /* 0xff80000007077808 */ /* 0x000fe40000000000 */
[----:B------:R-:W-:Y:S02]  /*13b30*/  ISETP.GT.AND P0, PT, R141, 0x9, PT ;  /* 0x000000098d00780c */ /* 0x000fe40003f04270 */
[----:B------:R-:W-:Y:S01]  /*13b40*/  FSEL R16, R16, -INF , P1 ;  /* 0xff80000010107808 */ /* 0x000fe20000800000 */
[----:B-1----:R-:W-:Y:S01]  /*13b50*/  IMAD.IADD R0, R142, 0x1, R0 ;  /* 0x000000018e007824 */ /* 0x002fe200078e0200 */
[----:B------:R-:W-:Y:S02]  /*13b60*/  ISETP.GT.AND P1, PT, R3, 0x8, PT ;  /* 0x000000080300780c */ /* 0x000fe40003f24270 */
        /* <DEDUP_REMOVED lines=92> */
[----:B-1----:R-:W-:Y:S02]  /*14130*/  FMNMX.FTZ R146, R3, R146, !PT ;  /* 0x0000009203927209 */ /* 0x002fe40007810000 */
[----:B------:R-:W-:Y:S02]  /*14140*/  FSEL R199, R27, -INF , P0 ;  /* 0xff8000001bc77808 */ /* 0x000fe40000000000 */
[----:B------:R-:W-:Y:S01]  /*14150*/  ISETP.GT.AND P0, PT, R2, 0x18, PT ;  /* 0x000000180200780c */ /* 0x000fe20003f04270 */
[----:B------:R-:W1:Y:S01]  /*14160*/  SHFL.BFLY PT, R4, R146, 0x1, 0x1f ;  /* 0x0c201f0092047f89 */ /* 0x000e6200000e0000 */
[----:B------:R-:W-:Y:S02]  /*14170*/  FMNMX.FTZ R145, R189, R145, !PT ;  /* 0x00000091bd917209 */ /* 0x000fe40007810000 */
        /* <DEDUP_REMOVED lines=25> */
[C---:B------:R-:W-:Y:S02]  /*14310*/  ISETP.GT.AND P0, PT, R2.reuse, 0x30, PT ;  /* 0x000000300200780c */ /* 0x040fe40003f04270 */
        /* <DEDUP_REMOVED lines=9> */
[----:B------:R-:W-:Y:S02]  /*143b0*/  FSEL R191, R25, -INF , P2 ;  /* 0xff80000019bf7808 */ /* 0x000fe40001000000 */
[----:B------:R-:W-:Y:S02]  /*143c0*/  FSEL R216, R42, -INF , P1 ;  /* 0xff8000002ad87808 */ /* 0x000fe40000800000 */
[----:B------:R-:W-:Y:S02]  /*143d0*/  FMNMX.FTZ R3, R14, R3, !PT ;  /* 0x000000030e037209 */ /* 0x000fe40007810000 */
[----:B------:R-:W-:Y:S02]  /*143e0*/  ISETP.GT.AND P2, PT, R2, 0x19, PT ;  /* 0x000000190200780c */ /* 0x000fe40003f44270 */
[----:B------:R-:W-:Y:S02]  /*143f0*/  ISETP.GT.AND P1, PT, R0, 0x28, PT ;  /* 0x000000280000780c */ /* 0x000fe40003f24270 */
[----:B------:R-:W-:Y:S02]  /*14400*/  FMNMX.FTZ R145, R212, R145, !PT ;  /* 0x00000091d4917209 */ /* 0x000fe40007810000 */
[----:B------:R-:W-:Y:S02]  /*14410*/  FSEL R61, R61, -INF , P0 ;  /* 0xff8000003d3d7808 */ /* 0x000fe40000000000 */
[----:B------:R-:W-:Y:S02]  /*14420*/  FSETP.NEU.FTZ.AND P0, PT, R146, -INF , PT ;  /* 0xff8000009200780b */ /* 0x000fe40003f1d000 */
[----:B------:R-:W-:Y:S02]  /*14430*/  FSEL R195, R29, -INF , P2 ;  /* 0xff8000001dc37808 */ /* 0x000fe40001000000 */
[----:B------:R-:W-:Y:S02]  /*14440*/  ISETP.GT.AND P2, PT, R2, 0x21, PT ;  /* 0x000000210200780c */ /* 0x000fe40003f44270 */
[----:B------:R-:W-:Y:S02]  /*14450*/  FMNMX.FTZ R3, R15, R3, !PT ;  /* 0x000000030f037209 */ /* 0x000fe40007810000 */
[----:B------:R-:W-:Y:S02]  /*14460*/  FSEL R237, R46, -INF , P1 ;  /* 0xff8000002eed7808 */ /* 0x000fe40000800000 */
[----:B------:R-:W-:Y:S02]  /*14470*/  ISETP.GT.AND P1, PT, R2, 0x38, PT ;  /* 0x000000380200780c */ /* 0x000fe40003f24270 */
[----:B------:R-:W-:Y:S02]  /*14480*/  FMNMX.FTZ R145, R50, R145, !PT ;  /* 0x0000009132917209 */ /* 0x000fe40007810000 */
[----:B------:R-:W-:Y:S02]  /*14490*/  FSEL R150, R150, RZ, P0 ;  /* 0x000000ff96967208 */ /* 0x000fe40000000000 */
[----:B------:R-:W-:Y:S02]  /*144a0*/  FSEL R204, R41, -INF , P2 ;  /* 0xff80000029cc7808 */ /* 0x000fe40001000000 */
[----:B------:R-:W-:Y:S02]  /*144b0*/  FSEL R60, R60, -INF , P1 ;  /* 0xff8000003c3c7808 */ /* 0x000fe40000800000 */
[----:B------:R-:W-:Y:S02]  /*144c0*/  ISETP.GT.AND P2, PT, R2, 0x29, PT ;  /* 0x000000290200780c */ /* 0x000fe40003f44270 */
[----:B------:R-:W-:Y:S02]  /*144d0*/  FMNMX.FTZ R3, R198, R3, !PT ;  /* 0x00000003c6037209 */ /* 0x000fe40007810000 */
[----:B------:R-:W-:Y:S02]  /*144e0*/  ISETP.GT.AND P1, PT, R0, 0x30, PT ;  /* 0x000000300000780c */ /* 0x000fe40003f24270 */
[----:B------:R-:W-:Y:S02]  /*144f0*/  FMNMX.FTZ R145, R66, R145, !PT ;  /* 0x0000009142917209 */ /* 0x000fe40007810000 */
[----:B------:R-:W-:Y:S02]  /*14500*/  FSEL R238, R45, -INF , P2 ;  /* 0xff8000002dee7808 */ /* 0x000fe40001000000 */
[----:B------:R-:W-:Y:S02]  /*14510*/  FSEL R58, R58, -INF , P1 ;  /* 0xff8000003a3a7808 */ /* 0x000fe40000800000 */
[----:B------:R-:W-:Y:S02]  /*14520*/  ISETP.GT.AND P1, PT, R0, 0x31, PT ;  /* 0x000000310000780c */ /* 0x000fe40003f24270 */
[----:B------:R-:W-:Y:S01]  /*14530*/  ISETP.GT.AND P2, PT, R2, 0x31, PT ;  /* 0x000000310200780c */ /* 0x000fe20003f44270 */
[--C-:B------:R-:W-:Y:S01]  /*14540*/  FFMA.FTZ R2, R149, c[0x0][0x2d0], -R150.reuse ;  /* 0x0000b40095027a23 */ /* 0x100fe20000010896 */
[----:B------:R-:W-:Y:S02]  /*14550*/  FMNMX.FTZ R3, R199, R3, !PT ;  /* 0x00000003c7037209 */ /* 0x000fe40007810000 */
[----:B------:R-:W-:Y:S01]  /*14560*/  FMNMX.FTZ R145, R67, R145, !PT ;  /* 0x0000009143917209 */ /* 0x000fe20007810000 */
[----:B------:R1:W-:Y:S01]  /*14570*/  MUFU.EX2 R249, R2 ;  /* 0x0000000200f97308 */ /* 0x0003e20000000800 */
        /* <DEDUP_REMOVED lines=31> */
[----:B------:R2:W3:Y:S01]  /*14770*/  MUFU.EX2 R250, R2 ;  /* 0x0000000200fa7308 */ /* 0x0004e20000000800 */
[----:B------:R-:W-:Y:S02]  /*14780*/  FMNMX.FTZ R144, R204, R144, !PT ;  /* 0x00000090cc907209 */ /* 0x000fe40007810000 */
[----:B------:R-:W-:Y:S02]  /*14790*/  FSEL R149, R63, -INF , P1 ;  /* 0xff8000003f957808 */ /* 0x000fe40000800000 */
[----:B------:R-:W-:Y:S02]  /*147a0*/  FMNMX.FTZ R144, R217, R144, !PT ;  /* 0x00000090d9907209 */ /* 0x000fe40007810000 */
[----:B------:R-:W-:Y:S02]  /*147b0*/  FMNMX.FTZ R0, R149, R0, !PT ;  /* 0x0000000095007209 */ /* 0x000fe40007810000 */
        /* <DEDUP_REMOVED lines=8> */
[----:B------:R-:W-:Y:S02]  /*14840*/  FMNMX.FTZ R144, R61, R144, !PT ;  /* 0x000000903d907209 */ /* 0x000fe40007810000 */
[----:B---3--:R-:W-:Y:S02]  /*14850*/  F2FP.PACK_AB R178, R246, R250 ;  /* 0x000000faf6b2723e */ /* 0x008fe400000000ff */
        /* <DEDUP_REMOVED lines=32> */
[----:B------:R1:W3:Y:S01]  /*14a60*/  MUFU.EX2 R244, R0 ;  /* 0x0000000000f47308 */ /* 0x0002e20000000800 */
[----:B--2---:R-:W-:Y:S09]  /*14a70*/  FFMA.FTZ R4, R9, c[0x0][0x2d0], -R184 ;  /* 0x0000b40009047a23 */ /* 0x004ff200000108b8 */
[----:B------:R2:W-:Y:S01]  /*14a80*/  MUFU.EX2 R215, R4 ;  /* 0x0000000400d77308 */ /* 0x0005e20000000800 */
[--C-:B-1----:R-:W-:Y:S01]  /*14a90*/  FFMA.FTZ R0, R14, c[0x0][0x2d0], -R185.reuse ;  /* 0x0000b4000e007a23 */ /* 0x102fe200000108b9 */
[----:B---3--:R-:W-:Y:S08]  /*14aa0*/  F2FP.PACK_AB R182, R244, R211 ;  /* 0x000000d3f4b6723e */ /* 0x008ff000000000ff */
        /* <DEDUP_REMOVED lines=18> */
[----:B------:R-:W-:Y:S01]  /*14bd0*/  FMUL.FTZ R49, R141, R125 ;  /* 0x0000007d8d317220 */ /* 0x000fe20000410000 */
[----:B------:R-:W-:Y:S01]  /*14be0*/  ISETP.GT.AND P0, PT, R241, UR7, PT ;  /* 0x00000007f1007c0c */ /* 0x000fe2000bf04270 */
[----:B------:R-:W-:Y:S02]  /*14bf0*/  IMAD.MOV.U32 R125, RZ, RZ, R50 ;  /* 0x000000ffff7d7224 */ /* 0x000fe400078e0032 */
[C---:B------:R-:W-:Y:S01]  /*14c00*/  FMUL.FTZ R5, R141.reuse, R153 ;  /* 0x000000998d057220 */ /* 0x040fe20000410000 */
[----:B------:R-:W-:Y:S01]  /*14c10*/  MOV R153, R213 ;  /* 0x000000d500997202 */ /* 0x000fe20000000f00 */
[C---:B------:R-:W-:Y:S01]  /*14c20*/  FMUL.FTZ R16, R141.reuse, R164 ;  /* 0x000000a48d107220 */ /* 0x040fe20000410000 */
[----:B------:R-:W-:Y:S01]  /*14c30*/  MOV R164, R61 ;  /* 0x0000003d00a47202 */ /* 0x000fe20000000f00 */
[C---:B------:R-:W-:Y:S02]  /*14c40*/  FMUL.FTZ R17, R141.reuse, R165 ;  /* 0x000000a58d117220 */ /* 0x040fe40000410000 */
[C---:B------:R-:W-:Y:S02]  /*14c50*/  FMUL.FTZ R32, R141.reuse, R112 ;  /* 0x000000708d207220 */ /* 0x040fe40000410000 */
[C---:B------:R-:W-:Y:S02]  /*14c60*/  FMUL.FTZ R33, R141.reuse, R113 ;  /* 0x000000718d217220 */ /* 0x040fe40000410000 */
[C---:B------:R-:W-:Y:S01]  /*14c70*/  FMUL.FTZ R48, R141.reuse, R124 ;  /* 0x0000007c8d307220 */ /* 0x040fe20000410000 */
[----:B------:R-:W-:Y:S01]  /*14c80*/  MOV R124, R64 ;  /* 0x00000040007c7202 */ /* 0x000fe20000000f00 */
[----:B------:R-:W-:Y:S02]  /*14c90*/  IMAD.MOV.U32 R165, RZ, RZ, R59 ;  /* 0x000000ffffa57224 */ /* 0x000fe400078e003b */
[C---:B------:R-:W-:Y:S02]  /*14ca0*/  FMUL.FTZ R64, R141.reuse, R136 ;  /* 0x000000888d407220 */ /* 0x040fe40000410000 */
[C---:B------:R-:W-:Y:S02]  /*14cb0*/  FMUL.FTZ R68, R141.reuse, R68 ;  /* 0x000000448d447220 */ /* 0x040fe40000410000 */
[----:B------:R-:W-:Y:S02]  /*14cc0*/  FMUL.FTZ R69, R141, R69 ;  /* 0x000000458d457220 */ /* 0x000fe40000410000 */
[----:B-1----:R-:W-:Y:S01]  /*14cd0*/  FADD.FTZ R0, -R2, R147 ;  /* 0x0000009302007221 */ /* 0x002fe20000010100 */
[----:B------:R-:W-:Y:S01]  /*14ce0*/  FSEL R2, R142, RZ, P1 ;  /* 0x000000ff8e027208 */ /* 0x000fe20000800000 */
[----:B--2---:R-:W-:Y:S01]  /*14cf0*/  FMUL.FTZ R51, R140, R127 ;  /* 0x0000007f8c337220 */ /* 0x004fe20000410000 */
[----:B------:R-:W-:Y:S01]  /*14d00*/  MOV R127, R252 ;  /* 0x000000fc007f7202 */ /* 0x000fe20000000f00 */
[----:B------:R-:W-:Y:S02]  /*14d10*/  FMUL.FTZ R0, R0, c[0x0][0x2d0] ;  /* 0x0000b40000007a20 */ /* 0x000fe40000410000 */
[C---:B------:R-:W-:Y:S02]  /*14d20*/  FMUL.FTZ R18, R140.reuse, R166 ;  /* 0x000000a68c127220 */ /* 0x040fe40000410000 */
[----:B------:R1:W2:Y:S01]  /*14d30*/  MUFU.EX2 R3, R0 ;  /* 0x0000000000037308 */ /* 0x0002a20000000800 */
[----:B------:R-:W-:Y:S02]  /*14d40*/  IMAD.MOV.U32 R166, RZ, RZ, R244 ;  /* 0x000000ffffa67224 */ /* 0x000fe400078e00f4 */
[C---:B------:R-:W-:Y:S02]  /*14d50*/  FMUL.FTZ R19, R140.reuse, R167 ;  /* 0x000000a78c137220 */ /* 0x040fe40000410000 */
[----:B------:R-:W-:Y:S02]  /*14d60*/  IMAD.MOV.U32 R167, RZ, RZ, R239 ;  /* 0x000000ffffa77224 */ /* 0x000fe400078e00ef */
[C---:B------:R-:W-:Y:S02]  /*14d70*/  FMUL.FTZ R6, R140.reuse, R154 ;  /* 0x0000009a8c067220 */ /* 0x040fe40000410000 */
[----:B------:R-:W-:Y:S02]  /*14d80*/  IMAD.MOV.U32 R154, RZ, RZ, R214 ;  /* 0x000000ffff9a7224 */ /* 0x000fe400078e00d6 */
[C---:B------:R-:W-:Y:S01]  /*14d90*/  FMUL.FTZ R50, R140.reuse, R126 ;  /* 0x0000007e8c327220 */ /* 0x040fe20000410000 */
[----:B------:R-:W-:Y:S01]  /*14da0*/  MOV R126, R212 ;  /* 0x000000d4007e7202 */ /* 0x000fe20000000f00 */
[C---:B------:R-:W-:Y:S02]  /*14db0*/  FMUL.FTZ R7, R140.reuse, R155 ;  /* 0x0000009b8c077220 */ /* 0x040fe40000410000 */
[----:B------:R-:W-:Y:S02]  /*14dc0*/  IMAD.MOV.U32 R155, RZ, RZ, R181 ;  /* 0x000000ffff9b7224 */ /* 0x000fe400078e00b5 */
[C---:B------:R-:W-:Y:S02]  /*14dd0*/  FMUL.FTZ R34, R140.reuse, R114 ;  /* 0x000000728c227220 */ /* 0x040fe40000410000 */
[C---:B------:R-:W-:Y:S02]  /*14de0*/  FMUL.FTZ R35, R140.reuse, R115 ;  /* 0x000000738c237220 */ /* 0x040fe40000410000 */
[----:B------:R-:W-:Y:S01]  /*14df0*/  IMAD.MOV.U32 R147, RZ, RZ, R60 ;  /* 0x000000ffff937224 */ /* 0x000fe200078e003c */
[----:B------:R-:W-:Y:S01]  /*14e00*/  LDSM.16.MT88.4 R112, [R222+0x500] ;  /* 0x00050000de70783b */ /* 0x000fe20000004200 */
[----:B------:R-:W-:Y:S02]  /*14e10*/  FMUL.FTZ R70, R140, R70 ;  /* 0x000000468c467220 */ /* 0x000fe40000410000 */
[----:B-1----:R-:W-:Y:S02]  /*14e20*/  FADD.FTZ R0, -R2, R148 ;  /* 0x0000009402007221 */ /* 0x002fe40000010100 */
[----:B------:R-:W-:Y:S01]  /*14e30*/  FFMA.FTZ R2, R186, c[0x0][0x2d0], -R150 ;  /* 0x0000b400ba027a23 */ /* 0x000fe20000010896 */
[----:B------:R-:W-:Y:S01]  /*14e40*/  MOV R186, R58 ;  /* 0x0000003a00ba7202 */ /* 0x000fe20000000f00 */
[----:B------:R-:W-:Y:S02]  /*14e50*/  FMUL.FTZ R0, R0, c[0x0][0x2d0] ;  /* 0x0000b40000007a20 */ /* 0x000fe40000410000 */
[----:B------:R1:W-:Y:S01]  /*14e60*/  MUFU.EX2 R44, R2 ;  /* 0x00000002002c7308 */ /* 0x0003e20000000800 */
[----:B------:R-:W-:Y:S01]  /*14e70*/  IMAD.MOV.U32 R148, RZ, RZ, R176 ;  /* 0x000000ffff947224 */ /* 0x000fe200078e00b0 */
[-C--:B------:R-:W-:Y:S01]  /*14e80*/  F2FP.PACK_AB R176, R214, R249.reuse ;  /* 0x000000f9d6b0723e */ /* 0x080fe200000000ff */
[C---:B--2---:R-:W-:Y:S01]  /*14e90*/  FMUL.FTZ R12, R3.reuse, R160 ;  /* 0x000000a0030c7220 */ /* 0x044fe20000410000 */
[----:B------:R-:W-:Y:S01]  /*14ea0*/  MOV R160, R249 ;  /* 0x000000f900a07202 */ /* 0x000fe20000000f00 */
[C---:B------:R-:W-:Y:S01]  /*14eb0*/  FMUL.FTZ R13, R3.reuse, R161 ;  /* 0x000000a1030d7220 */ /* 0x040fe20000410000 */
[----:B------:R-:W-:Y:S01]  /*14ec0*/  F2FP.PACK_AB R181, R148, R155 ;  /* 0x0000009b94b5723e */ /* 0x000fe200000000ff */
[----:B------:R-:W-:Y:S02]  /*14ed0*/  IMAD.MOV.U32 R161, RZ, RZ, R247 ;  /* 0x000000ffffa17224 */ /* 0x000fe400078e00f7 */
[-C--:B------:R-:W-:Y:S01]  /*14ee0*/  HMMA.16816.F32 R4, R176, R20.reuse, R4 ;  /* 0x00000014b004723c */ /* 0x080fe20000001804 */
[----:B------:R-:W2:Y:S01]  /*14ef0*/  MUFU.EX2 R0, R0 ;  /* 0x0000000000007308 */ /* 0x000ea20000000800 */
[C---:B------:R-:W-:Y:S02]  /*14f00*/  FMUL.FTZ R8, R3.reuse, R156 ;  /* 0x0000009c03087220 */ /* 0x040fe40000410000 */
[----:B------:R-:W-:Y:S02]  /*14f10*/  IMAD.MOV.U32 R156, RZ, RZ, R219 ;  /* 0x000000ffff9c7224 */ /* 0x000fe400078e00db */
[C---:B------:R-:W-:Y:S02]  /*14f20*/  FMUL.FTZ R9, R3.reuse, R157 ;  /* 0x0000009d03097220 */ /* 0x040fe40000410000 */
[----:B------:R-:W-:Y:S04]  /*14f30*/  IMAD.MOV.U32 R157, RZ, RZ, R211 ;  /* 0x000000ffff9d7224 */ /* 0x000fe800078e00d3 */
[C---:B------:R-:W-:Y:S02]  /*14f40*/  FMUL.FTZ R24, R3.reuse, R104 ;  /* 0x0000006803187220 */ /* 0x040fe40000410000 */
[----:B------:R-:W-:Y:S02]  /*14f50*/  FMUL.FTZ R25, R3, R105 ;  /* 0x0000006903197220 */ /* 0x000fe40000410000 */
[----:B-1----:R-:W-:Y:S01]  /*14f60*/  FFMA.FTZ R2, R187, c[0x0][0x2d0], -R150 ;  /* 0x0000b400bb027a23 */ /* 0x002fe20000010896 */
[----:B------:R-:W-:Y:S01]  /*14f70*/  MOV R187, R57 ;  /* 0x0000003900bb7202 */ /* 0x000fe20000000f00 */
[C---:B------:R-:W-:Y:S02]  /*14f80*/  FMUL.FTZ R28, R3.reuse, R108 ;  /* 0x0000006c031c7220 */ /* 0x040fe40000410000 */
[----:B------:R1:W-:Y:S01]  /*14f90*/  MUFU.EX2 R46, R2 ;  /* 0x00000002002e7308 */ /* 0x0003e20000000800 */
[C---:B------:R-:W-:Y:S02]  /*14fa0*/  FMUL.FTZ R29, R3.reuse, R109 ;  /* 0x0000006d031d7220 */ /* 0x040fe40000410000 */
[C---:B------:R-:W-:Y:S02]  /*14fb0*/  FMUL.FTZ R40, R3.reuse, R120 ;  /* 0x0000007803287220 */ /* 0x040fe40000410000 */
[C---:B--2---:R-:W-:Y:S01]  /*14fc0*/  FMUL.FTZ R43, R0.reuse, R123 ;  /* 0x0000007b002b7220 */ /* 0x044fe20000410000 */
[----:B------:R-:W-:Y:S01]  /*14fd0*/  MOV R123, R44 ;  /* 0x0000002c007b7202 */ /* 0x000fe20000000f00 */
[----:B------:R-:W-:Y:S02]  /*14fe0*/  FMUL.FTZ R44, R3, R168 ;  /* 0x000000a8032c7220 */ /* 0x000fe40000410000 */
[C---:B------:R-:W-:Y:S02]  /*14ff0*/  FMUL.FTZ R10, R0.reuse, R158 ;  /* 0x0000009e000a7220 */ /* 0x040fe40000410000 */
[----:B------:R-:W-:Y:S02]  /*15000*/  IMAD.MOV.U32 R158, RZ, RZ, R251 ;  /* 0x000000ffff9e7224 */ /* 0x000fe400078e00fb */
[C---:B------:R-:W-:Y:S02]  /*15010*/  FMUL.FTZ R11, R0.reuse, R159 ;  /* 0x0000009f000b7220 */ /* 0x040fe40000410000 */
[----:B------:R-:W-:Y:S02]  /*15020*/  IMAD.MOV.U32 R159, RZ, RZ, R250 ;  /* 0x000000ffff9f7224 */ /* 0x000fe400078e00fa */
[C---:B------:R-:W-:Y:S02]  /*15030*/  FMUL.FTZ R14, R0.reuse, R162 ;  /* 0x000000a2000e7220 */ /* 0x040fe40000410000 */
[----:B------:R-:W-:Y:S01]  /*15040*/  IMAD.MOV.U32 R162, RZ, RZ, R246 ;  /* 0x000000ffffa27224 */ /* 0x000fe200078e00f6 */
[C---:B------:R-:W-:Y:S01]  /*15050*/  HMMA.16816.F32 R8, R180.reuse, R20, R8 ;  /* 0x00000014b408723c */ /* 0x040fe20000001808 */
[C---:B------:R-:W-:Y:S01]  /*15060*/  FMUL.FTZ R15, R0.reuse, R163 ;  /* 0x000000a3000f7220 */ /* 0x040fe20000410000 */
[----:B------:R-:W-:Y:S01]  /*15070*/  MOV R163, R245 ;  /* 0x000000f500a37202 */ /* 0x000fe20000000f00 */
[----:B------:R-:W-:Y:S02]  /*15080*/  FMUL.FTZ R26, R0, R106 ;  /* 0x0000006a001a7220 */ /* 0x000fe40000410000 */
[--C-:B-1----:R-:W-:Y:S02]  /*15090*/  FFMA.FTZ R2, R188, c[0x0][0x2d0], -R151.reuse ;  /* 0x0000b400bc027a23 */ /* 0x102fe40000010897 */
[C---:B------:R-:W-:Y:S01]  /*150a0*/  FMUL.FTZ R20, R141.reuse, R100 ;  /* 0x000000648d147220 */ /* 0x040fe20000410000 */
[-C--:B------:R-:W-:Y:S01]  /*150b0*/  HMMA.16816.F32 R12, R180, R22.reuse, R12 ;  /* 0x00000016b40c723c */ /* 0x080fe2000000180c */
[----:B------:R1:W2:Y:S03]  /*150c0*/  MUFU.EX2 R45, R2 ;  /* 0x00000002002d7308 */ /* 0x0002a60000000800 */
[----:B------:R-:W-:Y:S02]  /*150d0*/  FMUL.FTZ R21, R141, R101 ;  /* 0x000000658d157220 */ /* 0x000fe40000410000 */
[C---:B------:R-:W-:Y:S02]  /*150e0*/  FMUL.FTZ R27, R0.reuse, R107 ;  /* 0x0000006b001b7220 */ /* 0x040fe40000410000 */
[C---:B------:R-:W-:Y:S01]  /*150f0*/  HMMA.16816.F32 R16, R176.reuse, R22, R16 ;  /* 0x00000016b010723c */ /* 0x040fe20000001810 */
[C---:B------:R-:W-:Y:S01]  /*15100*/  FMUL.FTZ R30, R0.reuse, R110 ;  /* 0x0000006e001e7220 */ /* 0x040fe20000410000 */
[----:B------:R-:W-:Y:S02]  /*15110*/  LDSM.16.MT88.4 R104, [R221+0x2100] ;  /* 0x00210000dd68783b */ /* 0x000fe40000004200 */
[----:B------:R-:W-:Y:S02]  /*15120*/  FMUL.FTZ R31, R0, R111 ;  /* 0x0000006f001f7220 */ /* 0x000fe40000410000 */
[----:B------:R-:W-:Y:S02]  /*15130*/  FMUL.FTZ R41, R3, R121 ;  /* 0x0000007903297220 */ /* 0x000fe40000410000 */
[C---:B------:R-:W-:Y:S04]  /*15140*/  FMUL.FTZ R22, R140.reuse, R102 ;  /* 0x000000668c167220 */ /* 0x040fe80000410000 */
[----:B------:R-:W-:Y:S02]  /*15150*/  FMUL.FTZ R23, R140, R103 ;  /* 0x000000678c177220 */ /* 0x000fe40000410000 */
[----:B------:R-:W3:Y:S01]  /*15160*/  LDSM.16.MT88.4 R100, [R222+0x1100] ;  /* 0x00110000de64783b */ /* 0x000ee20000004200 */
[C---:B------:R-:W-:Y:S02]  /*15170*/  FMUL.FTZ R42, R0.reuse, R122 ;  /* 0x0000007a002a7220 */ /* 0x040fe40000410000 */
[----:B-1----:R-:W-:Y:S01]  /*15180*/  FFMA.FTZ R2, R189, c[0x0][0x2d0], -R151 ;  /* 0x0000b400bd027a23 */ /* 0x002fe20000010897 */
[----:B------:R-:W-:Y:S01]  /*15190*/  MOV R189, R66 ;  /* 0x0000004200bd7202 */ /* 0x000fe20000000f00 */
[-C--:B------:R-:W-:Y:S01]  /*151a0*/  HMMA.16816.F32 R20, R176, R36.reuse, R20 ;  /* 0x00000024b014723c */ /* 0x080fe20000001814 */
[----:B--2---:R-:W-:Y:S02]  /*151b0*/  IMAD.MOV.U32 R168, RZ, RZ, R45 ;  /* 0x000000ffffa87224 */ /* 0x004fe400078e002d */
[----:B------:R-:W-:Y:S02]  /*151c0*/  FMUL.FTZ R45, R3, R169 ;  /* 0x000000a9032d7220 */ /* 0x000fe40000410000 */
[----:B------:R-:W-:Y:S02]  /*151d0*/  IMAD.MOV.U32 R169, RZ, RZ, R46 ;  /* 0x000000ffffa97224 */ /* 0x000fe400078e002e */
[----:B------:R-:W-:Y:S01]  /*151e0*/  FMUL.FTZ R46, R0, R170 ;  /* 0x000000aa002e7220 */ /* 0x000fe20000410000 */
[C---:B------:R-:W-:Y:S01]  /*151f0*/  HMMA.16816.F32 R24, R180.reuse, R36, R24 ;  /* 0x00000024b418723c */ /* 0x040fe20000001818 */
[----:B------:R1:W2:Y:S03]  /*15200*/  MUFU.EX2 R170, R2 ;  /* 0x0000000200aa7308 */ /* 0x0002a60000000800 */
[----:B------:R-:W-:Y:S02]  /*15210*/  FMUL.FTZ R66, R140, R138 ;  /* 0x0000008a8c427220 */ /* 0x000fe40000410000 */
[C---:B------:R-:W-:Y:S02]  /*15220*/  FMUL.FTZ R47, R0.reuse, R171 ;  /* 0x000000ab002f7220 */ /* 0x040fe40000410000 */
[-C--:B------:R-:W-:Y:S01]  /*15230*/  HMMA.16816.F32 R28, R180, R38.reuse, R28 ;  /* 0x00000026b41c723c */ /* 0x080fe2000000181c */
[C---:B------:R-:W-:Y:S03]  /*15240*/  FMUL.FTZ R36, R141.reuse, R116 ;  /* 0x000000748d247220 */ /* 0x040fe60000410000 */
[----:B------:R-:W-:Y:S02]  /*15250*/  FMUL.FTZ R37, R141, R117 ;  /* 0x000000758d257220 */ /* 0x000fe40000410000 */
[----:B------:R-:W-:Y:S02]  /*15260*/  IMAD.MOV.U32 R122, RZ, RZ, R56 ;  /* 0x000000ffff7a7224 */ /* 0x000fe400078e0038 */
[C---:B------:R-:W-:Y:S01]  /*15270*/  HMMA.16816.F32 R32, R176.reuse, R38, R32 ;  /* 0x00000026b020723c */ /* 0x040fe20000001820 */
[C---:B------:R-:W-:Y:S03]  /*15280*/  FMUL.FTZ R56, R3.reuse, R132 ;  /* 0x0000008403387220 */ /* 0x040fe60000410000 */
[C---:B------:R-:W-:Y:S02]  /*15290*/  FMUL.FTZ R57, R3.reuse, R133 ;  /* 0x0000008503397220 */ /* 0x040fe40000410000 */
[----:B------:R-:W-:Y:S02]  /*152a0*/  FMUL.FTZ R58, R0, R134 ;  /* 0x00000086003a7220 */ /* 0x000fe40000410000 */
[----:B------:R-:W-:Y:S04]  /*152b0*/  FMUL.FTZ R38, R140, R118 ;  /* 0x000000768c267220 */ /* 0x000fe80000410000 */
[----:B-1----:R-:W-:Y:S01]  /*152c0*/  FFMA.FTZ R2, R192, c[0x0][0x2d0], -R150 ;  /* 0x0000b400c0027a23 */ /* 0x002fe20000010896 */
[----:B------:R-:W-:Y:S01]  /*152d0*/  MOV R192, R209 ;  /* 0x000000d100c07202 */ /* 0x000fe20000000f00 */
[----:B------:R-:W-:Y:S02]  /*152e0*/  FMUL.FTZ R39, R140, R119 ;  /* 0x000000778c277220 */ /* 0x000fe40000410000 */
[----:B------:R1:W-:Y:S01]  /*152f0*/  MUFU.EX2 R252, R2 ;  /* 0x0000000200fc7308 */ /* 0x0003e20000000800 */
[----:B------:R-:W-:Y:S01]  /*15300*/  LDSM.16.MT88.4 R116, [R221+0x1500] ;  /* 0x00150000dd74783b */ /* 0x000fe20000004200 */
[C---:B------:R-:W-:Y:S02]  /*15310*/  FMUL.FTZ R59, R0.reuse, R135 ;  /* 0x00000087003b7220 */ /* 0x040fe40000410000 */
[----:B------:R-:W-:Y:S01]  /*15320*/  IMAD.MOV.U32 R121, RZ, RZ, R62 ;  /* 0x000000ffff797224 */ /* 0x000fe200078e003e */
[-C--:B------:R-:W-:Y:S01]  /*15330*/  HMMA.16816.F32 R36, R176, R52.reuse, R36 ;  /* 0x00000034b024723c */ /* 0x080fe20000001824 */
[C---:B------:R-:W-:Y:S02]  /*15340*/  FMUL.FTZ R60, R3.reuse, R172 ;  /* 0x000000ac033c7220 */ /* 0x040fe40000410000 */
[----:B------:R-:W-:Y:S02]  /*15350*/  FMUL.FTZ R61, R3, R173 ;  /* 0x000000ad033d7220 */ /* 0x000fe40000410000 */
[C---:B------:R-:W-:Y:S02]  /*15360*/  FMUL.FTZ R62, R0.reuse, R174 ;  /* 0x000000ae003e7220 */ /* 0x040fe40000410000 */
[----:B------:R-:W-:Y:S01]  /*15370*/  FMUL.FTZ R63, R0, R175 ;  /* 0x000000af003f7220 */ /* 0x000fe20000410000 */
[C---:B------:R-:W-:Y:S01]  /*15380*/  HMMA.16816.F32 R40, R180.reuse, R52, R40 ;  /* 0x00000034b428723c */ /* 0x040fe20000001828 */
[----:B------:R-:W-:Y:S03]  /*15390*/  IMAD.MOV.U32 R188, RZ, RZ, R67 ;  /* 0x000000ffffbc7224 */ /* 0x000fe600078e0043 */
[C---:B------:R-:W-:Y:S02]  /*153a0*/  FMUL.FTZ R67, R140.reuse, R139 ;  /* 0x0000008b8c437220 */ /* 0x040fe40000410000 */
[----:B------:R-:W-:Y:S02]  /*153b0*/  IMAD.MOV.U32 R171, RZ, RZ, R65 ;  /* 0x000000ffffab7224 */ /* 0x000fe400078e0041 */
[-C--:B------:R-:W-:Y:S01]  /*153c0*/  HMMA.16816.F32 R44, R180, R54.reuse, R44 ;  /* 0x00000036b42c723c */ /* 0x080fe2000000182c */
[----:B------:R-:W-:Y:S02]  /*153d0*/  FMUL.FTZ R65, R141, R137 ;  /* 0x000000898d417220 */ /* 0x000fe40000410000 */
[----:B------:R-:W-:Y:S01]  /*153e0*/  LDSM.16.MT88.4 R136, [R222+0x1d00] ;  /* 0x001d0000de88783b */ /* 0x000fe20000004200 */
[----:B-1----:R-:W-:Y:S02]  /*153f0*/  FFMA.FTZ R2, R193, c[0x0][0x2d0], -R150 ;  /* 0x0000b400c1027a23 */ /* 0x002fe40000010896 */
[C---:B------:R-:W-:Y:S02]  /*15400*/  FMUL.FTZ R52, R141.reuse, R128 ;  /* 0x000000808d347220 */ /* 0x040fe40000410000 */
[C---:B------:R-:W-:Y:S01]  /*15410*/  HMMA.16816.F32 R48, R176.reuse, R54, R48 ;  /* 0x00000036b030723c */ /* 0x040fe20000001830 */
[----:B------:R1:W4:Y:S03]  /*15420*/  MUFU.EX2 R251, R2 ;  /* 0x0000000200fb7308 */ /* 0x0003260000000800 */
[----:B------:R-:W-:Y:S02]  /*15430*/  FMUL.FTZ R53, R141, R129 ;  /* 0x000000818d357220 */ /* 0x000fe40000410000 */
[C---:B------:R-:W-:Y:S02]  /*15440*/  FMUL.FTZ R71, R140.reuse, R71 ;  /* 0x000000478c477220 */ /* 0x040fe40000410000 */
[C---:B------:R-:W-:Y:S04]  /*15450*/  FMUL.FTZ R54, R140.reuse, R130 ;  /* 0x000000828c367220 */ /* 0x040fe80000410000 */
[----:B------:R-:W-:Y:S02]  /*15460*/  FMUL.FTZ R55, R140, R131 ;  /* 0x000000838c377220 */ /* 0x000fe40000410000 */
[C---:B------:R-:W-:Y:S02]  /*15470*/  FMUL.FTZ R72, R3.reuse, R72 ;  /* 0x0000004803487220 */ /* 0x040fe40000410000 */
[C---:B------:R-:W-:Y:S02]  /*15480*/  FMUL.FTZ R73, R3.reuse, R73 ;  /* 0x0000004903497220 */ /* 0x040fe40000410000 */
[C---:B------:R-:W-:Y:S01]  /*15490*/  FMUL.FTZ R74, R0.reuse, R74 ;  /* 0x0000004a004a7220 */ /* 0x040fe20000410000 */
[-C--:B---3--:R-:W-:Y:S01]  /*154a0*/  HMMA.16816.F32 R52, R176, R100.reuse, R52 ;  /* 0x00000064b034723c */ /* 0x088fe20000001834 */
[----:B------:R-:W-:Y:S02]  /*154b0*/  FMUL.FTZ R75, R0, R75 ;  /* 0x0000004b004b7220 */ /* 0x000fe40000410000 */
[C---:B------:R-:W-:Y:S02]  /*154c0*/  FMUL.FTZ R76, R3.reuse, R76 ;  /* 0x0000004c034c7220 */ /* 0x040fe40000410000 */
[----:B------:R-:W-:Y:S02]  /*154d0*/  FMUL.FTZ R77, R3, R77 ;  /* 0x0000004d034d7220 */ /* 0x000fe40000410000 */
[--C-:B-1----:R-:W-:Y:S01]  /*154e0*/  FFMA.FTZ R2, R196, c[0x0][0x2d0], -R151.reuse ;  /* 0x0000b400c4027a23 */ /* 0x102fe20000010897 */
[C---:B------:R-:W-:Y:S01]  /*154f0*/  HMMA.16816.F32 R56, R180.reuse, R100, R56 ;  /* 0x00000064b438723c */ /* 0x040fe20000001838 */
[C---:B------:R-:W-:Y:S02]  /*15500*/  FMUL.FTZ R78, R0.reuse, R78 ;  /* 0x0000004e004e7220 */ /* 0x040fe40000410000 */
[----:B------:R1:W-:Y:S01]  /*15510*/  MUFU.EX2 R250, R2 ;  /* 0x0000000200fa7308 */ /* 0x0003e20000000800 */
[----:B------:R-:W-:Y:S02]  /*15520*/  FMUL.FTZ R79, R0, R79 ;  /* 0x0000004f004f7220 */ /* 0x000fe40000410000 */
[C---:B------:R-:W-:Y:S02]  /*15530*/  FMUL.FTZ R80, R141.reuse, R80 ;  /* 0x000000508d507220 */ /* 0x040fe40000410000 */
[-C--:B------:R-:W-:Y:S01]  /*15540*/  HMMA.16816.F32 R60, R180, R102.reuse, R60 ;  /* 0x00000066b43c723c */ /* 0x080fe2000000183c */
[----:B------:R-:W-:Y:S03]  /*15550*/  FMUL.FTZ R81, R141, R81 ;  /* 0x000000518d517220 */ /* 0x000fe60000410000 */
[C---:B------:R-:W-:Y:S02]  /*15560*/  FMUL.FTZ R82, R140.reuse, R82 ;  /* 0x000000528c527220 */ /* 0x040fe40000410000 */
[----:B------:R-:W-:Y:S02]  /*15570*/  FMUL.FTZ R83, R140, R83 ;  /* 0x000000538c537220 */ /* 0x000fe40000410000 */
[C---:B------:R-:W-:Y:S01]  /*15580*/  HMMA.16816.F32 R64, R176.reuse, R102, R64 ;  /* 0x00000066b040723c */ /* 0x040fe20000001840 */
[----:B------:R-:W3:Y:S03]  /*15590*/  LDSM.16.MT88.4 R100, [R222+0x2100] ;  /* 0x00210000de64783b */ /* 0x000ee60000004200 */
[C---:B------:R-:W-:Y:S02]  /*155a0*/  FMUL.FTZ R88, R3.reuse, R88 ;  /* 0x0000005803587220 */ /* 0x040fe40000410000 */
[----:B------:R-:W-:Y:S02]  /*155b0*/  FMUL.FTZ R89, R3, R89 ;  /* 0x0000005903597220 */ /* 0x000fe40000410000 */
[-C--:B------:R-:W-:Y:S01]  /*155c0*/  HMMA.16816.F32 R68, R176, R104.reuse, R68 ;  /* 0x00000068b044723c */ /* 0x080fe20000001844 */
[C---:B------:R-:W-:Y:S03]  /*155d0*/  FMUL.FTZ R90, R0.reuse, R90 ;  /* 0x0000005a005a7220 */ /* 0x040fe60000410000 */
[----:B-1----:R-:W-:Y:S02]  /*155e0*/  FFMA.FTZ R2, R197, c[0x0][0x2d0], -R151 ;  /* 0x0000b400c5027a23 */ /* 0x002fe40000010897 */
[C---:B------:R-:W-:Y:S02]  /*155f0*/  FMUL.FTZ R91, R0.reuse, R91 ;  /* 0x0000005b005b7220 */ /* 0x040fe40000410000 */
[C---:B------:R-:W-:Y:S01]  /*15600*/  HMMA.16816.F32 R72, R180.reuse, R104, R72 ;  /* 0x00000068b448723c */ /* 0x040fe20000001848 */
[----:B------:R1:W1:Y:S03]  /*15610*/  MUFU.EX2 R249, R2 ;  /* 0x0000000200f97308 */ /* 0x0002660000000800 */
[C---:B------:R-:W-:Y:S02]  /*15620*/  FMUL.FTZ R92, R3.reuse, R92 ;  /* 0x0000005c035c7220 */ /* 0x040fe40000410000 */
[----:B------:R-:W-:Y:S02]  /*15630*/  FMUL.FTZ R93, R3, R93 ;  /* 0x0000005d035d7220 */ /* 0x000fe40000410000 */
[-C--:B------:R-:W-:Y:S01]  /*15640*/  HMMA.16816.F32 R76, R180, R106.reuse, R76 ;  /* 0x0000006ab44c723c */ /* 0x080fe2000000184c */
[C---:B------:R-:W-:Y:S03]  /*15650*/  FMUL.FTZ R94, R0.reuse, R94 ;  /* 0x0000005e005e7220 */ /* 0x040fe60000410000 */
[----:B------:R-:W-:Y:S02]  /*15660*/  FMUL.FTZ R95, R0, R95 ;  /* 0x0000005f005f7220 */ /* 0x000fe40000410000 */
[----:B------:R-:W-:Y:S02]  /*15670*/  IMAD.MOV.U32 R128, RZ, RZ, R154 ;  /* 0x000000ffff807224 */ /* 0x000fe400078e009a */
[C---:B------:R-:W-:Y:S01]  /*15680*/  HMMA.16816.F32 R80, R176.reuse, R106, R80 ;  /* 0x0000006ab050723c */ /* 0x040fe20000001850 */
[C---:B------:R-:W-:Y:S01]  /*15690*/  FMUL.FTZ R84, R141.reuse, R84 ;  /* 0x000000548d547220 */ /* 0x040fe20000410000 */
[----:B------:R-:W4:Y:S02]  /*156a0*/  LDSM.16.MT88.4 R104, [R221+0x500] ;  /* 0x00050000dd68783b */ /* 0x000f240000004200 */
[C---:B------:R-:W-:Y:S02]  /*156b0*/  FMUL.FTZ R85, R141.reuse, R85 ;  /* 0x000000558d557220 */ /* 0x040fe40000410000 */
[C---:B------:R-:W-:Y:S02]  /*156c0*/  FMUL.FTZ R86, R140.reuse, R86 ;  /* 0x000000568c567220 */ /* 0x040fe40000410000 */
[----:B------:R-:W-:Y:S04]  /*156d0*/  FMUL.FTZ R87, R140, R87 ;  /* 0x000000578c577220 */ /* 0x000fe80000410000 */
[----:B-1----:R-:W-:Y:S02]  /*156e0*/  FFMA.FTZ R2, R190, c[0x0][0x2d0], -R184 ;  /* 0x0000b400be027a23 */ /* 0x002fe400000108b8 */
[C---:B------:R-:W-:Y:S01]  /*156f0*/  FMUL.FTZ R96, R141.reuse, R96 ;  /* 0x000000608d607220 */ /* 0x040fe20000410000 */
[-C--:B---3--:R-:W-:Y:S01]  /*15700*/  HMMA.16816.F32 R84, R176, R100.reuse, R84 ;  /* 0x00000064b054723c */ /* 0x088fe20000001854 */
[----:B------:R1:W-:Y:S01]  /*15710*/  MUFU.EX2 R247, R2 ;  /* 0x0000000200f77308 */ /* 0x0003e20000000800 */
[----:B------:R-:W-:Y:S02]  /*15720*/  FMUL.FTZ R97, R141, R97 ;  /* 0x000000618d617220 */ /* 0x000fe40000410000 */
[C---:B------:R-:W-:Y:S02]  /*15730*/  FMUL.FTZ R98, R140.reuse, R98 ;  /* 0x000000628c627220 */ /* 0x040fe40000410000 */
[----:B------:R-:W-:Y:S02]  /*15740*/  FMUL.FTZ R99, R140, R99 ;  /* 0x000000638c637220 */ /* 0x000fe40000410000 */
[C---:B------:R-:W-:Y:S01]  /*15750*/  HMMA.16816.F32 R88, R180.reuse, R100, R88 ;  /* 0x00000064b458723c */ /* 0x040fe20000001858 */
[----:B------:R-:W-:Y:S04]  /*15760*/  FFMA.FTZ R120, R210, c[0x0][0x2d0], -R150 ;  /* 0x0000b400d2787a23 */ /* 0x000fe80000010896 */
[----:B------:R-:W-:Y:S02]  /*15770*/  MUFU.EX2 R210, R120 ;  /* 0x0000007800d27308 */ /* 0x000fe40000000800 */
[----:B------:R-:W-:Y:S01]  /*15780*/  F2FP.PACK_AB R100, R169, R123 ;  /* 0x0000007ba964723e */ /* 0x000fe200000000ff */
[-C--:B------:R-:W-:Y:S01]  /*15790*/  HMMA.16816.F32 R92, R180, R102.reuse, R92 ;  /* 0x00000066b45c723c */ /* 0x080fe2000000185c */
[----:B------:R-:W-:Y:S03]  /*157a0*/  LDSM.16.MT88.4 R180, [R221+0x2d00] ;  /* 0x002d0000ddb4783b */ /* 0x000fe60000004200 */
[----:B--2---:R-:W-:Y:S04]  /*157b0*/  F2FP.PACK_AB R101, R170, R168 ;  /* 0x000000a8aa65723e */ /* 0x004fe800000000ff */
[----:B------:R-:W-:Y:S01]  /*157c0*/  HMMA.16816.F32 R96, R176, R102, R96 ;  /* 0x00000066b060723c */ /* 0x000fe20000001860 */
[--C-:B-1----:R-:W-:Y:S04]  /*157d0*/  FFMA.FTZ R2, R191, c[0x0][0x2d0], -R184.reuse ;  /* 0x0000b400bf027a23 */ /* 0x102fe800000108b8 */
[----:B------:R1:W2:Y:S02]  /*157e0*/  MUFU.EX2 R246, R2 ;  /* 0x0000000200f67308 */ /* 0x0002a40000000800 */
[----:B----4-:R-:W-:Y:S02]  /*157f0*/  F2FP.PACK_AB R102, R251, R252 ;  /* 0x000000fcfb66723e */ /* 0x010fe400000000ff */
[----:B------:R-:W-:Y:S07]  /*15800*/  F2FP.PACK_AB R103, R249, R250 ;  /* 0x000000faf967723e */ /* 0x000fee00000000ff */
[-C--:B------:R-:W-:Y:S01]  /*15810*/  HMMA.16816.F32 R4, R100, R104.reuse, R4 ;  /* 0x000000686404723c */ /* 0x080fe20000001804 */
[--C-:B-1----:R-:W-:Y:S01]  /*15820*/  FFMA.FTZ R2, R194, c[0x0][0x2d0], -R184.reuse ;  /* 0x0000b400c2027a23 */ /* 0x102fe200000108b8 */
[----:B--2---:R-:W-:Y:S03]  /*15830*/  F2FP.PACK_AB R108, R246, R247 ;  /* 0x000000f7f66c723e */ /* 0x004fe600000000ff */
        /* <DEDUP_REMOVED lines=49> */
[----:B------:R-:W-:Y:S01]  /*15b50*/  MOV R242, R170 ;  /* 0x000000aa00f27202 */ /* 0x000fe20000000f00 */
[----:B------:R-:W-:Y:S03]  /*15b60*/  IMAD.MOV.U32 R170, RZ, RZ, R152 ;  /* 0x000000ffffaa7224 */ /* 0x000fe600078e0098 */
[C---:B------:R-:W-:Y:S01]  /*15b70*/  HMMA.16816.F32 R80, R100.reuse, R114, R80 ;  /* 0x000000726450723c */ /* 0x040fe20000001850 */
[----:B------:R2:W-:Y:S01]  /*15b80*/  MUFU.EX2 R207, R2 ;  /* 0x0000000200cf7308 */ /* 0x0005e20000000800 */
[----:B------:R-:W4:Y:S06]  /*15b90*/  LDSM.16.MT88.4 R112, [R222+0x900] ;  /* 0x00090000de70783b */ /* 0x000f2c0000004200 */
[-C--:B---3--:R-:W-:Y:S08]  /*15ba0*/  HMMA.16816.F32 R84, R100, R116.reuse, R84 ;  /* 0x000000746454723c */ /* 0x088ff00000001854 */
[C---:B------:R-:W-:Y:S08]  /*15bb0*/  HMMA.16816.F32 R88, R108.reuse, R116, R88 ;  /* 0x000000746c58723c */ /* 0x040ff00000001858 */
[-C--:B------:R-:W-:Y:S01]  /*15bc0*/  HMMA.16816.F32 R92, R108, R118.reuse, R92 ;  /* 0x000000766c5c723c */ /* 0x080fe2000000185c */
[----:B--2---:R-:W-:Y:S03]  /*15bd0*/  FFMA.FTZ R2, R243, c[0x0][0x2d0], -R151 ;  /* 0x0000b400f3027a23 */ /* 0x004fe60000010897 */
[----:B------:R-:W-:Y:S01]  /*15be0*/  IMAD.MOV.U32 R243, RZ, RZ, R169 ;  /* 0x000000fffff37224 */ /* 0x000fe200078e00a9 */
[----:B------:R2:W3:Y:S01]  /*15bf0*/  MUFU.EX2 R206, R2 ;  /* 0x0000000200ce7308 */ /* 0x0004e20000000800 */
[----:B------:R-:W-:Y:S02]  /*15c00*/  MOV R169, R148 ;  /* 0x0000009400a97202 */ /* 0x000fe40000000f00 */
[----:B------:R-:W-:Y:S01]  /*15c10*/  HMMA.16816.F32 R96, R100, R118, R96 ;  /* 0x000000766460723c */ /* 0x000fe20000001860 */
[----:B------:R-:W4:Y:S06]  /*15c20*/  LDSM.16.MT88.4 R116, [R221+0x1900] ;  /* 0x00190000dd74783b */ /* 0x000f2c0000004200 */
[----:B------:R-:W-:Y:S02]  /*15c30*/  F2FP.PACK_AB R100, R213, R212 ;  /* 0x000000d4d564723e */ /* 0x000fe400000000ff */
[----:B------:R-:W-:Y:S03]  /*15c40*/  F2FP.PACK_AB R101, R211, R209 ;  /* 0x000000d1d365723e */ /* 0x000fe600000000ff */
[----:B------:R-:W-:Y:S01]  /*15c50*/  F2FP.PACK_AB R102, R210, R208 ;  /* 0x000000d0d266723e */ /* 0x000fe200000000ff */
[--C-:B--2---:R-:W-:Y:S01]  /*15c60*/  FFMA.FTZ R2, R202, c[0x0][0x2d0], -R184.reuse ;  /* 0x0000b400ca027a23 */ /* 0x104fe200000108b8 */
[----:B---3--:R-:W-:Y:S03]  /*15c70*/  F2FP.PACK_AB R103, R206, R207 ;  /* 0x000000cfce67723e */ /* 0x008fe600000000ff */
[----:B------:R2:W3:Y:S04]  /*15c80*/  MUFU.EX2 R205, R2 ;  /* 0x0000000200cd7308 */ /* 0x0004e80000000800 */
[-C--:B-1----:R-:W-:Y:S01]  /*15c90*/  HMMA.16816.F32 R4, R100, R104.reuse, R4 ;  /* 0x000000686404723c */ /* 0x082fe20000001804 */
[----:B--2---:R-:W-:Y:S01]  /*15ca0*/  FFMA.FTZ R2, R216, c[0x0][0x2d0], -R185 ;  /* 0x0000b400d8027a23 */ /* 0x004fe200000108b9 */
[----:B---3--:R-:W-:Y:S02]  /*15cb0*/  F2FP.PACK_AB R108, R204, R205 ;  /* 0x000000cdcc6c723e */ /* 0x008fe400000000ff */
[----:B------:R-:W-:Y:S02]  /*15cc0*/  MOV R216, R168 ;  /* 0x000000a800d87202 */ /* 0x000fe40000000f00 */
[----:B------:R1:W-:Y:S01]  /*15cd0*/  MUFU.EX2 R203, R2 ;  /* 0x0000000200cb7308 */ /* 0x0003e20000000800 */
[----:B------:R-:W-:Y:S02]  /*15ce0*/  IMAD.MOV.U32 R168, RZ, RZ, R143 ;  /* 0x000000ffffa87224 */ /* 0x000fe400078e008f */
[----:B-1----:R-:W-:Y:S03]  /*15cf0*/  FFMA.FTZ R2, R218, c[0x0][0x2d0], -R185 ;  /* 0x0000b400da027a23 */ /* 0x002fe600000108b9 */
[----:B------:R-:W-:Y:S01]  /*15d00*/  IMAD.MOV.U32 R218, RZ, RZ, R123 ;  /* 0x000000ffffda7224 */ /* 0x000fe200078e007b */
[----:B------:R-:W-:Y:S03]  /*15d10*/  MOV R123, R155 ;  /* 0x0000009b007b7202 */ /* 0x000fe60000000f00 */
[----:B------:R1:W2:Y:S02]  /*15d20*/  MUFU.EX2 R201, R2 ;  /* 0x0000000200c97308 */ /* 0x0002a40000000800 */
[--C-:B-1----:R-:W-:Y:S01]  /*15d30*/  FFMA.FTZ R2, R217, c[0x0][0x2d0], -R184.reuse ;  /* 0x0000b400d9027a23 */ /* 0x102fe200000108b8 */
[----:B--2---:R-:W-:Y:S07]  /*15d40*/  F2FP.PACK_AB R109, R201, R203 ;  /* 0x000000cbc96d723e */ /* 0x004fee00000000ff */
[----:B------:R1:W-:Y:S02]  /*15d50*/  MUFU.EX2 R202, R2 ;  /* 0x0000000200ca7308 */ /* 0x0003e40000000800 */
[----:B-1----:R-:W-:Y:S08]  /*15d60*/  FFMA.FTZ R2, R238, c[0x0][0x2d0], -R184 ;  /* 0x0000b400ee027a23 */ /* 0x002ff000000108b8 */
[----:B------:R1:W2:Y:S02]  /*15d70*/  MUFU.EX2 R200, R2 ;  /* 0x0000000200c87308 */ /* 0x0002a40000000800 */
[--C-:B-1----:R-:W-:Y:S01]  /*15d80*/  FFMA.FTZ R2, R237, c[0x0][0x2d0], -R185.reuse ;  /* 0x0000b400ed027a23 */ /* 0x102fe200000108b9 */
[----:B--2---:R-:W-:Y:S02]  /*15d90*/  F2FP.PACK_AB R110, R200, R202 ;  /* 0x000000cac86e723e */ /* 0x004fe400000000ff */
[----:B------:R-:W-:Y:S05]  /*15da0*/  MOV R237, R163 ;  /* 0x000000a300ed7202 */ /* 0x000fea0000000f00 */
[----:B------:R1:W-:Y:S01]  /*15db0*/  MUFU.EX2 R199, R2 ;  /* 0x0000000200c77308 */ /* 0x0003e20000000800 */
[----:B------:R-:W-:Y:S01]  /*15dc0*/  MOV R163, R159 ;  /* 0x0000009f00a37202 */ /* 0x000fe20000000f00 */
        /* <DEDUP_REMOVED lines=31> */
[--C-:B---3--:R-:W-:Y:S02]  /*15fc0*/  FFMA.FTZ R2, R124, c[0x0][0x2d0], -R150.reuse ;  /* 0x0000b4007c027a23 */ /* 0x108fe40000010896 */
[----:B------:R-:W-:Y:S01]  /*15fd0*/  LDSM.16.MT88.4 R124, [R221+0x1d00] ;  /* 0x001d0000dd7c783b */ /* 0x000fe20000004200 */
[----:B------:R-:W-:Y:S01]  /*15fe0*/  FFMA.FTZ R150, R171, c[0x0][0x2d0], -R150 ;  /* 0x0000b400ab967a23 */ /* 0x000fe20000010896 */
[----:B------:R2:W-:Y:S01]  /*15ff0*/  MUFU.EX2 R194, R2 ;  /* 0x0000000200c27308 */ /* 0x0005e20000000800 */
[----:B------:R-:W-:Y:S02]  /*16000*/  IMAD.MOV.U32 R171, RZ, RZ, R121 ;  /* 0x000000ffffab7224 */ /* 0x000fe400078e0079 */
[C---:B------:R-:W-:Y:S01]  /*16010*/  HMMA.16816.F32 R64, R100.reuse, R106, R64 ;  /* 0x0000006a6440723c */ /* 0x040fe20000001840 */
[----:B------:R-:W-:Y:S04]  /*16020*/  IMAD.MOV.U32 R121, RZ, RZ, R166 ;  /* 0x000000ffff797224 */ /* 0x000fe800078e00a6 */
[----:B------:R-:W-:Y:S01]  /*16030*/  IMAD.MOV.U32 R238, RZ, RZ, R121 ;  /* 0x000000ffffee7224 */ /* 0x000fe200078e0079 */
[----:B------:R-:W-:Y:S01]  /*16040*/  MOV R121, R161 ;  /* 0x000000a100797202 */ /* 0x000fe20000000f00 */
[----:B------:R-:W3:Y:S01]  /*16050*/  MUFU.EX2 R192, R150 ;  /* 0x0000009600c07308 */ /* 0x000ee20000000800 */
[-C--:B-1----:R-:W-:Y:S01]  /*16060*/  HMMA.16816.F32 R68, R100, R112.reuse, R68 ;  /* 0x000000706444723c */ /* 0x082fe20000001844 */
[----:B------:R-:W-:Y:S07]  /*16070*/  MOV R161, R157 ;  /* 0x0000009d00a17202 */ /* 0x000fee0000000f00 */
        /* <DEDUP_REMOVED lines=15> */
[----:B------:R-:W-:Y:S03]  /*16170*/  MOV R217, R122 ;  /* 0x0000007a00d97202 */ /* 0x000fe60000000f00 */
        /* <DEDUP_REMOVED lines=17> */
[--C-:B-1----:R-:W-:Y:S01]  /*16290*/  FFMA.FTZ R2, R171, c[0x0][0x2d0], -R185.reuse ;  /* 0x0000b400ab027a23 */ /* 0x102fe200000108b9 */
[----:B------:R-:W-:Y:S01]  /*162a0*/  MOV R171, R153 ;  /* 0x0000009900ab7202 */ /* 0x000fe20000000f00 */
[----:B------:R-:W-:Y:S01]  /*162b0*/  FFMA.FTZ R185, R149, c[0x0][0x2d0], -R185 ;  /* 0x0000b40095b97a23 */ /* 0x000fe200000108b9 */
[----:B------:R-:W-:Y:S06]  /*162c0*/  F2FP.PACK_AB R149, R193, R195 ;  /* 0x000000c3c195723e */ /* 0x000fec00000000ff */
[----:B------:R1:W-:Y:S01]  /*162d0*/  MUFU.EX2 R143, R2 ;  /* 0x00000002008f7308 */ /* 0x0003e20000000800 */
[----:B---3--:R-:W-:Y:S09]  /*162e0*/  F2FP.PACK_AB R178, R184, R147 ;  /* 0x00000093b8b2723e */ /* 0x008ff200000000ff */
[----:B------:R-:W3:Y:S01]  /*162f0*/  MUFU.EX2 R185, R185 ;  /* 0x000000b900b97308 */ /* 0x000ee20000000800 */
[-C--:B--2---:R-:W-:Y:S01]  /*16300*/  HMMA.16816.F32 R152, R148, R164.reuse, R4 ;  /* 0x000000a49498723c */ /* 0x084fe20000001804 */
[----:B------:R-:W2:Y:S08]  /*16310*/  LDSM.16.MT88.4 R4, [R222+0x2d00] ;  /* 0x002d0000de04783b */ /* 0x000eb00000004200 */
[----:B-1----:R-:W4:Y:S03]  /*16320*/  LDL.LU R2, [R1+0x24] ;  /* 0x0000240001027983 */ /* 0x002f260000300800 */
[----:B---3--:R-:W-:Y:S07]  /*16330*/  F2FP.PACK_AB R179, R185, R143 ;  /* 0x0000008fb9b3723e */ /* 0x008fee00000000ff */
[C---:B------:R-:W-:Y:S07]  /*16340*/  HMMA.16816.F32 R156, R176.reuse, R164, R8 ;  /* 0x000000a4b09c723c */ /* 0x040fee0000001808 */
[----:B------:R-:W-:Y:S01]  /*16350*/  IMAD.MOV.U32 R9, RZ, RZ, R162 ;  /* 0x000000ffff097224 */ /* 0x000fe200078e00a2 */
[----:B------:R-:W-:Y:S01]  /*16360*/  MOV R8, R163 ;  /* 0x000000a300087202 */ /* 0x000fe20000000f00 */
[----:B------:R-:W-:Y:S03]  /*16370*/  IMAD.MOV.U32 R11, RZ, RZ, R160 ;  /* 0x000000ffff0b7224 */ /* 0x000fe600078e00a0 */
[----:B------:R-:W-:Y:S02]  /*16380*/  MOV R10, R161 ;  /* 0x000000a1000a7202 */ /* 0x000fe40000000f00 */
[-C--:B------:R-:W-:Y:S07]  /*16390*/  HMMA.16816.F32 R160, R176, R166.reuse, R12 ;  /* 0x000000a6b0a0723c */ /* 0x080fee000000180c */
[----:B------:R-:W-:Y:S01]  /*163a0*/  MOV R14, R170 ;  /* 0x000000aa000e7202 */ /* 0x000fe20000000f00 */
[C---:B------:R-:W-:Y:S01]  /*163b0*/  HMMA.16816.F32 R164, R148.reuse, R166, R16 ;  /* 0x000000a694a4723c */ /* 0x040fe20000001810 */
[----:B------:R-:W3:Y:S03]  /*163c0*/  LDL.LU R16, [R1+0x1c] ;  /* 0x00001c0001107983 */ /* 0x000ee60000300800 */
[----:B------:R-:W-:Y:S01]  /*163d0*/  IMAD.MOV.U32 R15, RZ, RZ, R169 ;  /* 0x000000ffff0f7224 */ /* 0x000fe200078e00a9 */
[----:B------:R-:W3:Y:S01]  /*163e0*/  LDL.LU R18, [R1+0x20] ;  /* 0x0000200001127983 */ /* 0x000ee20000300800 */
[----:B------:R-:W-:Y:S01]  /*163f0*/  IMAD.MOV.U32 R13, RZ, RZ, R171 ;  /* 0x000000ffff0d7224 */ /* 0x000fe200078e00ab */
[----:B------:R-:W-:Y:S01]  /*16400*/  MOV R17, R168 ;  /* 0x000000a800117202 */ /* 0x000fe20000000f00 */
[-C--:B------:R-:W-:Y:S01]  /*16410*/  HMMA.16816.F32 R100, R148, R112.reuse, R20 ;  /* 0x000000709464723c */ /* 0x080fe20000001814 */
[----:B------:R-:W3:Y:S03]  /*16420*/  LDL.LU R22, [R1+0x18] ;  /* 0x0000180001167983 */ /* 0x000ee60000300800 */
[----:B------:R-:W-:Y:S01]  /*16430*/  IMAD.MOV.U32 R19, RZ, RZ, R123 ;  /* 0x000000ffff137224 */ /* 0x000fe200078e007b */
[----:B------:R-:W-:Y:S02]  /*16440*/  MOV R12, R128 ;  /* 0x00000080000c7202 */ /* 0x000fe40000000f00 */
[----:B------:R-:W-:Y:S01]  /*16450*/  MOV R21, R122 ;  /* 0x0000007a00157202 */ /* 0x000fe20000000f00 */
[C---:B------:R-:W-:Y:S01]  /*16460*/  HMMA.16816.F32 R104, R176.reuse, R112, R24 ;  /* 0x00000070b068723c */ /* 0x040fe20000001818 */
[----:B------:R-:W-:Y:S07]  /*16470*/  IMAD.MOV.U32 R23, RZ, RZ, R121 ;  /* 0x000000ffff177224 */ /* 0x000fee00078e0079 */
        /* <DEDUP_REMOVED lines=19> */
[----:B----4-:R-:W-:Y:S04]  /*165b0*/  FFMA.FTZ R2, R0, R2, R19 ;  /* 0x0000000200027223 */ /* 0x010fe80000010013 */
[----:B------:R-:W-:Y:S02]  /*165c0*/  FADD.FTZ R2, R15, R2 ;  /* 0x000000020f027221 */ /* 0x000fe40000010000 */
[----:B---3--:R-:W-:Y:S02]  /*165d0*/  FFMA.FTZ R140, R140, R16, R23 ;  /* 0x000000108c8c7223 */ /* 0x008fe40000010017 */
        /* <DEDUP_REMOVED lines=71> */
.L_x_829:
[----:B------:R-:W-:-:S13]  /*16a50*/  ISETP.GE.AND P0, PT, R216, RZ, PT ;  /* 0x000000ffd800720c */ /* 0x000fda0003f06270 */
[----:B------:R-:W-:Y:S05]  /*16a60*/  @!P0 BRA `(.L_x_833) ;  /* 0x0000330000008947 */ /* 0x000fea0003800000 */
[----:B-1----:R-:W2:Y:S04]  /*16a70*/  LDL.LU R3, [R1+0x48] ;  /* 0x0000480001037983 */ /* 0x002ea80000300800 */
[----:B------:R-:W2:Y:S04]  /*16a80*/  LDL.LU R0, [R1+0x14] ;  /* 0x0000140001007983 */ /* 0x000ea80000300800 */
[----:B------:R-:W3:Y:S04]  /*16a90*/  LDL R6, [R1+0x38] ;  /* 0x0000380001067983 */ /* 0x000ee80000100800 */
[----:B------:R-:W3:Y:S04]  /*16aa0*/  LDL R5, [R1+0x2c] ;  /* 0x00002c0001057983 */ /* 0x000ee80000100800 */
[----:B------:R-:W4:Y:S04]  /*16ab0*/  LDL R4, [R1+0x44] ;  /* 0x0000440001047983 */ /* 0x000f280000100800 */
[----:B------:R-:W4:Y:S01]  /*16ac0*/  LDL R2, [R1+0x3c] ;  /* 0x00003c0001027983 */ /* 0x000f220000100800 */
[----:B------:R-:W-:Y:S01]  /*16ad0*/  IMAD.MOV.U32 R147, RZ, RZ, R142 ;  /* 0x000000ffff937224 */ /* 0x000fe200078e008e */
[----:B------:R-:W-:Y:S01]  /*16ae0*/  MOV R140, R144 ;  /* 0x00000090008c7202 */ /* 0x000fe20000000f00 */
[----:B------:R-:W-:Y:S01]  /*16af0*/  ULDC UR5, c[0x0][0x210] ;  /* 0x0000840000057ab9 */ /* 0x000fe20000000800 */
[----:B------:R-:W-:Y:S01]  /*16b00*/  IADD3 R217, R248, 0x100, RZ ;  /* 0x00000100f8d97810 */ /* 0x000fe20007ffe0ff */
[----:B------:R-:W-:-:S02]  /*16b10*/  ULDC UR4, c[0x0][0x1e8] ;  /* 0x00007a0000047ab9 */ /* 0x000fc40000000800 */
[----:B------:R-:W-:Y:S02]  /*16b20*/  UIMAD UR5, UR11, UR5, URZ ;  /* 0x000000050b0572a4 */ /* 0x000fe4000f8e023f */
[----:B------:R-:W-:Y:S01]  /*16b30*/  UIMAD UR4, UR11, UR4, URZ ;  /* 0x000000040b0472a4 */ /* 0x000fe2000f8e023f */
[C---:B--2---:R-:W-:Y:S01]  /*16b40*/  SHF.L.U64.HI R219, R0.reuse, 0x1, R3 ;  /* 0x0000000100db7819 */ /* 0x044fe20000010203 */
[----:B------:R-:W-:Y:S01]  /*16b50*/  IMAD.SHL.U32 R218, R0, 0x2, RZ ;  /* 0x0000000200da7824 */ /* 0x000fe200078e00ff */
[----:B------:R-:W-:Y:S01]  /*16b60*/  MOV R0, R146 ;  /* 0x0000009200007202 */ /* 0x000fe20000000f00 */
[----:B------:R-:W-:Y:S01]  /*16b70*/  IMAD.MOV.U32 R3, RZ, RZ, R145 ;  /* 0x000000ffff037224 */ /* 0x000fe200078e0091 */
[C---:B---3--:R-:W-:Y:S01]  /*16b80*/  SHF.L.U64.HI R247, R5.reuse, 0x1, R6 ;  /* 0x0000000105f77819 */ /* 0x048fe20000010206 */
[----:B------:R-:W-:Y:S01]  /*16b90*/  IMAD.SHL.U32 R246, R5, 0x2, RZ ;  /* 0x0000000205f67824 */ /* 0x000fe200078e00ff */
[C---:B----4-:R-:W-:Y:S02]  /*16ba0*/  SHF.L.U64.HI R245, R2.reuse, 0x1, R4 ;  /* 0x0000000102f57819 */ /* 0x050fe40000010204 */
[----:B------:R-:W-:Y:S01]  /*16bb0*/  SHF.L.U32 R244, R2, 0x1, RZ ;  /* 0x0000000102f47819 */ /* 0x000fe200000006ff */
[----:B------:R-:W-:Y:S05]  /*16bc0*/  BRA `(.L_x_834) ;  /* 0x000003e000007947 */ /* 0x000fea0003800000 */
.L_x_836:
[----:B------:R-:W2:Y:S01]  /*16bd0*/  LDL R146, [R1+0x28] ;  /* 0x0000280001927983 */ /* 0x000ea20000100800 */
[----:B------:R-:W-:Y:S01]  /*16be0*/  IMAD.MOV.U32 R237, RZ, RZ, c[0x0][0x2b8] ;  /* 0x0000ae00ffed7624 */ /* 0x000fe200078e00ff */
[----:B------:R-:W-:Y:S01]  /*16bf0*/  LEA R141, R216, UR13, 0x6 ;  /* 0x0000000dd88d7c11 */ /* 0x000fe2000f8e30ff */
[----:B------:R-:W-:Y:S01]  /*16c00*/  IMAD.MOV.U32 R145, RZ, RZ, RZ ;  /* 0x000000ffff917224 */ /* 0x000fe200078e00ff */
[----:B------:R-:W3:Y:S02]  /*16c10*/  LDL R150, [R1+0x38] ;  /* 0x0000380001967983 */ /* 0x000ee40000100800 */
[----:B------:R-:W-:Y:S02]  /*16c20*/  ISETP.NE.AND P2, PT, R237, 0x1, PT ;  /* 0x00000001ed00780c */ /* 0x000fe40003f45270 */
[----:B------:R-:W4:Y:S04]  /*16c30*/  LDL R148, [R1+0x3c] ;  /* 0x00003c0001947983 */ /* 0x000f280000100800 */
[----:B------:R-:W4:Y:S02]  /*16c40*/  LDL R149, [R1+0x44] ;  /* 0x0000440001957983 */ /* 0x000f240000100800 */
[----:B----4-:R-:W-:Y:S02]  /*16c50*/  SHF.L.U64.HI R180, R148, 0x1, R149 ;  /* 0x0000000194b47819 */ /* 0x010fe40000010295 */
[----:B--2---:R-:W-:Y:S02]  /*16c60*/  IADD3 R141, R141, -0x40, R146 ;  /* 0xffffffc08d8d7810 */ /* 0x004fe40007ffe092 */
[----:B------:R-:W2:Y:S03]  /*16c70*/  LDL R146, [R1+0x2c] ;  /* 0x00002c0001927983 */ /* 0x000ea60000100800 */
        /* <DEDUP_REMOVED lines=9> */
[----:B------:R-:W-:Y:S01]  /*16d10*/  STL [R1+0x4], R151 ;  /* 0x0000049701007387 */ /* 0x000fe20000100800 */
[----:B------:R-:W-:Y:S03]  /*16d20*/  SHF.R.S32.HI R2, RZ, 0x1f, R151 ;  /* 0x0000001fff027819 */ /* 0x000fe60000011497 */
[----:B------:R1:W4:Y:S02]  /*16d30*/  @!P3 LDG.E R145, [R142.64] ;  /* 0x000000148e91b981 */ /* 0x000324000c1e1900 */
[----:B------:R-:W-:Y:S04]  /*16d40*/  IMAD R2, R2, c[0x0][0x1e0], RZ ;  /* 0x0000780002027a24 */ /* 0x000fe800078e02ff */
[C---:B------:R-:W-:Y:S02]  /*16d50*/  IMAD R2, R151.reuse, c[0x0][0x1e4], R2 ;  /* 0x0000790097027a24 */ /* 0x040fe400078e0202 */
[----:B-1----:R-:W-:Y:S04]  /*16d60*/  IMAD.WIDE.U32 R142, R151, c[0x0][0x1e0], RZ ;  /* 0x00007800978e7a25 */ /* 0x002fe800078e00ff */
[----:B------:R-:W-:Y:S01]  /*16d70*/  IMAD.IADD R143, R143, 0x1, R2 ;  /* 0x000000018f8f7824 */ /* 0x000fe200078e0202 */
[----:B----4-:R1:W-:Y:S01]  /*16d80*/  STL [R1], R145 ;  /* 0x0000009101007387 */ /* 0x0103e20000100800 */
[----:B------:R-:W-:Y:S02]  /*16d90*/  SHF.R.S32.HI R141, RZ, 0x1f, R145 ;  /* 0x0000001fff8d7819 */ /* 0x000fe40000011491 */
[----:B------:R-:W-:Y:S04]  /*16da0*/  IMAD.WIDE.U32 R142, R145, c[0x0][0x1f0], R142 ;  /* 0x00007c00918e7a25 */ /* 0x000fe800078e008e */
[----:B------:R-:W-:Y:S01]  /*16db0*/  IMAD R141, R141, c[0x0][0x1f0], RZ ;  /* 0x00007c008d8d7a24 */ /* 0x000fe200078e02ff */
[----:B------:R-:W-:Y:S03]  /*16dc0*/  IADD3 R2, P0, R142, UR4, RZ ;  /* 0x000000048e027c10 */ /* 0x000fe6000ff1e0ff */
[----:B------:R-:W-:Y:S05]  /*16dd0*/  IMAD R141, R145, c[0x0][0x1f4], R141 ;  /* 0x00007d00918d7a24 */ /* 0x000fea00078e028d */
[----:B------:R-:W-:Y:S02]  /*16de0*/  IADD3.X R141, R143, UR16, R141, P0, !PT ;  /* 0x000000108f8d7c10 */ /* 0x000fe400087fe48d */
[C---:B------:R-:W-:Y:S04]  /*16df0*/  LEA R144, P0, R2.reuse, c[0x0][0x1c8], 0x1 ;  /* 0x0000720002907a11 */ /* 0x040fe800078008ff */
[----:B------:R-:W-:Y:S01]  /*16e00*/  LEA.HI.X R141, R2, c[0x0][0x1cc], R141, 0x1, P0 ;  /* 0x00007300028d7a11 */ /* 0x000fe200000f0c8d */
[----:B------:R-:W4:Y:S01]  /*16e10*/  SHFL.IDX PT, R142, R144, RZ, 0x1c1f ;  /* 0x001c1fff908e7589 */ /* 0x000f2200000e0000 */
[----:B-1----:R-:W-:Y:S03]  /*16e20*/  IMAD.SHL.U32 R145, R148, 0x2, RZ ;  /* 0x0000000294917824 */ /* 0x002fe600078e00ff */
[----:B------:R2:W-:Y:S04]  /*16e30*/  SHFL.IDX PT, R2, R144, 0x1, 0x1c1f ;  /* 0x003c1f0090027f89 */ /* 0x0005e800000e0000 */
[----:B------:R-:W1:Y:S04]  /*16e40*/  SHFL.IDX PT, R143, R141, RZ, 0x1c1f ;  /* 0x001c1fff8d8f7589 */ /* 0x000e6800000e0000 */
[----:B------:R-:W5:Y:S01]  /*16e50*/  SHFL.IDX PT, R141, R141, 0x1, 0x1c1f ;  /* 0x003c1f008d8d7f89 */ /* 0x000f6200000e0000 */
[----:B----4-:R-:W-:Y:S01]  /*16e60*/  IADD3 R178, P0, R142, R218, RZ ;  /* 0x000000da8eb27210 */ /* 0x010fe20007f1e0ff */
[C---:B--2---:R-:W-:Y:S01]  /*16e70*/  IMAD.SHL.U32 R144, R146.reuse, 0x2, RZ ;  /* 0x0000000292907824 */ /* 0x044fe200078e00ff */
[----:B---3--:R-:W-:Y:S04]  /*16e80*/  SHF.L.U64.HI R146, R146, 0x1, R150 ;  /* 0x0000000192927819 */ /* 0x008fe80000010296 */
[CC--:B------:R-:W-:Y:S01]  /*16e90*/  IADD3 R176, P1, R142.reuse, R144.reuse, RZ ;  /* 0x000000908eb07210 */ /* 0x0c0fe20007f3e0ff */
[C-C-:B-1----:R-:W-:Y:S01]  /*16ea0*/  IMAD.X R179, R143.reuse, 0x1, R219.reuse, P0 ;  /* 0x000000018fb37824 */ /* 0x142fe200000e06db */
[-C--:B------:R-:W-:Y:S03]  /*16eb0*/  IADD3 R150, P0, R142, R145.reuse, RZ ;  /* 0x000000918e967210 */ /* 0x080fe60007f1e0ff */
[C---:B------:R-:W-:Y:S01]  /*16ec0*/  IMAD.X R177, R143.reuse, 0x1, R146, P1 ;  /* 0x000000018fb17824 */ /* 0x040fe200008e0692 */
[----:B------:R1:W-:Y:S01]  /*16ed0*/  LDGSTS.E.BYPASS.LTC128B.128 [R248+0x3100], [R178.64], !P5 ;  /* 0x03100000b2f87fae */ /* 0x0003e2000e901d54 */
[C---:B------:R-:W-:Y:S01]  /*16ee0*/  IADD3 R148, P1, R2.reuse, R144, RZ ;  /* 0x0000009002947210 */ /* 0x040fe20007f3e0ff */
[----:B------:R-:W-:Y:S01]  /*16ef0*/  IMAD.X R151, R143, 0x1, R180, P0 ;  /* 0x000000018f977824 */ /* 0x000fe200000e06b4 */
[C---:B------:R-:W-:Y:S01]  /*16f00*/  IADD3 R144, P0, R2.reuse, R145, RZ ;  /* 0x0000009102907210 */ /* 0x040fe20007f1e0ff */
[----:B------:R1:W-:Y:S02]  /*16f10*/  LDGSTS.E.BYPASS.LTC128B.128 [R248+0x4100], [R176.64], !P6 ;  /* 0x04100000b0f87fae */ /* 0x0003e4000f101d54 */
[C---:B-----5:R-:W-:Y:S01]  /*16f20*/  IMAD.X R149, R141.reuse, 0x1, R146, P1 ;  /* 0x000000018d957824 */ /* 0x060fe200008e0692 */
[----:B------:R-:W-:Y:S01]  /*16f30*/  IADD3 R142, P1, R2, R218, RZ ;  /* 0x000000da028e7210 */ /* 0x000fe20007f3e0ff */
[----:B------:R1:W-:Y:S01]  /*16f40*/  LDGSTS.E.BYPASS.LTC128B.128 [R248+0x5100], [R150.64], !P4 ;  /* 0x0510000096f87fae */ /* 0x0003e2000e101d54 */
[C---:B------:R-:W-:Y:S03]  /*16f50*/  IMAD.X R145, R141.reuse, 0x1, R180, P0 ;  /* 0x000000018d917824 */ /* 0x040fe600000e06b4 */
[----:B------:R-:W-:Y:S05]  /*16f60*/  IMAD.X R143, R141, 0x1, R219, P1 ;  /* 0x000000018d8f7824 */ /* 0x000fea00008e06db */
[----:B------:R1:W-:Y:S04]  /*16f70*/  LDGSTS.E.BYPASS.LTC128B.128 [R248+0x3900], [R142.64], !P5 ;  /* 0x039000008ef87fae */ /* 0x0003e8000e901d54 */
[----:B------:R1:W-:Y:S04]  /*16f80*/  LDGSTS.E.BYPASS.LTC128B.128 [R248+0x4900], [R148.64], !P6 ;  /* 0x0490000094f87fae */ /* 0x0003e8000f101d54 */
[----:B------:R1:W-:Y:S01]  /*16f90*/  LDGSTS.E.BYPASS.LTC128B.128 [R248+0x5900], [R144.64], !P4 ;  /* 0x0590000090f87fae */ /* 0x0003e2000e101d54 */
[----:B------:R-:W-:-:S05]  /*16fa0*/  BRA `(.L_x_835) ;  /* 0x00000b3000007947 */ /* 0x000fca0003800000 */
.L_x_834:
[----:B------:R-:W2:Y:S01]  /*16fb0*/  LDL R20, [R1+0x4] ;  /* 0x0000040001147983 */ /* 0x000ea20000100800 */
[----:B------:R-:W-:Y:S05]  /*16fc0*/  DEPBAR.LE SB0, 0x0 ;  /* 0x000080000000791a */ /* 0x000fea0000000000 */
[----:B------:R-:W3:Y:S06]  /*16fd0*/  LDL R38, [R1] ;  /* 0x0000000001267983 */ /* 0x000eec0000100800 */
[----:B------:R-:W-:Y:S06]  /*16fe0*/  BAR.SYNC.DEFER_BLOCKING 0x0 ;  /* 0x0000000000007b1d */ /* 0x000fec0000010000 */
[----:B------:R-:W-:Y:S06]  /*16ff0*/  LDSM.16.M88.4 R64, [R223+0x6100] ;  /* 0x00610000df40783b */ /* 0x000fec0000000200 */
[----:B------:R-:W1:Y:S06]  /*17000*/  LDSM.16.M88.4 R16, [R220+0x3100] ;  /* 0x00310000dc10783b */ /* 0x000e6c0000000200 */
[----:B------:R-:W4:Y:S06]  /*17010*/  LDSM.16.M88.4 R60, [R223+0x7100] ;  /* 0x00710000df3c783b */ /* 0x000f2c0000000200 */
[----:B------:R-:W5:Y:S06]  /*17020*/  LDSM.16.M88.4 R32, [R220+0x3500] ;  /* 0x00350000dc20783b */ /* 0x000f6c0000000200 */
[----:B------:R-:W2:Y:S06]  /*17030*/  LDSM.16.M88.4 R48, [R220+0x3900] ;  /* 0x00390000dc30783b */ /* 0x000eac0000000200 */
[----:B------:R-:W-:Y:S06]  /*17040*/  LDSM.16.M88.4 R148, [R220+0x3d00] ;  /* 0x003d0000dc94783b */ /* 0x000fec0000000200 */
[----:B------:R-:W-:Y:S06]  /*17050*/  LDSM.16.M88.4 R176, [R224+0x6100] ;  /* 0x00610000e0b0783b */ /* 0x000fec0000000200 */
[----:B------:R-:W-:Y:S01]  /*17060*/  LDSM.16.M88.4 R180, [R225] ;  /* 0x00000000e1b4783b */ /* 0x000fe20000000200 */
[-C--:B-1----:R-:W-:Y:S05]  /*17070*/  HMMA.16816.F32 R4, R64, R16.reuse, RZ ;  /* 0x000000104004723c */ /* 0x082fea00000018ff */
[----:B------:R-:W-:Y:S03]  /*17080*/  LDSM.16.M88.4 R184, [R224+0x7100] ;  /* 0x00710000e0b8783b */ /* 0x000fe60000000200 */
[C---:B----4-:R-:W-:Y:S03]  /*17090*/  HMMA.16816.F32 R8, R60.reuse, R16, RZ ;  /* 0x000000103c08723c */ /* 0x050fe600000018ff */
[----:B------:R-:W-:Y:S06]  /*170a0*/  LDSM.16.M88.4 R188, [R235] ;  /* 0x00000000ebbc783b */ /* 0x000fec0000000200 */
[----:B------:R-:W-:Y:S01]  /*170b0*/  LDSM.16.M88.4 R192, [R234] ;  /* 0x00000000eac0783b */ /* 0x000fe20000000200 */
[-C--:B------:R-:W-:Y:S08]  /*170c0*/  HMMA.16816.F32 R12, R60, R18.reuse, RZ ;  /* 0x000000123c0c723c */ /* 0x080ff000000018ff */
[C---:B------:R-:W-:Y:S04]  /*170d0*/  HMMA.16816.F32 R16, R64.reuse, R18, RZ ;  /* 0x000000124010723c */ /* 0x040fe800000018ff */
[----:B--2---:R-:W-:Y:S01]  /*170e0*/  SHF.R.S32.HI R2, RZ, 0x1f, R20 ;  /* 0x0000001fff027819 */ /* 0x004fe20000011414 */
[----:B------:R-:W-:Y:S04]  /*170f0*/  IMAD.WIDE.U32 R28, R20, c[0x0][0x208], RZ ;  /* 0x00008200141c7a25 */ /* 0x000fe800078e00ff */
[----:B------:R-:W-:Y:S04]  /*17100*/  IMAD R2, R2, c[0x0][0x208], RZ ;  /* 0x0000820002027a24 */ /* 0x000fe800078e02ff */
[----:B------:R-:W-:Y:S02]  /*17110*/  IMAD R2, R20, c[0x0][0x20c], R2 ;  /* 0x0000830014027a24 */ /* 0x000fe400078e0202 */
[-C--:B-----5:R-:W-:Y:S02]  /*17120*/  HMMA.16816.F32 R20, R64, R32.reuse, RZ ;  /* 0x000000204014723c */ /* 0x0a0fe400000018ff */
[----:B------:R-:W-:Y:S01]  /*17130*/  IMAD.IADD R29, R29, 0x1, R2 ;  /* 0x000000011d1d7824 */ /* 0x000fe200078e0202 */
[----:B---3--:R-:W-:Y:S03]  /*17140*/  SHF.R.S32.HI R2, RZ, 0x1f, R38 ;  /* 0x0000001fff027819 */ /* 0x008fe60000011426 */
[----:B------:R-:W-:Y:S02]  /*17150*/  IMAD.WIDE.U32 R36, R38, c[0x0][0x218], R28 ;  /* 0x0000860026247a25 */ /* 0x000fe400078e001c */
[C---:B------:R-:W-:Y:S04]  /*17160*/  HMMA.16816.F32 R24, R60.reuse, R32, RZ ;  /* 0x000000203c18723c */ /* 0x040fe800000018ff */
[----:B------:R-:W-:Y:S04]  /*17170*/  IMAD R2, R2, c[0x0][0x218], RZ ;  /* 0x0000860002027a24 */ /* 0x000fe800078e02ff */
[-C--:B------:R-:W-:Y:S01]  /*17180*/  HMMA.16816.F32 R28, R60, R34.reuse, RZ ;  /* 0x000000223c1c723c */ /* 0x080fe200000018ff */
[----:B------:R-:W-:Y:S03]  /*17190*/  IMAD R38, R38, c[0x0][0x21c], R2 ;  /* 0x0000870026267a24 */ /* 0x000fe600078e0202 */
[----:B------:R-:W-:Y:S04]  /*171a0*/  IADD3 R2, P0, R36, UR5, RZ ;  /* 0x0000000524027c10 */ /* 0x000fe8000ff1e0ff */
[C---:B------:R-:W-:Y:S04]  /*171b0*/  HMMA.16816.F32 R32, R64.reuse, R34, RZ ;  /* 0x000000224020723c */ /* 0x040fe800000018ff */
[----:B------:R-:W-:Y:S02]  /*171c0*/  IADD3.X R40, R37, UR10, R38, P0, !PT ;  /* 0x0000000a25287c10 */ /* 0x000fe400087fe426 */
[C---:B------:R-:W-:Y:S02]  /*171d0*/  LEA R141, P0, R2.reuse, c[0x0][0x1f8], 0x1 ;  /* 0x00007e00028d7a11 */ /* 0x040fe400078008ff */
[-C--:B------:R-:W-:Y:S03]  /*171e0*/  HMMA.16816.F32 R36, R64, R48.reuse, RZ ;  /* 0x000000304024723c */ /* 0x080fe600000018ff */
[----:B------:R-:W1:Y:S01]  /*171f0*/  SHFL.IDX PT, R143, R141, RZ, 0x1c1f ;  /* 0x001c1fff8d8f7589 */ /* 0x000e6200000e0000 */
[----:B------:R-:W-:Y:S04]  /*17200*/  LEA.HI.X R2, R2, c[0x0][0x1fc], R40, 0x1, P0 ;  /* 0x00007f0002027a11 */ /* 0x000fe800000f0c28 */
[C---:B------:R-:W-:Y:S01]  /*17210*/  HMMA.16816.F32 R40, R60.reuse, R48, RZ ;  /* 0x000000303c28723c */ /* 0x040fe200000018ff */
[----:B------:R-:W2:Y:S06]  /*17220*/  SHFL.IDX PT, R142, R2, RZ, 0x1c1f ;  /* 0x001c1fff028e7589 */ /* 0x000eac00000e0000 */
[----:B------:R-:W3:Y:S01]  /*17230*/  SHFL.IDX PT, R141, R141, 0x1, 0x1c1f ;  /* 0x003c1f008d8d7f89 */ /* 0x000ee200000e0000 */
[-C--:B------:R-:W-:Y:S05]  /*17240*/  HMMA.16816.F32 R44, R60, R50.reuse, RZ ;  /* 0x000000323c2c723c */ /* 0x080fea00000018ff */
[----:B------:R-:W4:Y:S03]  /*17250*/  SHFL.IDX PT, R2, R2, 0x1, 0x1c1f ;  /* 0x003c1f0002027f89 */ /* 0x000f2600000e0000 */
[C---:B------:R-:W-:Y:S04]  /*17260*/  HMMA.16816.F32 R48, R64.reuse, R50, RZ ;  /* 0x000000324030723c */ /* 0x040fe800000018ff */
[C---:B-1----:R-:W-:Y:S02]  /*17270*/  IADD3 R196, P1, R143.reuse, R218, RZ ;  /* 0x000000da8fc47210 */ /* 0x042fe40007f3e0ff */
[-C--:B------:R-:W-:Y:S02]  /*17280*/  IADD3 R144, P0, R143, R246.reuse, RZ ;  /* 0x000000f68f907210 */ /* 0x080fe40007f1e0ff */
[-C--:B------:R-:W-:Y:S01]  /*17290*/  HMMA.16816.F32 R52, R64, R148.reuse, RZ ;  /* 0x000000944034723c */ /* 0x080fe200000018ff */
[C---:B--2---:R-:W-:Y:S03]  /*172a0*/  IMAD.X R197, R142.reuse, 0x1, R219, P1 ;  /* 0x000000018ec57824 */ /* 0x044fe600008e06db */
[--C-:B------:R-:W-:Y:S01]  /*172b0*/  IMAD.X R145, R142, 0x1, R247.reuse, P0 ;  /* 0x000000018e917824 */ /* 0x100fe200000e06f7 */
[----:B---3--:R-:W-:Y:S03]  /*172c0*/  IADD3 R198, P1, R141, R246, RZ ;  /* 0x000000f68dc67210 */ /* 0x008fe60007f3e0ff */
[C---:B------:R-:W-:Y:S04]  /*172d0*/  HMMA.16816.F32 R56, R60.reuse, R148, RZ ;  /* 0x000000943c38723c */ /* 0x040fe800000018ff */
[----:B----4-:R-:W-:Y:S04]  /*172e0*/  IMAD.X R199, R2, 0x1, R247, P1 ;  /* 0x0000000102c77824 */ /* 0x010fe800008e06f7 */
[-C--:B------:R-:W-:Y:S08]  /*172f0*/  HMMA.16816.F32 R60, R60, R150.reuse, RZ ;  /* 0x000000963c3c723c */ /* 0x080ff000000018ff */
[----:B------:R-:W-:Y:S01]  /*17300*/  HMMA.16816.F32 R64, R64, R150, RZ ;  /* 0x000000964040723c */ /* 0x000fe200000018ff */
[----:B------:R-:W1:Y:S06]  /*17310*/  LDSM.16.M88.4 R148, [R236] ;  /* 0x00000000ec94783b */ /* 0x000e6c0000000200 */
[----:B------:R-:W-:Y:S01]  /*17320*/  @!PT LDS RZ, [RZ] ;  /* 0x00000000fffff984 */ /* 0x000fe20000000800 */
[----:B------:R-:W-:Y:S01]  /*17330*/  @!PT LDS RZ, [RZ] ;  /* 0x00000000fffff984 */ /* 0x000fe20000000800 */
[----:B------:R-:W-:Y:S01]  /*17340*/  @!PT LDS RZ, [RZ] ;  /* 0x00000000fffff984 */ /* 0x000fe20000000800 */
[----:B------:R2:W-:Y:S01]  /*17350*/  LDGSTS.E.BYPASS.LTC128B.128 [R217], [R196.64], !P5 ;  /* 0x00000000c4d97fae */ /* 0x0005e2000e901d54 */
[-C--:B------:R-:W-:Y:S05]  /*17360*/  HMMA.16816.F32 R4, R176, R180.reuse, R4 ;  /* 0x000000b4b004723c */ /* 0x080fea0000001804 */
[----:B------:R3:W-:Y:S03]  /*17370*/  LDGSTS.E.BYPASS.LTC128B.128 [R217+0x1000], [R144.64], !P6 ;  /* 0x0100000090d97fae */ /* 0x0007e6000f101d54 */
[C---:B------:R-:W-:Y:S08]  /*17380*/  HMMA.16816.F32 R8, R184.reuse, R180, R8 ;  /* 0x000000b4b808723c */ /* 0x040ff00000001808 */
[-C--:B------:R-:W-:Y:S08]  /*17390*/  HMMA.16816.F32 R12, R184, R182.reuse, R12 ;  /* 0x000000b6b80c723c */ /* 0x080ff0000000180c */
[C---:B------:R-:W-:Y:S04]  /*173a0*/  HMMA.16816.F32 R16, R176.reuse, R182, R16 ;  /* 0x000000b6b010723c */ /* 0x040fe80000001810 */
[----:B--2---:R-:W-:Y:S02]  /*173b0*/  IADD3 R196, P0, R143, R244, RZ ;  /* 0x000000f48fc47210 */ /* 0x004fe40007f1e0ff */
[C---:B---3--:R-:W-:Y:S02]  /*173c0*/  IADD3 R144, P2, R141.reuse, R218, RZ ;  /* 0x000000da8d907210 */ /* 0x048fe40007f5e0ff */
[-C--:B-1----:R-:W-:Y:S04]  /*173d0*/  HMMA.16816.F32 R20, R176, R148.reuse, R20 ;  /* 0x00000094b014723c */ /* 0x082fe80000001814 */
[----:B------:R-:W-:Y:S01]  /*173e0*/  IMAD.X R197, R142, 0x1, R245, P0 ;  /* 0x000000018ec57824 */ /* 0x000fe200000e06f5 */
[----:B------:R-:W-:Y:S01]  /*173f0*/  IADD3 R142, P0, R141, R244, RZ ;  /* 0x000000f48d8e7210 */ /* 0x000fe20007f1e0ff */
[C---:B------:R-:W-:Y:S02]  /*17400*/  IMAD.X R145, R2.reuse, 0x1, R219, P2 ;  /* 0x0000000102917824 */ /* 0x040fe400010e06db */
[C---:B------:R-:W-:Y:S01]  /*17410*/  HMMA.16816.F32 R24, R184.reuse, R148, R24 ;  /* 0x00000094b818723c */ /* 0x040fe20000001818 */
[----:B------:R1:W-:Y:S03]  /*17420*/  LDGSTS.E.BYPASS.LTC128B.128 [R217+0x2000], [R196.64], !P4 ;  /* 0x02000000c4d97fae */ /* 0x0003e6000e101d54 */
[----:B------:R-:W-:Y:S01]  /*17430*/  IMAD.X R143, R2, 0x1, R245, P0 ;  /* 0x00000001028f7824 */ /* 0x000fe200000e06f5 */
[----:B------:R-:W-:Y:S02]  /*17440*/  ISETP.GE.AND P0, PT, R216, 0x1, PT ;  /* 0x00000001d800780c */ /* 0x000fe40003f06270 */
[----:B------:R2:W-:Y:S01]  /*17450*/  LDGSTS.E.BYPASS.LTC128B.128 [R217+0x800], [R144.64], !P5 ;  /* 0x0080000090d97fae */ /* 0x0005e2000e901d54 */
[-C--:B------:R-:W-:Y:S05]  /*17460*/  HMMA.16816.F32 R28, R184, R150.reuse, R28 ;  /* 0x00000096b81c723c */ /* 0x080fea000000181c */
[----:B------:R1:W-:Y:S03]  /*17470*/  LDGSTS.E.BYPASS.LTC128B.128 [R217+0x1800], [R198.64], !P6 ;  /* 0x01800000c6d97fae */ /* 0x0003e6000f101d54 */
[C---:B------:R-:W-:Y:S03]  /*17480*/  HMMA.16816.F32 R32, R176.reuse, R150, R32 ;  /* 0x00000096b020723c */ /* 0x040fe60000001820 */
[----:B------:R2:W-:Y:S05]  /*17490*/  LDGSTS.E.BYPASS.LTC128B.128 [R217+0x2800], [R142.64], !P4 ;  /* 0x028000008ed97fae */ /* 0x0005ea000e101d54 */
[-C--:B------:R-:W-:Y:S01]  /*174a0*/  HMMA.16816.F32 R36, R176, R188.reuse, R36 ;  /* 0x000000bcb024723c */ /* 0x080fe20000001824 */
[----:B------:R-:W-:Y:S06]  /*174b0*/  LDSM.16.M88.4 R200, [R220+0x4100] ;  /* 0x00410000dcc8783b */ /* 0x000fec0000000200 */
[----:B------:R-:W0:Y:S01]  /*174c0*/  LDGDEPBAR ;  /* 0x00000000000079af */ /* 0x000e220000000000 */
[C---:B------:R-:W-:Y:S05]  /*174d0*/  HMMA.16816.F32 R40, R184.reuse, R188, R40 ;  /* 0x000000bcb828723c */ /* 0x040fea0000001828 */
[----:B------:R-:W-:Y:S03]  /*174e0*/  LDSM.16.M88.4 R204, [R223+0x9100] ;  /* 0x00910000dfcc783b */ /* 0x000fe60000000200 */
[-C--:B------:R-:W-:Y:S03]  /*174f0*/  HMMA.16816.F32 R44, R184, R190.reuse, R44 ;  /* 0x000000beb82c723c */ /* 0x080fe6000000182c */
[----:B-1----:R-:W1:Y:S05]  /*17500*/  LDSM.16.M88.4 R196, [R223+0x8100] ;  /* 0x00810000dfc4783b */ /* 0x002e6a0000000200 */
[C---:B------:R-:W-:Y:S01]  /*17510*/  HMMA.16816.F32 R48, R176.reuse, R190, R48 ;  /* 0x000000beb030723c */ /* 0x040fe20000001830 */
[----:B------:R-:W3:Y:S06]  /*17520*/  LDSM.16.M88.4 R180, [R220+0x4500] ;  /* 0x00450000dcb4783b */ /* 0x000eec0000000200 */
[----:B------:R-:W4:Y:S01]  /*17530*/  LDSM.16.M88.4 R148, [R220+0x4900] ;  /* 0x00490000dc94783b */ /* 0x000f220000000200 */
[-C--:B------:R-:W-:Y:S05]  /*17540*/  HMMA.16816.F32 R52, R176, R192.reuse, R52 ;  /* 0x000000c0b034723c */ /* 0x080fea0000001834 */
[----:B------:R-:W-:Y:S03]  /*17550*/  LDSM.16.M88.4 R188, [R233] ;  /* 0x00000000e9bc783b */ /* 0x000fe60000000200 */
[C---:B------:R-:W-:Y:S03]  /*17560*/  HMMA.16816.F32 R56, R184.reuse, R192, R56 ;  /* 0x000000c0b838723c */ /* 0x040fe60000001838 */
[----:B------:R-:W-:Y:S05]  /*17570*/  LDSM.16.M88.4 R208, [R231] ;  /* 0x00000000e7d0783b */ /* 0x000fea0000000200 */
[-C--:B------:R-:W-:Y:S01]  /*17580*/  HMMA.16816.F32 R60, R184, R194.reuse, R60 ;  /* 0x000000c2b83c723c */ /* 0x080fe2000000183c */
[----:B------:R-:W5:Y:S06]  /*17590*/  LDSM.16.M88.4 R184, [R220+0x4d00] ;  /* 0x004d0000dcb8783b */ /* 0x000f6c0000000200 */
[----:B------:R-:W-:Y:S01]  /*175a0*/  LDSM.16.M88.4 R212, [R230] ;  /* 0x00000000e6d4783b */ /* 0x000fe20000000200 */
[----:B------:R-:W-:Y:S05]  /*175b0*/  HMMA.16816.F32 R64, R176, R194, R64 ;  /* 0x000000c2b040723c */ /* 0x000fea0000001840 */
[----:B------:R-:W2:Y:S03]  /*175c0*/  LDSM.16.M88.4 R176, [R224+0x8100] ;  /* 0x00810000e0b0783b */ /* 0x000ea60000000200 */
[-C--:B-1----:R-:W-:Y:S03]  /*175d0*/  HMMA.16816.F32 R4, R196, R200.reuse, R4 ;  /* 0x000000c8c404723c */ /* 0x082fe60000001804 */
[----:B------:R-:W1:Y:S05]  /*175e0*/  LDSM.16.M88.4 R192, [R224+0x9100] ;  /* 0x00910000e0c0783b */ /* 0x000e6a0000000200 */
[C---:B------:R-:W-:Y:S08]  /*175f0*/  HMMA.16816.F32 R8, R204.reuse, R200, R8 ;  /* 0x000000c8cc08723c */ /* 0x040ff00000001808 */
[-C--:B------:R-:W-:Y:S08]  /*17600*/  HMMA.16816.F32 R12, R204, R202.reuse, R12 ;  /* 0x000000cacc0c723c */ /* 0x080ff0000000180c */
[C---:B------:R-:W-:Y:S01]  /*17610*/  HMMA.16816.F32 R16, R196.reuse, R202, R16 ;  /* 0x000000cac410723c */ /* 0x040fe20000001810 */
[----:B------:R-:W1:Y:S07]  /*17620*/  LDSM.16.M88.4 R200, [R232] ;  /* 0x00000000e8c8783b */ /* 0x000e6e0000000200 */
[-C--:B---3--:R-:W-:Y:S08]  /*17630*/  HMMA.16816.F32 R20, R196, R180.reuse, R20 ;  /* 0x000000b4c414723c */ /* 0x088ff00000001814 */
[C---:B------:R-:W-:Y:S08]  /*17640*/  HMMA.16816.F32 R24, R204.reuse, R180, R24 ;  /* 0x000000b4cc18723c */ /* 0x040ff00000001818 */
        /* <DEDUP_REMOVED lines=8> */
[-C--:B-----5:R-:W-:Y:S08]  /*176d0*/  HMMA.16816.F32 R52, R196, R184.reuse, R52 ;  /* 0x000000b8c434723c */ /* 0x0a0ff00000001834 */
[C---:B------:R-:W-:Y:S08]  /*176e0*/  HMMA.16816.F32 R56, R204.reuse, R184, R56 ;  /* 0x000000b8cc38723c */ /* 0x040ff00000001838 */
[-C--:B------:R-:W-:Y:S01]  /*176f0*/  HMMA.16816.F32 R60, R204, R186.reuse, R60 ;  /* 0x000000bacc3c723c */ /* 0x080fe2000000183c */
[----:B------:R-:W-:Y:S07]  /*17700*/  LDSM.16.M88.4 R204, [R224+0xb100] ;  /* 0x00b10000e0cc783b */ /* 0x000fee0000000200 */
[----:B------:R-:W-:Y:S01]  /*17710*/  HMMA.16816.F32 R64, R196, R186, R64 ;  /* 0x000000bac440723c */ /* 0x000fe20000001840 */
[----:B------:R-:W4:Y:S06]  /*17720*/  LDSM.16.M88.4 R184, [R223+0xb100] ;  /* 0x00b10000dfb8783b */ /* 0x000f2c0000000200 */
[----:B------:R-:W-:Y:S01]  /*17730*/  LDSM.16.M88.4 R196, [R220+0x5d00] ;  /* 0x005d0000dcc4783b */ /* 0x000fe20000000200 */
[-C--:B--2---:R-:W-:Y:S08]  /*17740*/  HMMA.16816.F32 R4, R176, R188.reuse, R4 ;  /* 0x000000bcb004723c */ /* 0x084ff00000001804 */
        /* <DEDUP_REMOVED lines=19> */
[----:B------:R-:W5:Y:S06]  /*17880*/  LDSM.16.M88.4 R176, [R224+0xa100] ;  /* 0x00a10000e0b0783b */ /* 0x000f6c0000000200 */
[----:B------:R-:W2:Y:S01]  /*17890*/  LDSM.16.M88.4 R212, [R227] ;  /* 0x00000000e3d4783b */ /* 0x000ea20000000200 */
[-C--:B---3--:R-:W-:Y:S08]  /*178a0*/  HMMA.16816.F32 R4, R148, R180.reuse, R4 ;  /* 0x000000b49404723c */ /* 0x088ff00000001804 */
[C---:B----4-:R-:W-:Y:S08]  /*178b0*/  HMMA.16816.F32 R8, R184.reuse, R180, R8 ;  /* 0x000000b4b808723c */ /* 0x050ff00000001808 */
[-C--:B------:R-:W-:Y:S08]  /*178c0*/  HMMA.16816.F32 R12, R184, R182.reuse, R12 ;  /* 0x000000b6b80c723c */ /* 0x080ff0000000180c */
[C---:B------:R-:W-:Y:S01]  /*178d0*/  HMMA.16816.F32 R16, R148.reuse, R182, R16 ;  /* 0x000000b69410723c */ /* 0x040fe20000001810 */
[----:B------:R-:W3:Y:S01]  /*178e0*/  LDSM.16.M88.4 R180, [R226] ;  /* 0x00000000e2b4783b */ /* 0x000ee20000000200 */
[----:B------:R-:W-:Y:S05]  /*178f0*/  DEPBAR.LE SB0, 0x0 ;  /* 0x000080000000791a */ /* 0x000fea0000000000 */
[----:B------:R-:W-:Y:S01]  /*17900*/  BAR.SYNC.DEFER_BLOCKING 0x0 ;  /* 0x0000000000007b1d */ /* 0x000fe20000010000 */
[-C--:B-1----:R-:W-:Y:S08]  /*17910*/  HMMA.16816.F32 R20, R148, R188.reuse, R20 ;  /* 0x000000bc9414723c */ /* 0x082ff00000001814 */
        /* <DEDUP_REMOVED lines=28> */
.L_x_835:
[----:B------:R-:W-:Y:S01]  /*17ae0*/  FMNMX.FTZ R2, R4, R0, !PT ;  /* 0x0000000004027209 */ /* 0x000fe20007810000 */
[----:B-1----:R-:W-:Y:S01]  /*17af0*/  LDSM.16.MT88.4 R176, [R221+0x100] ;  /* 0x00010000ddb0783b */ /* 0x002fe20000004200 */
        /* <DEDUP_REMOVED lines=118> */
[C---:B------:R-:W-:Y:S01]  /*18260*/  FMUL.FTZ R116, R143.reuse, R116 ;  /* 0x000000748f747220 */ /* 0x040fe20000410000 */
        /* <DEDUP_REMOVED lines=25> */
[----:B------:R-:W-:Y:S01]  /*18400*/  FMUL.FTZ R131, R141, R131 ;  /* 0x000000838d837220 */ /* 0x000fe20000410000 */
        /* <DEDUP_REMOVED lines=406> */
.L_x_833:
        /* <DEDUP_REMOVED lines=153> */
.L_x_777:
        /* <DEDUP_REMOVED lines=164> */
.L_x_838:
        /* <DEDUP_REMOVED lines=65> */
[----:B------:R-:W-:Y:S01]  /*1b550*/  IMAD.MOV.U32 R9, RZ, RZ, R10 ;  /* 0x000000ffff097224 */ /* 0x000fe200078e000a */
[----:B------:R-:W-:Y:S01]  /*1b560*/  @P1 SHF.R.U32.HI R9, RZ, c[0x0][0x4f0], R7 ;  /* 0x00013c00ff091a19 */ /* 0x000fe20000011607 */
[----:B------:R-:W-:Y:S01]  /*1b570*/  IMAD.SHL.U32 R4, R8, 0x8, RZ ;  /* 0x0000000808047824 */ /* 0x000fe200078e00ff */
[----:B------:R-:W-:Y:S01]  /*1b580*/  SHF.R.S32.HI R5, RZ, 0x1f, R0 ;  /* 0x0000001fff057819 */ /* 0x000fe20000011400 */
[----:B------:R-:W-:Y:S01]  /*1b590*/  IMAD.WIDE.U32 R2, R0, c[0x0][0x488], R2 ;  /* 0x0001220000027a25 */ /* 0x000fe200078e0002 */
[----:B------:R-:W-:Y:S02]  /*1b5a0*/  UIMAD UR14, UR14, UR4, URZ ;  /* 0x000000040e0e72a4 */ /* 0x000fe4000f8e023f */
[----:B------:R-:W-:Y:S01]  /*1b5b0*/  UIADD3 UR9, UR17, UR8, URZ ;  /* 0x0000000811097290 */ /* 0x000fe2000fffe03f */
[----:B------:R-:W-:Y:S01]  /*1b5c0*/  IMAD R5, R5, c[0x0][0x488], RZ ;  /* 0x0001220005057a24 */ /* 0x000fe200078e02ff */
[----:B------:R-:W-:Y:S01]  /*1b5d0*/  LOP3.LUT R4, R4, 0xc0, RZ, 0xc0, !PT ;  /* 0x000000c004047812 */ /* 0x000fe200078ec0ff */
[----:B------:R-:W-:Y:S01]  /*1b5e0*/  IMAD.SHL.U32 R6, R19, 0x8, RZ ;  /* 0x0000000813067824 */ /* 0x000fe200078e00ff */
[----:B------:R-:W-:Y:S01]  /*1b5f0*/  LEA R7, P1, R2, c[0x0][0x450], 0x2 ;  /* 0x0001140002077a11 */ /* 0x000fe200078210ff */
[----:B------:R-:W-:Y:S01]  /*1b600*/  IMAD R8, R0, c[0x0][0x48c], R5 ;  /* 0x0001230000087a24 */ /* 0x000fe200078e0205 */
[----:B------:R-:W-:Y:S01]  /*1b610*/  IADD3 R0, -R9, RZ, RZ ;  /* 0x000000ff09007210 */ /* 0x000fe20007ffe1ff */
[----:B------:R-:W-:Y:S01]  /*1b620*/  UMOV UR8, UR16 ;  /* 0x0000001000087c82 */ /* 0x000fe20008000000 */
[----:B------:R-:W-:Y:S01]  /*1b630*/  SHF.R.U32.HI R12, RZ, 0x3, R4 ;  /* 0x00000003ff0c7819 */ /* 0x000fe20000011604 */
[----:B------:R-:W-:Y:S01]  /*1b640*/  IMAD.IADD R3, R3, 0x1, R8 ;  /* 0x0000000103037824 */ /* 0x000fe200078e0208 */
[----:B------:R-:W-:Y:S01]  /*1b650*/  UIMAD UR5, UR18, UR5, UR14 ;  /* 0x00000005120572a4 */ /* 0x000fe2000f8e020e */
[----:B------:R-:W-:Y:S01]  /*1b660*/  IMAD R18, R0, c[0x0][0x4e8], R10 ;  /* 0x00013a0000127a24 */ /* 0x000fe200078e020a */
[----:B------:R-:W-:Y:S01]  /*1b670*/  UIMAD.WIDE.U32 UR8, UR18, UR4, UR8 ;  /* 0x00000004120872a5 */ /* 0x000fe2000f8e0008 */
[----:B------:R-:W-:Y:S01]  /*1b680*/  SHF.R.S32.HI R8, RZ, 0x1f, R9 ;  /* 0x0000001fff087819 */ /* 0x000fe20000011409 */
[----:B------:R-:W-:Y:S01]  /*1b690*/  SHFL.IDX PT, R14, R7, RZ, 0x1c1f ;  /* 0x001c1fff070e7589 */ /* 0x000fe200000e0000 */
[----:B------:R-:W-:Y:S01]  /*1b6a0*/  LEA.HI.X R0, R2, c[0x0][0x454], R3, 0x2, P1 ;  /* 0x0001150002007a11 */ /* 0x000fe200008f1403 */
[----:B------:R-:W-:Y:S01]  /*1b6b0*/  UIADD3 UR5, UR9, UR5, URZ ;  /* 0x0000000509057290 */ /* 0x000fe2000fffe03f */
[----:B------:R-:W-:Y:S01]  /*1b6c0*/  LOP3.LUT R11, R4, 0x18, R6, 0xf8, !PT ;  /* 0x00000018040b7812 */ /* 0x000fe200078ef806 */
[----:B------:R-:W-:Y:S01]  /*1b6d0*/  IMAD R2, R8, c[0x0][0x3e0], RZ ;  /* 0x0000f80008027a24 */ /* 0x000fe200078e02ff */
[----:B------:R-:W-:Y:S01]  /*1b6e0*/  SHFL.IDX PT, R10, R7, 0x3, 0x1c1f ;  /* 0x007c1f00070a7f89 */ /* 0x000fe200000e0000 */
[----:B------:R-:W-:Y:S01]  /*1b6f0*/  IMAD R8, R21, 0x80, R16 ;  /* 0x0000008015087824 */ /* 0x000fe200078e0210 */
[----:B------:R-:W-:Y:S01]  /*1b700*/  LOP3.LUT R19, R11, R12, RZ, 0x3c, !PT ;  /* 0x0000000c0b137212 */ /* 0x000fe200078e3cff */
[----:B------:R-:W-:Y:S01]  /*1b710*/  IMAD.U32 R5, RZ, RZ, UR9 ;  /* 0x00000009ff057e24 */ /* 0x000fe2000f8e00ff */
[----:B------:R-:W1:Y:S01]  /*1b720*/  SHFL.IDX PT, R15, R0, RZ, 0x1c1f ;  /* 0x001c1fff000f7589 */ /* 0x000e6200000e0000 */
[----:B------:R-:W-:Y:S01]  /*1b730*/  IMAD.U32 R4, RZ, RZ, UR8 ;  /* 0x00000008ff047e24 */ /* 0x000fe2000f8e00ff */
[----:B------:R-:W-:Y:S01]  /*1b740*/  ISETP.GE.OR P3, PT, R8, R24, P0 ;  /* 0x000000180800720c */ /* 0x000fe20000766670 */
[----:B------:R-:W-:Y:S01]  /*1b750*/  IMAD.U32 R5, RZ, RZ, UR5 ;  /* 0x00000005ff057e24 */ /* 0x000fe2000f8e00ff */
[----:B------:R-:W-:Y:S04]  /*1b760*/  SHFL.IDX PT, R12, R7, 0x1, 0x1c1f ;  /* 0x003c1f00070c7f89 */ /* 0x000fe800000e0000 */
[----:B------:R-:W2:Y:S04]  /*1b770*/  SHFL.IDX PT, R13, R0, 0x1, 0x1c1f ;  /* 0x003c1f00000d7f89 */ /* 0x000ea800000e0000 */
[----:B------:R3:W-:Y:S04]  /*1b780*/  SHFL.IDX PT, R16, R7, 0x2, 0x1c1f ;  /* 0x005c1f0007107f89 */ /* 0x0007e800000e0000 */
[----:B------:R-:W4:Y:S04]  /*1b790*/  SHFL.IDX PT, R17, R0, 0x2, 0x1c1f ;  /* 0x005c1f0000117f89 */ /* 0x000f2800000e0000 */
[----:B------:R2:W2:Y:S04]  /*1b7a0*/  SHFL.IDX PT, R11, R0, 0x3, 0x1c1f ;  /* 0x007c1f00000b7f89 */ /* 0x0004a800000e0000 */
[----:B-1----:R-:W-:Y:S01]  /*1b7b0*/  @!P3 ST.E [R14.64], R51 ;  /* 0x000000330e00b985 */ /* 0x002fe2000c101914 */
[----:B---3--:R-:W-:-:S02]  /*1b7c0*/  IMAD R7, R9, c[0x0][0x3e4], R2 ;  /* 0x0000f90009077a24 */ /* 0x008fc400078e0202 */
[----:B------:R-:W-:Y:S01]  /*1b7d0*/  IMAD.WIDE.U32 R2, R9, c[0x0][0x3e0], R4 ;  /* 0x0000f80009027a25 */ /* 0x000fe200078e0004 */
[----:B------:R-:W-:Y:S02]  /*1b7e0*/  IADD3 R5, R8, 0x40, RZ ;  /* 0x0000004008057810 */ /* 0x000fe40007ffe0ff */
[----:B------:R-:W-:Y:S02]  /*1b7f0*/  SHF.R.S32.HI R4, RZ, 0x1f, R18 ;  /* 0x0000001fff047819 */ /* 0x000fe40000011412 */
[-C--:B------:R-:W-:Y:S01]  /*1b800*/  ISETP.GE.OR P1, PT, R5, R24.reuse, P0 ;  /* 0x000000180500720c */ /* 0x080fe20000726670 */
[----:B------:R-:W-:Y:S01]  /*1b810*/  IMAD.U32 R5, R20, 0x20, R19 ;  /* 0x0000002014057824 */ /* 0x000fe200078e0013 */
[C---:B--2---:R-:W-:Y:S02]  /*1b820*/  IADD3 R0, R8.reuse, 0x8, RZ ;  /* 0x0000000808007810 */ /* 0x044fe40007ffe0ff */
[----:B------:R-:W-:Y:S02]  /*1b830*/  IADD3 R8, R8, 0x48, RZ ;  /* 0x0000004808087810 */ /* 0x000fe40007ffe0ff */
[-C--:B------:R-:W-:Y:S01]  /*1b840*/  ISETP.GE.OR P2, PT, R0, R24.reuse, P0 ;  /* 0x000000180000720c */ /* 0x080fe20000746670 */
[----:B------:R-:W-:Y:S01]  /*1b850*/  IMAD R0, R4, c[0x0][0x3d8], RZ ;  /* 0x0000f60004007a24 */ /* 0x000fe200078e02ff */
[----:B------:R-:W-:-:S02]  /*1b860*/  ISETP.GE.OR P0, PT, R8, R24, P0 ;  /* 0x000000180800720c */ /* 0x000fc40000706670 */
[----:B------:R-:W-:Y:S01]  /*1b870*/  IADD3 R3, R3, R7, RZ ;  /* 0x0000000703037210 */ /* 0x000fe20007ffe0ff */
[C---:B------:R-:W-:Y:S02]  /*1b880*/  IMAD R4, R18.reuse, c[0x0][0x3dc], R0 ;  /* 0x0000f70012047a24 */ /* 0x040fe400078e0200 */
[----:B------:R-:W-:Y:S02]  /*1b890*/  IMAD.SHL.U32 R0, R5, 0x2, RZ ;  /* 0x0000000205007824 */ /* 0x000fe400078e00ff */
[----:B------:R-:W-:-:S04]  /*1b8a0*/  IMAD.WIDE.U32 R2, R18, c[0x0][0x3d8], R2 ;  /* 0x0000f60012027a25 */ /* 0x000fc800078e0002 */
[----:B------:R-:W-:Y:S01]  /*1b8b0*/  @!P2 ST.E [R12.64], R52 ;  /* 0x000000340c00a985 */ /* 0x000fe2000c101914 */
[----:B------:R-:W-:-:S03]  /*1b8c0*/  IMAD.IADD R3, R3, 0x1, R4 ;  /* 0x0000000103037824 */ /* 0x000fc600078e0204 */
[----:B----4-:R-:W-:Y:S04]  /*1b8d0*/  @!P1 ST.E [R16.64], R53 ;  /* 0x0000003510009985 */ /* 0x010fe8000c101914 */
        /* <DEDUP_REMOVED lines=14> */
[----:B------:R1:W1:Y:S04]  /*1b9c0*/  SHFL.IDX PT, R2, R25, RZ, 0x1c1f ;  /* 0x001c1fff19027589 */ /* 0x00026800000e0000 */
[----:B------:R1:W1:Y:S02]  /*1b9d0*/  SHFL.IDX PT, R3, R10, RZ, 0x1c1f ;  /* 0x001c1fff0a037589 */ /* 0x00026400000e0000 */
        /* <DEDUP_REMOVED lines=21> */
.L_x_840:
[----:B---3--:R-:W-:Y:S05]  /*1bb30*/  BSYNC B0 ;  /* 0x0000000000007941 */ /* 0x008fea0003800000 */
.L_x_839:
        /* <DEDUP_REMOVED lines=23> */
.L_x_842:
[----:B------:R-:W-:Y:S05]  /*1bcb0*/  BSYNC B0 ;  /* 0x0000000000007941 */ /* 0x000fea0003800000 */
.L_x_841:
        /* <DEDUP_REMOVED lines=23> */
.L_x_844:
[----:B------:R-:W-:Y:S05]  /*1be30*/  BSYNC B0 ;  /* 0x0000000000007941 */ /* 0x000fea0003800000 */
.L_x_843:
        /* <DEDUP_REMOVED lines=24> */
.L_x_837:
        /* <DEDUP_REMOVED lines=31> */
.L_x_845:
        /* <DEDUP_REMOVED lines=13> */
[----:B------:R-:W-:Y:S02]  /*1c280*/  ULDC.64 UR4, c[0x0][0x490] ;  /* 0x0001240000047ab9 */ /* 0x000fe40000000a00 */
[----:B------:R-:W-:Y:S02]  /*1c290*/  UIMAD UR7, UR8, UR4, URZ ;  /* 0x00000004080772a4 */ /* 0x000fe4000f8e023f */
[----:B------:R-:W-:Y:S01]  /*1c2a0*/  ISETP.NE.AND P0, PT, R0, 0x1, PT ;  /* 0x000000010000780c */ /* 0x000fe20003f05270 */
[----:B------:R-:W-:Y:S01]  /*1c2b0*/  UMOV UR14, UR12 ;  /* 0x0000000c000e7c82 */ /* 0x000fe20008000000 */
[----:B------:R-:W-:Y:S01]  /*1c2c0*/  IMAD.MOV.U32 R0, RZ, RZ, R3 ;  /* 0x000000ffff007224 */ /* 0x000fe200078e0003 */
        /* <DEDUP_REMOVED lines=25> */
.L_x_847:
[----:B------:R-:W-:Y:S05]  /*1c460*/  BSYNC B0 ;  /* 0x0000000000007941 */ /* 0x000fea0003800000 */
.L_x_846:
        /* <DEDUP_REMOVED lines=70> */
.L_x_849:
[----:B------:R-:W-:Y:S05]  /*1c8d0*/  BSYNC B0 ;  /* 0x0000000000007941 */ /* 0x000fea0003800000 */
.L_x_848:
        /* <DEDUP_REMOVED lines=21> */
.L_x_851:
[----:B------:R-:W-:Y:S05]  /*1ca30*/  BSYNC B0 ;  /* 0x0000000000007941 */ /* 0x000fea0003800000 */
.L_x_850:
        /* <DEDUP_REMOVED lines=21> */
.L_x_853:
[----:B------:R-:W-:Y:S05]  /*1cb90*/  BSYNC B0 ;  /* 0x0000000000007941 */ /* 0x000fea0003800000 */
.L_x_852:
        /* <DEDUP_REMOVED lines=22> */
.L_x_854:
        /* <DEDUP_REMOVED lines=16> */
.L_x_868:


//--------------------- .nv.shared._ZN7cutlass13device_kernelIN5flash19enable_sm80_to_sm89INS1_16FlashAttnFwdSm80INS1_25CollectiveMainloopFwdSm80ILi4ELi1ELb0EN4cute5tupleIJNS5_1CILi128EEENS7_ILi64EEENS7_ILi96EEEEEELi96ENS_6half_tEfNS_4arch4Sm80ELb0ELb0ELb0ELb0ELb1ELb0ELb1ELb0EEENS1_21CollectiveEpilogueFwdINS6_IJS8_SA_S9_EEENS6_IJNS7_ILi1EEESI_SI_EEESC_SE_Li128ELb0ELb1ELb0ELb0EEENS1_19SingleTileSchedulerILb0ELb0ELb1ELi128EEEEEEEEEvNT_6ParamsE --------------------------
	.section	.nv.shared._ZN7cutlass13device_kernelIN5flash19enable_sm80_to_sm89INS1_16FlashAttnFwdSm80INS1_25CollectiveMainloopFwdSm80ILi4ELi1ELb0EN4cute5tupleIJNS5_1CILi128EEENS7_ILi64EEENS7_ILi96EEEEEELi96ENS_6half_tEfNS_4arch4Sm80ELb0ELb0ELb0ELb0ELb1ELb0ELb1ELb0EEENS1_21CollectiveEpilogueFwdINS6_IJS8_SA_S9_EEENS6_IJNS7_ILi1EEESI_SI_EEESC_SE_Li128ELb0ELb1ELb0ELb0EEENS1_19SingleTileSchedulerILb0ELb0ELb1ELi128EEEEEEEEEvNT_6ParamsE,"aw",@nobits
	.sectionflags	@""
	.align	16


//--------------------- .nv.global                --------------------------
	.section	.nv.global,"aw",@nobits
.nv.global:
	.type		_ZN71_INTERNAL_e3d9369f_35_flash_fwd_hdim96_fp16_paged_sm80_cu_59c7631c_32574cute1_E,@object
	.size		_ZN71_INTERNAL_e3d9369f_35_flash_fwd_hdim96_fp16_paged_sm80_cu_59c7631c_32574cute1_E,(_ZN71_INTERNAL_e3d9369f_35_flash_fwd_hdim96_fp16_paged_sm80_cu_59c7631c_32574cuda3std3__45__cpo6cbeginE - _ZN71_INTERNAL_e3d9369f_35_flash_fwd_hdim96_fp16_paged_sm80_cu_59c7631c_32574cute1_E)
_ZN71_INTERNAL_e3d9369f_35_flash_fwd_hdim96_fp16_paged_sm80_cu_59c7631c_32574cute1_E:
	.zero		1
	.type		_ZN71_INTERNAL_e3d9369f_35_flash_fwd_hdim96_fp16_paged_sm80_cu_59c7631c_32574cuda3std3__45__cpo6cbeginE,@object
	.size		_ZN71_INTERNAL_e3d9369f_35_flash_fwd_hdim96_fp16_paged_sm80_cu_59c7631c_32574cuda3std3__45__cpo6cbeginE,(_ZN71_INTERNAL_e3d9369f_35_flash_fwd_hdim96_fp16_paged_sm80_cu_59c7631c_32574cuda3std3__48in_placeE - _ZN71_INTERNAL_e3d9369f_35_flash_fwd_hdim96_fp16_paged_sm80_cu_59c7631c_32574cuda3std3__45__cpo6cbeginE)
_ZN71_INTERNAL_e3d9369f_35_flash_fwd_hdim96_fp16_paged_sm80_cu_59c7631c_32574cuda3std3__45__cpo6cbeginE:
	.zero		1
	.type		_ZN71_INTERNAL_e3d9369f_35_flash_fwd_hdim96_fp16_paged_sm80_cu_59c7631c_32574cuda3std3__48in_placeE,@object
	.size		_ZN71_INTERNAL_e3d9369f_35_flash_fwd_hdim96_fp16_paged_sm80_cu_59c7631c_32574cuda3std3__48in_placeE,(_ZN71_INTERNAL_e3d9369f_35_flash_fwd_hdim96_fp16_paged_sm80_cu_59c7631c_32574cuda3std6ranges3__45__cpo9iter_moveE - _ZN71_INTERNAL_e3d9369f_35_flash_fwd_hdim96_fp16_paged_sm80_cu_59c7631c_32574cuda3std3__48in_placeE)
_ZN71_INTERNAL_e3d9369f_35_flash_fwd_hdim96_fp16_paged_sm80_cu_59c7631c_32574cuda3std3__48in_placeE:
	.zero		1
	.type		_ZN71_INTERNAL_e3d9369f_35_flash_fwd_hdim96_fp16_paged_sm80_cu_59c7631c_32574cuda3std6ranges3__45__cpo9iter_moveE,@object
	.size		_ZN71_INTERNAL_e3d9369f_35_flash_fwd_hdim96_fp16_paged_sm80_cu_59c7631c_32574cuda3std6ranges3__45__cpo9iter_moveE,(_ZN71_INTERNAL_e3d9369f_35_flash_fwd_hdim96_fp16_paged_sm80_cu_59c7631c_32574cuda3std3__45__cpo5beginE - _ZN71_INTERNAL_e3d9369f_35_flash_fwd_hdim96_fp16_paged_sm80_cu_59c7631c_32574cuda3std6ranges3__45__cpo9iter_moveE)
_ZN71_INTERNAL_e3d9369f_35_flash_fwd_hdim96_fp16_paged_sm80_cu_59c7631c_32574cuda3std6ranges3__45__cpo9iter_moveE:
	.zero		1
	.type		_ZN71_INTERNAL_e3d9369f_35_flash_fwd_hdim96_fp16_paged_sm80_cu_59c7631c_32574cuda3std3__45__cpo5beginE,@object
	.size		_ZN71_INTERNAL_e3d9369f_35_flash_fwd_hdim96_fp16_paged_sm80_cu_59c7631c_32574cuda3std3__45__cpo5beginE,(_ZN71_INTERNAL_e3d9369f_35_flash_fwd_hdim96_fp16_paged_sm80_cu_59c7631c_32574cuda3std3__473_GLOBAL__N__e3d9369f_35_flash_fwd_hdim96_fp16_paged_sm80_cu_59c7631c_32576ignoreE - _ZN71_INTERNAL_e3d9369f_35_flash_fwd_hdim96_fp16_paged_sm80_cu_59c7631c_32574cuda3std3__45__cpo5beginE)
_ZN71_INTERNAL_e3d9369f_35_flash_fwd_hdim96_fp16_paged_sm80_cu_59c7631c_32574cuda3std3__45__cpo5beginE:
	.zero		1
	.type		_ZN71_INTERNAL_e3d9369f_35_flash_fwd_hdim96_fp16_paged_sm80_cu_59c7631c_32574cuda3std3__473_GLOBAL__N__e3d9369f_35_flash_fwd_hdim96_fp16_paged_sm80_cu_59c7631c_32576ignoreE,@object
	.size		_ZN71_INTERNAL_e3d9369f_35_flash_fwd_hdim96_fp16_paged_sm80_cu_59c7631c_32574cuda3std3__473_GLOBAL__N__e3d9369f_35_flash_fwd_hdim96_fp16_paged_sm80_cu_59c7631c_32576ignoreE,(_ZN71_INTERNAL_e3d9369f_35_flash_fwd_hdim96_fp16_paged_sm80_cu_59c7631c_32574cute7productE - _ZN71_INTERNAL_e3d9369f_35_flash_fwd_hdim96_fp16_paged_sm80_cu_59c7631c_32574cuda3std3__473_GLOBAL__N__e3d9369f_35_flash_fwd_hdim96_fp16_paged_sm80_cu_59c7631c_32576ignoreE)
_ZN71_INTERNAL_e3d9369f_35_flash_fwd_hdim96_fp16_paged_sm80_cu_59c7631c_32574cuda3std3__473_GLOBAL__N__e3d9369f_35_flash_fwd_hdim96_fp16_paged_sm80_cu_59c7631c_32576ignoreE:
	.zero		1
	.type		_ZN71_INTERNAL_e3d9369f_35_flash_fwd_hdim96_fp16_paged_sm80_cu_59c7631c_32574cute7productE,@object
	.size		_ZN71_INTERNAL_e3d9369f_35_flash_fwd_hdim96_fp16_paged_sm80_cu_59c7631c_32574cute7productE,(_ZN71_INTERNAL_e3d9369f_35_flash_fwd_hdim96_fp16_paged_sm80_cu_59c7631c_32574cuda3std3__45__cpo3endE - _ZN71_INTERNAL_e3d9369f_35_flash_fwd_hdim96_fp16_paged_sm80_cu_59c7631c_32574cute7productE)
_ZN71_INTERNAL_e3d9369f_35_flash_fwd_hdim96_fp16_paged_sm80_cu_59c7631c_32574cute7productE:
	.zero		1
	.type		_ZN71_INTERNAL_e3d9369f_35_flash_fwd_hdim96_fp16_paged_sm80_cu_59c7631c_32574cuda3std3__45__cpo3endE,@object
	.size		_ZN71_INTERNAL_e3d9369f_35_flash_fwd_hdim96_fp16_paged_sm80_cu_59c7631c_32574cuda3std3__45__cpo3endE,(_ZN71_INTERNAL_e3d9369f_35_flash_fwd_hdim96_fp16_paged_sm80_cu_59c7631c_32574cuda3std3__419piecewise_constructE - _ZN71_INTERNAL_e3d9369f_35_flash_fwd_hdim96_fp16_paged_sm80_cu_59c7631c_32574cuda3std3__45__cpo3endE)
_ZN71_INTERNAL_e3d9369f_35_flash_fwd_hdim96_fp16_paged_sm80_cu_59c7631c_32574cuda3std3__45__cpo3endE:
	.zero		1
	.type		_ZN71_INTERNAL_e3d9369f_35_flash_fwd_hdim96_fp16_paged_sm80_cu_59c7631c_32574cuda3std3__419piecewise_constructE,@object
	.size		_ZN71_INTERNAL_e3d9369f_35_flash_fwd_hdim96_fp16_paged_sm80_cu_59c7631c_32574cuda3std3__419piecewise_constructE,(_ZN71_INTERNAL_e3d9369f_35_flash_fwd_hdim96_fp16_paged_sm80_cu_59c7631c_32574cuda3std3__45__cpo4cendE - _ZN71_INTERNAL_e3d9369f_35_flash_fwd_hdim96_fp16_paged_sm80_cu_59c7631c_32574cuda3std3__419piecewise_constructE)
_ZN71_INTERNAL_e3d9369f_35_flash_fwd_hdim96_fp16_paged_sm80_cu_59c7631c_32574cuda3std3__419piecewise_constructE:
	.zero		1
	.type		_ZN71_INTERNAL_e3d9369f_35_flash_fwd_hdim96_fp16_paged_sm80_cu_59c7631c_32574cuda3std3__45__cpo4cendE,@object
	.size		_ZN71_INTERNAL_e3d9369f_35_flash_fwd_hdim96_fp16_paged_sm80_cu_59c7631c_32574cuda3std3__45__cpo4cendE,(_ZN71_INTERNAL_e3d9369f_35_flash_fwd_hdim96_fp16_paged_sm80_cu_59c7631c_32574cuda3std6ranges3__45__cpo4swapE - _ZN71_INTERNAL_e3d9369f_35_flash_fwd_hdim96_fp16_paged_sm80_cu_59c7631c_32574cuda3std3__45__cpo4cendE)
_ZN71_INTERNAL_e3d9369f_35_flash_fwd_hdim96_fp16_paged_sm80_cu_59c7631c_32574cuda3std3__45__cpo4cendE:
	.zero		1
	.type		_ZN71_INTERNAL_e3d9369f_35_flash_fwd_hdim96_fp16_paged_sm80_cu_59c7631c_32574cuda3std6ranges3__45__cpo4swapE,@object
	.size		_ZN71_INTERNAL_e3d9369f_35_flash_fwd_hdim96_fp16_paged_sm80_cu_59c7631c_32574cuda3std6ranges3__45__cpo4swapE,(.L_7 - _ZN71_INTERNAL_e3d9369f_35_flash_fwd_hdim96_fp16_paged_sm80_cu_59c7631c_32574cuda3std6ranges3__45__cpo4swapE)
_ZN71_INTERNAL_e3d9369f_35_flash_fwd_hdim96_fp16_paged_sm80_cu_59c7631c_32574cuda3std6ranges3__45__cpo4swapE:
	.zero		1
.L_7:


//--------------------- .nv.shared._ZN7cutlass13device_kernelIN5flash19enable_sm80_to_sm89INS1_16FlashAttnFwdSm80INS1_25CollectiveMainloopFwdSm80ILi4ELi1ELb0EN4cute5tupleIJNS5_1CILi128EEENS7_ILi64EEENS7_ILi96EEEEEELi96ENS_6half_tEfNS_4arch4Sm80ELb0ELb0ELb0ELb1ELb1ELb0ELb1ELb0EEENS1_21CollectiveEpilogueFwdINS6_IJS8_SA_S9_EEENS6_IJNS7_ILi1EEESI_SI_EEESC_SE_Li128ELb1ELb1ELb0ELb0EEENS1_19SingleTileSchedulerILb1ELb0ELb1ELi128EEEEEEEEEvNT_6ParamsE --------------------------
	.section	.nv.shared._ZN7cutlass13device_kernelIN5flash19enable_sm80_to_sm89INS1_16FlashAttnFwdSm80INS1_25CollectiveMainloopFwdSm80ILi4ELi1ELb0EN4cute5tupleIJNS5_1CILi128EEENS7_ILi64EEENS7_ILi96EEEEEELi96ENS_6half_tEfNS_4arch4Sm80ELb0ELb0ELb0ELb1ELb1ELb0ELb1ELb0EEENS1_21CollectiveEpilogueFwdINS6_IJS8_SA_S9_EEENS6_IJNS7_ILi1EEESI_SI_EEESC_SE_Li128ELb1ELb1ELb0ELb0EEENS1_19SingleTileSchedulerILb1ELb0ELb1ELi128EEEEEEEEEvNT_6ParamsE,"aw",@nobits
	.sectionflags	@""
	.align	16


//--------------------- .nv.shared._ZN7cutlass13device_kernelIN5flash19enable_sm80_to_sm89INS1_16FlashAttnFwdSm80INS1_25CollectiveMainloopFwdSm80ILi4ELi1ELb0EN4cute5tupleIJNS5_1CILi128EEENS7_ILi64EEENS7_ILi96EEEEEELi96ENS_6half_tEfNS_4arch4Sm80ELb0ELb0ELb0ELb1ELb1ELb1ELb1ELb0EEENS1_21CollectiveEpilogueFwdINS6_IJS8_SA_S9_EEENS6_IJNS7_ILi1EEESI_SI_EEESC_SE_Li128ELb1ELb1ELb0ELb0EEENS1_19SingleTileSchedulerILb1ELb0ELb1ELi128EEEEEEEEEvNT_6ParamsE --------------------------
	.section	.nv.shared._ZN7cutlass13device_kernelIN5flash19enable_sm80_to_sm89INS1_16FlashAttnFwdSm80INS1_25CollectiveMainloopFwdSm80ILi4ELi1ELb0EN4cute5tupleIJNS5_1CILi128EEENS7_ILi64EEENS7_ILi96EEEEEELi96ENS_6half_tEfNS_4arch4Sm80ELb0ELb0ELb0ELb1ELb1ELb1ELb1ELb0EEENS1_21CollectiveEpilogueFwdINS6_IJS8_SA_S9_EEENS6_IJNS7_ILi1EEESI_SI_EEESC_SE_Li128ELb1ELb1ELb0ELb0EEENS1_19SingleTileSchedulerILb1ELb0ELb1ELi128EEEEEEEEEvNT_6ParamsE,"aw",@nobits
	.sectionflags	@""
	.align	16


//--------------------- .nv.shared._ZN7cutlass13device_kernelIN5flash19enable_sm80_to_sm89INS1_16FlashAttnFwdSm80INS1_25CollectiveMainloopFwdSm80ILi4ELi1ELb0EN4cute5tupleIJNS5_1CILi128EEENS7_ILi48EEENS7_ILi96EEEEEELi96ENS_6half_tEfNS_4arch4Sm80ELb0ELb1ELb0ELb0ELb1ELb0ELb1ELb0EEENS1_21CollectiveEpilogueFwdINS6_IJS8_SA_S9_EEENS6_IJNS7_ILi1EEESI_SI_EEESC_SE_Li128ELb0ELb1ELb0ELb0EEENS1_19SingleTileSchedulerILb0ELb0ELb1ELi128EEEEEEEEEvNT_6ParamsE --------------------------
	.section	.nv.shared._ZN7cutlass13device_kernelIN5flash19enable_sm80_to_sm89INS1_16FlashAttnFwdSm80INS1_25CollectiveMainloopFwdSm80ILi4ELi1ELb0EN4cute5tupleIJNS5_1CILi128EEENS7_ILi48EEENS7_ILi96EEEEEELi96ENS_6half_tEfNS_4arch4Sm80ELb0ELb1ELb0ELb0ELb1ELb0ELb1ELb0EEENS1_21CollectiveEpilogueFwdINS6_IJS8_SA_S9_EEENS6_IJNS7_ILi1EEESI_SI_EEESC_SE_Li128ELb0ELb1ELb0ELb0EEENS1_19SingleTileSchedulerILb0ELb0ELb1ELi128EEEEEEEEEvNT_6ParamsE,"aw",@nobits
	.sectionflags	@""
	.align	16


//--------------------- .nv.shared._ZN7cutlass13device_kernelIN5flash19enable_sm80_to_sm89INS1_16FlashAttnFwdSm80INS1_25CollectiveMainloopFwdSm80ILi4ELi1ELb0EN4cute5tupleIJNS5_1CILi128EEENS7_ILi48EEENS7_ILi96EEEEEELi96ENS_6half_tEfNS_4arch4Sm80ELb0ELb1ELb0ELb1ELb1ELb0ELb1ELb0EEENS1_21CollectiveEpilogueFwdINS6_IJS8_SA_S9_EEENS6_IJNS7_ILi1EEESI_SI_EEESC_SE_Li128ELb1ELb1ELb0ELb0EEENS1_19SingleTileSchedulerILb1ELb0ELb1ELi128EEEEEEEEEvNT_6ParamsE --------------------------
	.section	.nv.shared._ZN7cutlass13device_kernelIN5flash19enable_sm80_to_sm89INS1_16FlashAttnFwdSm80INS1_25CollectiveMainloopFwdSm80ILi4ELi1ELb0EN4cute5tupleIJNS5_1CILi128EEENS7_ILi48EEENS7_ILi96EEEEEELi96ENS_6half_tEfNS_4arch4Sm80ELb0ELb1ELb0ELb1ELb1ELb0ELb1ELb0EEENS1_21CollectiveEpilogueFwdINS6_IJS8_SA_S9_EEENS6_IJNS7_ILi1EEESI_SI_EEESC_SE_Li128ELb1ELb1ELb0ELb0EEENS1_19SingleTileSchedulerILb1ELb0ELb1ELi128EEEEEEEEEvNT_6ParamsE,"aw",@nobits
	.sectionflags	@""
	.align	16


//--------------------- .nv.shared._ZN7cutlass13device_kernelIN5flash19enable_sm80_to_sm89INS1_16FlashAttnFwdSm80INS1_25CollectiveMainloopFwdSm80ILi4ELi1ELb0EN4cute5tupleIJNS5_1CILi128EEENS7_ILi48EEENS7_ILi96EEEEEELi96ENS_6half_tEfNS_4arch4Sm80ELb0ELb1ELb0ELb1ELb1ELb1ELb1ELb0EEENS1_21CollectiveEpilogueFwdINS6_IJS8_SA_S9_EEENS6_IJNS7_ILi1EEESI_SI_EEESC_SE_Li128ELb1ELb1ELb0ELb0EEENS1_19SingleTileSchedulerILb1ELb0ELb1ELi128EEEEEEEEEvNT_6ParamsE --------------------------
	.section	.nv.shared._ZN7cutlass13device_kernelIN5flash19enable_sm80_to_sm89INS1_16FlashAttnFwdSm80INS1_25CollectiveMainloopFwdSm80ILi4ELi1ELb0EN4cute5tupleIJNS5_1CILi128EEENS7_ILi48EEENS7_ILi96EEEEEELi96ENS_6half_tEfNS_4arch4Sm80ELb0ELb1ELb0ELb1ELb1ELb1ELb1ELb0EEENS1_21CollectiveEpilogueFwdINS6_IJS8_SA_S9_EEENS6_IJNS7_ILi1EEESI_SI_EEESC_SE_Li128ELb1ELb1ELb0ELb0EEENS1_19SingleTileSchedulerILb1ELb0ELb1ELi128EEEEEEEEEvNT_6ParamsE,"aw",@nobits
	.sectionflags	@""
	.align	16


//--------------------- .nv.shared._ZN7cutlass13device_kernelIN5flash19enable_sm80_to_sm89INS1_16FlashAttnFwdSm80INS1_25CollectiveMainloopFwdSm80ILi4ELi1ELb0EN4cute5tupleIJNS5_1CILi128EEENS7_ILi64EEENS7_ILi96EEEEEELi96ENS_6half_tEfNS_4arch4Sm80ELb1ELb0ELb0ELb0ELb1ELb0ELb1ELb0EEENS1_21CollectiveEpilogueFwdINS6_IJS8_SA_S9_EEENS6_IJNS7_ILi1EEESI_SI_EEESC_SE_Li128ELb0ELb1ELb0ELb0EEENS1_30DynamicPersistentTileSchedulerILi128ELi128ELb0ELb1ELb0EEEEEEEEEvNT_6ParamsE --------------------------
	.section	.nv.shared._ZN7cutlass13device_kernelIN5flash19enable_sm80_to_sm89INS1_16FlashAttnFwdSm80INS1_25CollectiveMainloopFwdSm80ILi4ELi1ELb0EN4cute5tupleIJNS5_1CILi128EEENS7_ILi64EEENS7_ILi96EEEEEELi96ENS_6half_tEfNS_4arch4Sm80ELb1ELb0ELb0ELb0ELb1ELb0ELb1ELb0EEENS1_21CollectiveEpilogueFwdINS6_IJS8_SA_S9_EEENS6_IJNS7_ILi1EEESI_SI_EEESC_SE_Li128ELb0ELb1ELb0ELb0EEENS1_30DynamicPersistentTileSchedulerILi128ELi128ELb0ELb1ELb0EEEEEEEEEvNT_6ParamsE,"aw",@nobits
	.sectionflags	@""
	.align	16


//--------------------- .nv.shared._ZN7cutlass13device_kernelIN5flash19enable_sm80_to_sm89INS1_16FlashAttnFwdSm80INS1_25CollectiveMainloopFwdSm80ILi4ELi1ELb0EN4cute5tupleIJNS5_1CILi128EEENS7_ILi64EEENS7_ILi96EEEEEELi96ENS_6half_tEfNS_4arch4Sm80ELb1ELb0ELb0ELb1ELb1ELb0ELb1ELb0EEENS1_21CollectiveEpilogueFwdINS6_IJS8_SA_S9_EEENS6_IJNS7_ILi1EEESI_SI_EEESC_SE_Li128ELb1ELb1ELb0ELb0EEENS1_19SingleTileSchedulerILb1ELb0ELb1ELi128EEEEEEEEEvNT_6ParamsE --------------------------
	.section	.nv.shared._ZN7cutlass13device_kernelIN5flash19enable_sm80_to_sm89INS1_16FlashAttnFwdSm80INS1_25CollectiveMainloopFwdSm80ILi4ELi1ELb0EN4cute5tupleIJNS5_1CILi128EEENS7_ILi64EEENS7_ILi96EEEEEELi96ENS_6half_tEfNS_4arch4Sm80ELb1ELb0ELb0ELb1ELb1ELb0ELb1ELb0EEENS1_21CollectiveEpilogueFwdINS6_IJS8_SA_S9_EEENS6_IJNS7_ILi1EEESI_SI_EEESC_SE_Li128ELb1ELb1ELb0ELb0EEENS1_19SingleTileSchedulerILb1ELb0ELb1ELi128EEEEEEEEEvNT_6ParamsE,"aw",@nobits
	.sectionflags	@""
	.align	16


//--------------------- .nv.shared._ZN7cutlass13device_kernelIN5flash19enable_sm80_to_sm89INS1_16FlashAttnFwdSm80INS1_25CollectiveMainloopFwdSm80ILi4ELi1ELb0EN4cute5tupleIJNS5_1CILi128EEENS7_ILi64EEENS7_ILi96EEEEEELi96ENS_6half_tEfNS_4arch4Sm80ELb1ELb0ELb0ELb1ELb1ELb1ELb1ELb0EEENS1_21CollectiveEpilogueFwdINS6_IJS8_SA_S9_EEENS6_IJNS7_ILi1EEESI_SI_EEESC_SE_Li128ELb1ELb1ELb0ELb0EEENS1_19SingleTileSchedulerILb1ELb0ELb1ELi128EEEEEEEEEvNT_6ParamsE --------------------------
	.section	.nv.shared._ZN7cutlass13device_kernelIN5flash19enable_sm80_to_sm89INS1_16FlashAttnFwdSm80INS1_25CollectiveMainloopFwdSm80ILi4ELi1ELb0EN4cute5tupleIJNS5_1CILi128EEENS7_ILi64EEENS7_ILi96EEEEEELi96ENS_6half_tEfNS_4arch4Sm80ELb1ELb0ELb0ELb1ELb1ELb1ELb1ELb0EEENS1_21CollectiveEpilogueFwdINS6_IJS8_SA_S9_EEENS6_IJNS7_ILi1EEESI_SI_EEESC_SE_Li128ELb1ELb1ELb0ELb0EEENS1_19SingleTileSchedulerILb1ELb0ELb1ELi128EEEEEEEEEvNT_6ParamsE,"aw",@nobits
	.sectionflags	@""
	.align	16
